def matmul_kernel(
    a_ptr,
    b_ptr,
    c_ptr,
    M,
    N,
    K,
    stride_am,
    stride_ak,
    stride_bk,
    stride_bn,
    stride_cm,
    stride_cn,
    BLOCK_M: tl.constexpr,
    BLOCK_N: tl.constexpr,
    BLOCK_K: tl.constexpr,
    GROUP_M: tl.constexpr,
):
    pid = tl.program_id(axis=0)
    num_pid_m = tl.cdiv(M, BLOCK_M)
    num_pid_n = tl.cdiv(N, BLOCK_N)
    num_pid_in_group = GROUP_M * num_pid_n
    group_id = pid // num_pid_in_group
    first_pid_m = group_id * GROUP_M
    group_size_m = min(num_pid_m - first_pid_m, GROUP_M)
    pid_m = first_pid_m + ((pid % num_pid_in_group) % group_size_m)
    pid_n = (pid % num_pid_in_group) // group_size_m

    offs_am = (pid_m * BLOCK_M + tl.arange(0, BLOCK_M)) % M
    offs_bn = (pid_n * BLOCK_N + tl.arange(0, BLOCK_N)) % N
    offs_k = tl.arange(0, BLOCK_K)
    a_ptrs = a_ptr + offs_am[:, None] * stride_am + offs_k[None, :] * stride_ak
    b_ptrs = b_ptr + offs_k[:, None] * stride_bk + offs_bn[None, :] * stride_bn

    acc = tl.zeros((BLOCK_M, BLOCK_N), dtype=tl.float32)
    for kk in range(0, tl.cdiv(K, BLOCK_K)):
        a = tl.load(a_ptrs, mask=offs_k[None, :] < K - kk * BLOCK_K, other=0.0)
        b = tl.load(b_ptrs, mask=offs_k[:, None] < K - kk * BLOCK_K, other=0.0)
        acc = tl.dot(a, b, acc)
        a_ptrs += BLOCK_K * stride_ak
        b_ptrs += BLOCK_K * stride_bk

    c = acc.to(c_ptr.dtype.element_ty)
    offs_cm = pid_m * BLOCK_M + tl.arange(0, BLOCK_M)
    offs_cn = pid_n * BLOCK_N + tl.arange(0, BLOCK_N)
    c_ptrs = c_ptr + offs_cm[:, None] * stride_cm + offs_cn[None, :] * stride_cn
    mask = (offs_cm[:, None] < M) & (offs_cn[None, :] < N)
    tl.store(c_ptrs, c, mask=mask)

# config = {"BLOCK_K": 128, "BLOCK_M": 256, "BLOCK_N": 128, "GROUP_M": 8, "arch": "sm_100", "dtype": "fp32", "num_ctas": 1, "num_stages": 3, "num_warps": 2}
# arch = sm_100


// ===== COMPILED SASS (sm_100a) =====

	.target	sm_100a

	.elftype	@"ET_EXEC"


//--------------------- .note.nv.tkinfo           --------------------------
	.section	.note.nv.tkinfo,"",@"SHT_NOTE"
	.sectionflags	@"SHF_NOTE_NV_TKINFO"
	.tkinfo
        /*0018*/ 	.word	0x00000081
        /*0030*/ 	.string	""
        /*0030*/ 	.string	"ptxas-blackwell"
        /*0030*/ 	.string	"Cuda compilation tools, release 12.9, V12.9.86"
        /*0030*/ 	.string	"Build cuda_12.9.r12.9/compiler.36037853_0"
        /*0030*/ 	.string	"-v  -suppress-debug-info  -lineinfo  -arch sm_100a "



//--------------------- .note.nv.cuver            --------------------------
	.section	.note.nv.cuver,"",@"SHT_NOTE"
	.sectionflags	@"SHF_NOTE_NV_CUVER"
        /*0018*/ 	.short	0x0001
        /*001a*/ 	.short	0x0064
        /*001c*/ 	.short	0x0001
        /*001e*/ 	.short	0x0000
        /*0020*/ 	.short	0x0001
        /*0022*/ 	.short	0x0000


//--------------------- .nv.info                  --------------------------
	.section	.nv.info,"",@"SHT_CUDA_INFO"
	.align	4


	//----- nvinfo : EIATTR_REGCOUNT
	.align		4
        /*0000*/ 	.byte	0x04, 0x2f
        /*0002*/ 	.short	(.L_1 - .L_0)
	.align		4
.L_0:
        /*0004*/ 	.word	index@(matmul_kernel)
        /*0008*/ 	.word	0x000000ff


	//----- nvinfo : EIATTR_FRAME_SIZE
	.align		4
.L_1:
        /*000c*/ 	.byte	0x04, 0x11
        /*000e*/ 	.short	(.L_3 - .L_2)
	.align		4
.L_2:
        /*0010*/ 	.word	index@(matmul_kernel)
        /*0014*/ 	.word	0x00004430


	//----- nvinfo : EIATTR_MIN_STACK_SIZE
	.align		4
.L_3:
        /*0018*/ 	.byte	0x04, 0x12
        /*001a*/ 	.short	(.L_5 - .L_4)
	.align		4
.L_4:
        /*001c*/ 	.word	index@(matmul_kernel)
        /*0020*/ 	.word	0x00004430
.L_5:


//--------------------- .nv.info.matmul_kernel    --------------------------
	.section	.nv.info.matmul_kernel,"",@"SHT_CUDA_INFO"
	.sectionflags	@""
	.align	4


	//----- nvinfo : EIATTR_CUDA_API_VERSION
	.align		4
        /*0000*/ 	.byte	0x04, 0x37
        /*0002*/ 	.short	(.L_7 - .L_6)
.L_6:
        /*0004*/ 	.word	0x00000081


	//----- nvinfo : EIATTR_KPARAM_INFO
	.align		4
.L_7:
        /*0008*/ 	.byte	0x04, 0x17
        /*000a*/ 	.short	(.L_9 - .L_8)
.L_8:
        /*000c*/ 	.word	0x00000000
        /*0010*/ 	.short	0x000d
        /*0012*/ 	.short	0x0048
        /*0014*/ 	.byte	0x00, 0xf4, 0x21, 0x00


	//----- nvinfo : EIATTR_KPARAM_INFO
	.align		4
.L_9:
        /*0018*/ 	.byte	0x04, 0x17
        /*001a*/ 	.short	(.L_11 - .L_10)
.L_10:
        /*001c*/ 	.word	0x00000000
        /*0020*/ 	.short	0x000c
        /*0022*/ 	.short	0x0040
        /*0024*/ 	.byte	0x00, 0xf4, 0x21, 0x00


	//----- nvinfo : EIATTR_KPARAM_INFO
	.align		4
.L_11:
        /*0028*/ 	.byte	0x04, 0x17
        /*002a*/ 	.short	(.L_13 - .L_12)
.L_12:
        /*002c*/ 	.word	0x00000000
        /*0030*/ 	.short	0x000b
        /*0032*/ 	.short	0x0038
        /*0034*/ 	.byte	0x00, 0xf0, 0x11, 0x00


	//----- nvinfo : EIATTR_KPARAM_INFO
	.align		4
.L_13:
        /*0038*/ 	.byte	0x04, 0x17
        /*003a*/ 	.short	(.L_15 - .L_14)
.L_14:
        /*003c*/ 	.word	0x00000000
        /*0040*/ 	.short	0x000a
        /*0042*/ 	.short	0x0034
        /*0044*/ 	.byte	0x00, 0xf0, 0x11, 0x00


	//----- nvinfo : EIATTR_KPARAM_INFO
	.align		4
.L_15:
        /*0048*/ 	.byte	0x04, 0x17
        /*004a*/ 	.short	(.L_17 - .L_16)
.L_16:
        /*004c*/ 	.word	0x00000000
        /*0050*/ 	.short	0x0009
        /*0052*/ 	.short	0x0030
        /*0054*/ 	.byte	0x00, 0xf0, 0x11, 0x00


	//----- nvinfo : EIATTR_KPARAM_INFO
	.align		4
.L_17:
        /*0058*/ 	.byte	0x04, 0x17
        /*005a*/ 	.short	(.L_19 - .L_18)
.L_18:
        /*005c*/ 	.word	0x00000000
        /*0060*/ 	.short	0x0008
        /*0062*/ 	.short	0x002c
        /*0064*/ 	.byte	0x00, 0xf0, 0x11, 0x00


	//----- nvinfo : EIATTR_KPARAM_INFO
	.align		4
.L_19:
        /*0068*/ 	.byte	0x04, 0x17
        /*006a*/ 	.short	(.L_21 - .L_20)
.L_20:
        /*006c*/ 	.word	0x00000000
        /*0070*/ 	.short	0x0007
        /*0072*/ 	.short	0x0028
        /*0074*/ 	.byte	0x00, 0xf0, 0x11, 0x00


	//----- nvinfo : EIATTR_KPARAM_INFO
	.align		4
.L_21:
        /*0078*/ 	.byte	0x04, 0x17
        /*007a*/ 	.short	(.L_23 - .L_22)
.L_22:
        /*007c*/ 	.word	0x00000000
        /*0080*/ 	.short	0x0006
        /*0082*/ 	.short	0x0024
        /*0084*/ 	.byte	0x00, 0xf0, 0x11, 0x00


	//----- nvinfo : EIATTR_KPARAM_INFO
	.align		4
.L_23:
        /*0088*/ 	.byte	0x04, 0x17
        /*008a*/ 	.short	(.L_25 - .L_24)
.L_24:
        /*008c*/ 	.word	0x00000000
        /*0090*/ 	.short	0x0005
        /*0092*/ 	.short	0x0020
        /*0094*/ 	.byte	0x00, 0xf0, 0x11, 0x00


	//----- nvinfo : EIATTR_KPARAM_INFO
	.align		4
.L_25:
        /*0098*/ 	.byte	0x04, 0x17
        /*009a*/ 	.short	(.L_27 - .L_26)
.L_26:
        /*009c*/ 	.word	0x00000000
        /*00a0*/ 	.short	0x0004
        /*00a2*/ 	.short	0x001c
        /*00a4*/ 	.byte	0x00, 0xf0, 0x11, 0x00


	//----- nvinfo : EIATTR_KPARAM_INFO
	.align		4
.L_27:
        /*00a8*/ 	.byte	0x04, 0x17
        /*00aa*/ 	.short	(.L_29 - .L_28)
.L_28:
        /*00ac*/ 	.word	0x00000000
        /*00b0*/ 	.short	0x0003
        /*00b2*/ 	.short	0x0018
        /*00b4*/ 	.byte	0x00, 0xf0, 0x11, 0x00


	//----- nvinfo : EIATTR_KPARAM_INFO
	.align		4
.L_29:
        /*00b8*/ 	.byte	0x04, 0x17
        /*00ba*/ 	.short	(.L_31 - .L_30)
.L_30:
        /*00bc*/ 	.word	0x00000000
        /*00c0*/ 	.short	0x0002
        /*00c2*/ 	.short	0x0010
        /*00c4*/ 	.byte	0x00, 0xf4, 0x21, 0x00


	//----- nvinfo : EIATTR_KPARAM_INFO
	.align		4
.L_31:
        /*00c8*/ 	.byte	0x04, 0x17
        /*00ca*/ 	.short	(.L_33 - .L_32)
.L_32:
        /*00cc*/ 	.word	0x00000000
        /*00d0*/ 	.short	0x0001
        /*00d2*/ 	.short	0x0008
        /*00d4*/ 	.byte	0x00, 0xf4, 0x21, 0x00


	//----- nvinfo : EIATTR_KPARAM_INFO
	.align		4
.L_33:
        /*00d8*/ 	.byte	0x04, 0x17
        /*00da*/ 	.short	(.L_35 - .L_34)
.L_34:
        /*00dc*/ 	.word	0x00000000
        /*00e0*/ 	.short	0x0000
        /*00e2*/ 	.short	0x0000
        /*00e4*/ 	.byte	0x00, 0xf4, 0x21, 0x00


	//----- nvinfo : EIATTR_SPARSE_MMA_MASK
	.align		4
.L_35:
        /*00e8*/ 	.byte	0x03, 0x50
        /*00ea*/ 	.short	0x0000


	//----- nvinfo : EIATTR_MAXREG_COUNT
	.align		4
        /*00ec*/ 	.byte	0x03, 0x1b
        /*00ee*/ 	.short	0x00ff


	//----- nvinfo : EIATTR_NUM_BARRIERS
	.align		4
        /*00f0*/ 	.byte	0x02, 0x4c
        /*00f2*/ 	.byte	0x01
	.zero		1


	//----- nvinfo : EIATTR_ANNOTATIONS
	.align		4
        /*00f4*/ 	.byte	0x04, 0x55
        /*00f6*/ 	.short	(.L_37 - .L_36)


	//   ....[0]....
.L_36:
        /*00f8*/ 	.word	0x00000001
        /*00fc*/ 	.byte	0xd0, 0x0c, 0x00, 0x00, 0x01, 0x00, 0x00, 0x00, 0x60, 0x0d, 0x00, 0x00, 0x01, 0x00, 0x00, 0x00
        /* <DEDUP_REMOVED lines=1319> */
        /*537c*/ 	.byte	0xb0, 0x04, 0x02, 0x00


	//----- nvinfo : EIATTR_VRC_CTA_INIT_COUNT
	.align		4
.L_37:
        /*5380*/ 	.byte	0x02, 0x4a
	.zero		1
	.zero		1


	//----- nvinfo : EIATTR_EXIT_INSTR_OFFSETS
	.align		4
        /*5384*/ 	.byte	0x04, 0x1c
        /*5386*/ 	.short	(.L_39 - .L_38)


	//   ....[0]....
.L_38:
        /*5388*/ 	.word	0x00096b60


	//   ....[1]....
        /*538c*/ 	.word	0x00096b80


	//----- nvinfo : EIATTR_REQNTID
	.align		4
.L_39:
        /*5390*/ 	.byte	0x04, 0x10
        /*5392*/ 	.short	(.L_41 - .L_40)
.L_40:
        /*5394*/ 	.word	0x00000040
        /*5398*/ 	.word	0x00000001
        /*539c*/ 	.word	0x00000001


	//----- nvinfo : EIATTR_CBANK_PARAM_SIZE
	.align		4
.L_41:
        /*53a0*/ 	.byte	0x03, 0x19
        /*53a2*/ 	.short	0x0050


	//----- nvinfo : EIATTR_PARAM_CBANK
	.align		4
        /*53a4*/ 	.byte	0x04, 0x0a
        /*53a6*/ 	.short	(.L_43 - .L_42)
	.align		4
.L_42:
        /*53a8*/ 	.word	index@(.nv.constant0.matmul_kernel)
        /*53ac*/ 	.short	0x0380
        /*53ae*/ 	.short	0x0050


	//----- nvinfo : EIATTR_SW_WAR
	.align		4
.L_43:
        /*53b0*/ 	.byte	0x04, 0x36
        /*53b2*/ 	.short	(.L_45 - .L_44)
.L_44:
        /*53b4*/ 	.word	0x00000008
.L_45:


//--------------------- .nv.compat                --------------------------
	.section	.nv.compat,"",@"SHT_CUDA_COMPAT_INFO"
	.align	4
        /*0000*/ 	.byte	0x02, 0x02, 0x01, 0x00, 0x02, 0x05, 0x05, 0x00, 0x02, 0x03, 0x00, 0x00, 0x02, 0x06, 0x01, 0x00


//--------------------- .nv.callgraph             --------------------------
	.section	.nv.callgraph,"",@"SHT_CUDA_CALLGRAPH"
	.align	4
	.sectionentsize	8
	.align		4
        /*0000*/ 	.word	0x00000000
	.align		4
        /*0004*/ 	.word	0xffffffff
	.align		4
        /*0008*/ 	.word	0x00000000
	.align		4
        /*000c*/ 	.word	0xfffffffe
	.align		4
        /*0010*/ 	.word	0x00000000
	.align		4
        /*0014*/ 	.word	0xfffffffd
	.align		4
        /*0018*/ 	.word	0x00000000
	.align		4
        /*001c*/ 	.word	0xfffffffc


//--------------------- .text.matmul_kernel       --------------------------
	.section	.text.matmul_kernel,"ax",@progbits
	.align	128
        .global         matmul_kernel
        .type           matmul_kernel,@function
        .size           matmul_kernel,(.L_x_3 - matmul_kernel)
        .other          matmul_kernel,@"STO_CUDA_ENTRY STV_DEFAULT"
matmul_kernel:
.text.matmul_kernel:
[----:B------:R-:W1:Y:S08]  /*0000*/  LDC R1, c[0x0][0x37c] ;  /* 0x0000df00ff017b82 */ /* 0x000e700000000800 */
[----:B------:R-:W2:Y:S01]  /*0010*/  LDC.64 R4, c[0x0][0x398] ;  /* 0x0000e600ff047b82 */ /* 0x000ea20000000a00 */
[----:B------:R-:W3:Y:S01]  /*0020*/  S2R R7, SR_CTAID.X ;  /* 0x0000000000077919 */ /* 0x000ee20000002500 */
[----:B------:R-:W4:Y:S01]  /*0030*/  LDCU UR5, c[0x0][0x3a0] ;  /* 0x00007400ff0577ac */ /* 0x000f220008000800 */
[----:B-1----:R-:W-:Y:S01]  /*0040*/  VIADD R1, R1, 0xffffbbd0 ;  /* 0xffffbbd001017836 */ /* 0x002fe20000000000 */
[----:B------:R-:W1:Y:S01]  /*0050*/  S2R R15, SR_TID.X ;  /* 0x00000000000f7919 */ /* 0x000e620000002100 */
[----:B------:R-:W1:Y:S03]  /*0060*/  LDCU UR6, c[0x0][0x3a0] ;  /* 0x00007400ff0677ac */ /* 0x000e660008000800 */
[----:B------:R-:W1:Y:S01]  /*0070*/  LDC.64 R192, c[0x0][0x3a8] ;  /* 0x0000ea00ffc07b82 */ /* 0x000e620000000a00 */
[----:B------:R-:W1:Y:S01]  /*0080*/  LDCU UR74, c[0x0][0x3a4] ;  /* 0x00007480ff4a77ac */ /* 0x000e620008000800 */
[----:B------:R-:W1:Y:S06]  /*0090*/  LDCU.128 UR8, c[0x0][0x380] ;  /* 0x00007000ff0877ac */ /* 0x000e6c0008000c00 */
[----:B------:R-:W1:Y:S01]  /*00a0*/  LDC R185, c[0x0][0x3a0] ;  /* 0x0000e800ffb97b82 */ /* 0x000e620000000800 */
[----:B------:R-:W1:Y:S01]  /*00b0*/  LDCU UR38, c[0x0][0x3b0] ;  /* 0x00007600ff2677ac */ /* 0x000e620008000800 */
[----:B----4-:R-:W-:Y:S01]  /*00c0*/  UIADD3 UR5, UPT, UPT, UR5, 0x7f, URZ ;  /* 0x0000007f05057890 */ /* 0x010fe2000fffe0ff */
[----:B--2---:R-:W-:Y:S01]  /*00d0*/  VIADD R0, R5, 0x7f ;  /* 0x0000007f05007836 */ /* 0x004fe20000000000 */
[----:B------:R-:W-:-:S02]  /*00e0*/  IABS R34, R5 ;  /* 0x0000000500227213 */ /* 0x000fc40000000000 */
[----:B------:R-:W-:Y:S01]  /*00f0*/  UISETP.GT.AND UP0, UPT, UR5, 0x7f, UPT ;  /* 0x0000007f0500788c */ /* 0x000fe2000bf04270 */
[----:B------:R-:W-:Y:S01]  /*0100*/  IABS R14, R4 ;  /* 0x00000004000e7213 */ /* 0x000fe20000000000 */
[----:B------:R-:W2:Y:S01]  /*0110*/  LDCU UR20, c[0x0][0x3b0] ;  /* 0x00007600ff1477ac */ /* 0x000ea20008000800 */
[----:B------:R-:W-:Y:S01]  /*0120*/  SHF.R.S32.HI R3, RZ, 0x1f, R0 ;  /* 0x0000001fff037819 */ /* 0x000fe20000011400 */
[----:B------:R-:W-:-:S03]  /*0130*/  USEL UR4, URZ, 0x4, !UP0 ;  /* 0x00000004ff047887 */ /* 0x000fc6000c000000 */
[----:B------:R-:W-:Y:S01]  /*0140*/  LEA.HI R3, R3, R0, RZ, 0x7 ;  /* 0x0000000003037211 */ /* 0x000fe200078f38ff */
[----:B------:R-:W4:Y:S01]  /*0150*/  LDCU UR37, c[0x0][0x3b0] ;  /* 0x00007600ff2577ac */ /* 0x000f220008000800 */
[----:B---3--:R-:W-:Y:S01]  /*0160*/  IABS R10, R7 ;  /* 0x00000007000a7213 */ /* 0x008fe20000000000 */
[C---:B-1----:R-:W-:Y:S01]  /*0170*/  IMAD R250, R192.reuse, 0x18, RZ ;  /* 0x00000018c0fa7824 */ /* 0x042fe200078e02ff */
[----:B------:R-:W-:Y:S01]  /*0180*/  SHF.R.S32.HI R3, RZ, 0x7, R3 ;  /* 0x00000007ff037819 */ /* 0x000fe20000011403 */
[----:B------:R-:W1:Y:S01]  /*0190*/  LDCU UR66, c[0x0][0x3b0] ;  /* 0x00007600ff4277ac */ /* 0x000e620008000800 */
[----:B------:R-:W-:Y:S01]  /*01a0*/  LOP3.LUT R200, R15, 0x3f, RZ, 0xc0, !PT ;  /* 0x0000003f0fc87812 */ /* 0x000fe200078ec0ff */
[----:B------:R-:W-:Y:S01]  /*01b0*/  IMAD R230, R192, 0x1c, RZ ;  /* 0x0000001cc0e67824 */ /* 0x000fe200078e02ff */
[----:B------:R-:W-:Y:S01]  /*01c0*/  SHF.L.U32 R6, R3, 0x3, RZ ;  /* 0x0000000303067819 */ /* 0x000fe200000006ff */
[----:B------:R-:W3:Y:S01]  /*01d0*/  LDCU UR53, c[0x0][0x3b0] ;  /* 0x00007600ff3577ac */ /* 0x000ee20008000800 */
[C---:B------:R-:W-:Y:S01]  /*01e0*/  SHF.L.U32 R247, R200.reuse, 0x2, RZ ;  /* 0x00000002c8f77819 */ /* 0x040fe200000006ff */
[----:B------:R-:W-:Y:S01]  /*01f0*/  IMAD R193, R200, R193, RZ ;  /* 0x000000c1c8c17224 */ /* 0x000fe200078e02ff */
[-C--:B------:R-:W-:Y:S01]  /*0200*/  IABS R9, R6.reuse ;  /* 0x0000000600097213 */ /* 0x080fe20000000000 */
[----:B------:R-:W1:Y:S01]  /*0210*/  LDCU UR15, c[0x0][0x3b0] ;  /* 0x00007600ff0f77ac */ /* 0x000e620008000800 */
[----:B------:R-:W-:Y:S01]  /*0220*/  IABS R12, R6 ;  /* 0x00000006000c7213 */ /* 0x000fe20000000000 */
[C---:B------:R-:W-:Y:S01]  /*0230*/  IMAD R212, R192.reuse, 0x19, RZ ;  /* 0x00000019c0d47824 */ /* 0x040fe200078e02ff */
[----:B------:R-:W1:Y:S01]  /*0240*/  I2F.RP R0, R9 ;  /* 0x0000000900007306 */ /* 0x000e620000209400 */
[----:B------:R-:W2:Y:S01]  /*0250*/  LDCU UR26, c[0x0][0x3b0] ;  /* 0x00007600ff1a77ac */ /* 0x000ea20008000800 */
[----:B------:R-:W-:-:S02]  /*0260*/  IMAD R236, R192, 0x1d, RZ ;  /* 0x0000001dc0ec7824 */ /* 0x000fc400078e02ff */
[C---:B------:R-:W-:Y:S01]  /*0270*/  IMAD R218, R192.reuse, 0x1a, RZ ;  /* 0x0000001ac0da7824 */ /* 0x040fe200078e02ff */
[----:B------:R-:W2:Y:S01]  /*0280*/  LDCU UR13, c[0x0][0x3b0] ;  /* 0x00007600ff0d77ac */ /* 0x000ea20008000800 */
[C---:B------:R-:W-:Y:S02]  /*0290*/  IMAD R224, R192.reuse, 0x1b, RZ ;  /* 0x0000001bc0e07824 */ /* 0x040fe400078e02ff */
[----:B------:R-:W-:Y:S01]  /*02a0*/  VIADD R185, R185, 0xffffff80 ;  /* 0xffffff80b9b97836 */ /* 0x000fe20000000000 */
[----:B------:R-:W2:Y:S01]  /*02b0*/  LDCU UR55, c[0x0][0x3b0] ;  /* 0x00007600ff3777ac */ /* 0x000ea20008000800 */
[C---:B------:R-:W-:Y:S02]  /*02c0*/  IMAD R184, R192.reuse, 0x6f, RZ ;  /* 0x0000006fc0b87824 */ /* 0x040fe400078e02ff */
[C---:B------:R-:W-:Y:S01]  /*02d0*/  IMAD R201, R192.reuse, 0x73, RZ ;  /* 0x00000073c0c97824 */ /* 0x040fe200078e02ff */
[----:B------:R-:W2:Y:S01]  /*02e0*/  LDCU UR25, c[0x0][0x3b0] ;  /* 0x00007600ff1977ac */ /* 0x000ea20008000800 */
[----:B------:R-:W-:Y:S01]  /*02f0*/  IMAD R248, R192, 0x7f, RZ ;  /* 0x0000007fc0f87824 */ /* 0x000fe200078e02ff */
[----:B-1----:R-:W1:Y:S01]  /*0300*/  MUFU.RCP R0, R0 ;  /* 0x0000000000007308 */ /* 0x002e620000001000 */
[----:B------:R-:W2:Y:S01]  /*0310*/  LDCU UR67, c[0x0][0x3b0] ;  /* 0x00007600ff4377ac */ /* 0x000ea20008000800 */
[----:B------:R-:W2:Y:S01]  /*0320*/  LDCU UR42, c[0x0][0x3b0] ;  /* 0x00007600ff2a77ac */ /* 0x000ea20008000800 */
[----:B------:R-:W2:Y:S01]  /*0330*/  LDCU UR40, c[0x0][0x3b0] ;  /* 0x00007600ff2877ac */ /* 0x000ea20008000800 */
[----:B------:R-:W2:Y:S01]  /*0340*/  LDCU UR36, c[0x0][0x3b0] ;  /* 0x00007600ff2477ac */ /* 0x000ea20008000800 */
[----:B-1----:R-:W-:Y:S01]  /*0350*/  VIADD R2, R0, 0xffffffe ;  /* 0x0ffffffe00027836 */ /* 0x002fe20000000000 */
[----:B------:R-:W1:Y:S01]  /*0360*/  LDCU UR16, c[0x0][0x3b0] ;  /* 0x00007600ff1077ac */ /* 0x000e620008000800 */
[----:B------:R-:W-:-:S02]  /*0370*/  IMAD.MOV R0, RZ, RZ, -R12 ;  /* 0x000000ffff007224 */ /* 0x000fc400078e0a0c */
[----:B------:R2:W1:Y:S01]  /*0380*/  F2I.FTZ.U32.TRUNC.NTZ R3, R2 ;  /* 0x0000000200037305 */ /* 0x000462000021f000 */
[----:B------:R-:W3:Y:S01]  /*0390*/  LDCU UR60, c[0x0][0x3b0] ;  /* 0x00007600ff3c77ac */ /* 0x000ee20008000800 */
[----:B------:R-:W3:Y:S01]  /*03a0*/  LDCU UR57, c[0x0][0x3b0] ;  /* 0x00007600ff3977ac */ /* 0x000ee20008000800 */
[----:B--2---:R-:W-:Y:S01]  /*03b0*/  IMAD.MOV.U32 R2, RZ, RZ, RZ ;  /* 0x000000ffff027224 */ /* 0x004fe200078e00ff */
[----:B------:R-:W2:Y:S01]  /*03c0*/  LDCU UR59, c[0x0][0x3b0] ;  /* 0x00007600ff3b77ac */ /* 0x000ea20008000800 */
[----:B------:R-:W2:Y:S01]  /*03d0*/  LDCU UR52, c[0x0][0x3b0] ;  /* 0x00007600ff3477ac */ /* 0x000ea20008000800 */
[--C-:B-1----:R-:W-:Y:S01]  /*03e0*/  IMAD.MOV R8, RZ, RZ, -R3.reuse ;  /* 0x000000ffff087224 */ /* 0x102fe200078e0a03 */
[----:B------:R-:W1:Y:S03]  /*03f0*/  LDCU UR51, c[0x0][0x3b0] ;  /* 0x00007600ff3377ac */ /* 0x000e660008000800 */
[----:B------:R-:W-:Y:S01]  /*0400*/  IMAD R11, R8, R9, RZ ;  /* 0x00000009080b7224 */ /* 0x000fe200078e02ff */
[----:B------:R-:W-:Y:S01]  /*0410*/  MOV R8, R10 ;  /* 0x0000000a00087202 */ /* 0x000fe20000000f00 */
[----:B------:R-:W1:Y:S02]  /*0420*/  LDCU UR44, c[0x0][0x3b0] ;  /* 0x00007600ff2c77ac */ /* 0x000e640008000800 */
[----:B------:R-:W-:Y:S01]  /*0430*/  IMAD.HI.U32 R3, R3, R11, R2 ;  /* 0x0000000b03037227 */ /* 0x000fe200078e0002 */
[----:B------:R-:W1:Y:S05]  /*0440*/  LDCU UR43, c[0x0][0x3b0] ;  /* 0x00007600ff2b77ac */ /* 0x000e6a0008000800 */
[----:B------:R-:W-:Y:S01]  /*0450*/  IMAD.HI.U32 R3, R3, R8, RZ ;  /* 0x0000000803037227 */ /* 0x000fe200078e00ff */
[----:B------:R-:W1:Y:S03]  /*0460*/  LDCU UR35, c[0x0][0x3b0] ;  /* 0x00007600ff2377ac */ /* 0x000e660008000800 */
[----:B------:R-:W-:Y:S01]  /*0470*/  IMAD R0, R3, R0, R8 ;  /* 0x0000000003007224 */ /* 0x000fe200078e0208 */
[----:B------:R-:W1:Y:S04]  /*0480*/  LDCU UR29, c[0x0][0x3b0] ;  /* 0x00007600ff1d77ac */ /* 0x000e680008000800 */
[----:B------:R-:W-:Y:S01]  /*0490*/  ISETP.GT.U32.AND P1, PT, R9, R0, PT ;  /* 0x000000000900720c */ /* 0x000fe20003f24070 */
[----:B------:R-:W1:Y:S01]  /*04a0*/  LDCU UR28, c[0x0][0x3b0] ;  /* 0x00007600ff1c77ac */ /* 0x000e620008000800 */
[----:B------:R-:W1:Y:S01]  /*04b0*/  LDCU UR27, c[0x0][0x3b0] ;  /* 0x00007600ff1b77ac */ /* 0x000e620008000800 */
[----:B------:R-:W1:Y:S10]  /*04c0*/  LDCU UR76, c[0x0][0x3b0] ;  /* 0x00007600ff4c77ac */ /* 0x000e740008000800 */
[-C--:B------:R-:W-:Y:S01]  /*04d0*/  @!P1 IADD3 R0, PT, PT, R0, -R9.reuse, RZ ;  /* 0x8000000900009210 */ /* 0x080fe20007ffe0ff */
[----:B------:R-:W-:Y:S01]  /*04e0*/  @!P1 VIADD R3, R3, 0x1 ;  /* 0x0000000103039836 */ /* 0x000fe20000000000 */
[----:B------:R-:W-:Y:S01]  /*04f0*/  ISETP.NE.AND P1, PT, R6, RZ, PT ;  /* 0x000000ff0600720c */ /* 0x000fe20003f25270 */
[----:B------:R-:W1:Y:S01]  /*0500*/  LDCU UR65, c[0x0][0x3b0] ;  /* 0x00007600ff4177ac */ /* 0x000e620008000800 */
[----:B------:R-:W-:-:S02]  /*0510*/  ISETP.GE.U32.AND P0, PT, R0, R9, PT ;  /* 0x000000090000720c */ /* 0x000fc40003f06070 */
[----:B------:R-:W-:Y:S01]  /*0520*/  LOP3.LUT R0, R7, R6, RZ, 0x3c, !PT ;  /* 0x0000000607007212 */ /* 0x000fe200078e3cff */
[----:B------:R-:W1:Y:S03]  /*0530*/  LDCU UR64, c[0x0][0x3b0] ;  /* 0x00007600ff4077ac */ /* 0x000e660008000800 */
[----:B------:R-:W-:Y:S01]  /*0540*/  ISETP.GE.AND P2, PT, R0, RZ, PT ;  /* 0x000000ff0000720c */ /* 0x000fe20003f46270 */
[----:B------:R-:W-:Y:S01]  /*0550*/  VIADD R0, R4, 0xff ;  /* 0x000000ff04007836 */ /* 0x000fe20000000000 */
[----:B------:R-:W1:Y:S01]  /*0560*/  LDCU UR63, c[0x0][0x3b0] ;  /* 0x00007600ff3f77ac */ /* 0x000e620008000800 */
[----:B------:R-:W1:Y:S04]  /*0570*/  LDCU UR62, c[0x0][0x3b0] ;  /* 0x00007600ff3e77ac */ /* 0x000e680008000800 */
[----:B------:R-:W-:Y:S01]  /*0580*/  @P0 VIADD R3, R3, 0x1 ;  /* 0x0000000103030836 */ /* 0x000fe20000000000 */
[----:B------:R-:W1:Y:S04]  /*0590*/  LDCU UR61, c[0x0][0x3b0] ;  /* 0x00007600ff3d77ac */ /* 0x000e680008000800 */
[----:B------:R-:W-:-:S02]  /*05a0*/  MOV R2, R3 ;  /* 0x0000000300027202 */ /* 0x000fc40000000f00 */
[----:B------:R-:W-:Y:S01]  /*05b0*/  SHF.R.S32.HI R3, RZ, 0x1f, R0 ;  /* 0x0000001fff037819 */ /* 0x000fe20000011400 */
[----:B------:R-:W1:Y:S02]  /*05c0*/  LDCU UR58, c[0x0][0x3b0] ;  /* 0x00007600ff3a77ac */ /* 0x000e640008000800 */
[----:B------:R-:W-:Y:S01]  /*05d0*/  @!P2 IMAD.MOV R2, RZ, RZ, -R2 ;  /* 0x000000ffff02a224 */ /* 0x000fe200078e0a02 */
[----:B------:R-:W-:Y:S01]  /*05e0*/  @!P1 LOP3.LUT R2, RZ, R6, RZ, 0x33, !PT ;  /* 0x00000006ff029212 */ /* 0x000fe200078e33ff */
[----:B------:R-:W1:Y:S01]  /*05f0*/  LDCU UR56, c[0x0][0x3b0] ;  /* 0x00007600ff3877ac */ /* 0x000e620008000800 */
[----:B------:R-:W-:Y:S02]  /*0600*/  LEA.HI R3, R3, R0, RZ, 0x8 ;  /* 0x0000000003037211 */ /* 0x000fe400078f40ff */
[C---:B------:R-:W-:Y:S01]  /*0610*/  SHF.L.U32 R10, R2.reuse, 0x3, RZ ;  /* 0x00000003020a7819 */ /* 0x040fe200000006ff */
[----:B------:R-:W1:Y:S01]  /*0620*/  LDCU UR54, c[0x0][0x3b0] ;  /* 0x00007600ff3677ac */ /* 0x000e620008000800 */
[----:B------:R-:W-:-:S02]  /*0630*/  IADD3 R2, PT, PT, -R2, RZ, RZ ;  /* 0x000000ff02027210 */ /* 0x000fc40007ffe1ff */
[----:B------:R-:W-:Y:S01]  /*0640*/  LEA.HI.SX32 R3, R3, -R10, 0x18 ;  /* 0x8000000a03037211 */ /* 0x000fe200078fc2ff */
[----:B------:R-:W1:Y:S02]  /*0650*/  LDCU UR50, c[0x0][0x3b0] ;  /* 0x00007600ff3277ac */ /* 0x000e640008000800 */
[----:B------:R-:W-:Y:S01]  /*0660*/  IMAD R13, R6, R2, R7 ;  /* 0x00000002060d7224 */ /* 0x000fe200078e0207 */
[----:B------:R-:W-:Y:S01]  /*0670*/  VIMNMX R8, PT, PT, R3, 0x8, PT ;  /* 0x0000000803087848 */ /* 0x000fe20003fe0100 */
[----:B------:R-:W-:Y:S01]  /*0680*/  IMAD.MOV.U32 R2, RZ, RZ, RZ ;  /* 0x000000ffff027224 */ /* 0x000fe200078e00ff */
[----:B------:R-:W1:Y:S02]  /*0690*/  LDCU UR49, c[0x0][0x3b0] ;  /* 0x00007600ff3177ac */ /* 0x000e640008000800 */
[-C--:B------:R-:W-:Y:S02]  /*06a0*/  IABS R9, R8.reuse ;  /* 0x0000000800097213 */ /* 0x080fe40000000000 */
[----:B------:R-:W-:Y:S01]  /*06b0*/  IABS R6, R13 ;  /* 0x0000000d00067213 */ /* 0x000fe20000000000 */
[----:B------:R-:W1:Y:S01]  /*06c0*/  LDCU UR48, c[0x0][0x3b0] ;  /* 0x00007600ff3077ac */ /* 0x000e620008000800 */
[----:B------:R-:W2:Y:S01]  /*06d0*/  I2F.RP R0, R9 ;  /* 0x0000000900007306 */ /* 0x000ea20000209400 */
[----:B------:R-:W1:Y:S01]  /*06e0*/  LDCU UR47, c[0x0][0x3b0] ;  /* 0x00007600ff2f77ac */ /* 0x000e620008000800 */
[----:B------:R-:W1:Y:S01]  /*06f0*/  LDCU UR46, c[0x0][0x3b0] ;  /* 0x00007600ff2e77ac */ /* 0x000e620008000800 */
[----:B------:R-:W1:Y:S05]  /*0700*/  LDCU UR45, c[0x0][0x3b0] ;  /* 0x00007600ff2d77ac */ /* 0x000e6a0008000800 */
[----:B--2---:R-:W2:Y:S01]  /*0710*/  MUFU.RCP R0, R0 ;  /* 0x0000000000007308 */ /* 0x004ea20000001000 */
[----:B------:R-:W1:Y:S01]  /*0720*/  LDCU UR41, c[0x0][0x3b0] ;  /* 0x00007600ff2977ac */ /* 0x000e620008000800 */
[----:B------:R-:W1:Y:S01]  /*0730*/  LDCU UR39, c[0x0][0x3b0] ;  /* 0x00007600ff2777ac */ /* 0x000e620008000800 */
[----:B------:R-:W1:Y:S01]  /*0740*/  LDCU UR34, c[0x0][0x3b0] ;  /* 0x00007600ff2277ac */ /* 0x000e620008000800 */
[----:B------:R-:W1:Y:S01]  /*0750*/  LDCU UR33, c[0x0][0x3b0] ;  /* 0x00007600ff2177ac */ /* 0x000e620008000800 */
[----:B--2---:R-:W-:Y:S01]  /*0760*/  VIADD R3, R0, 0xffffffe ;  /* 0x0ffffffe00037836 */ /* 0x004fe20000000000 */
[----:B------:R-:W-:Y:S01]  /*0770*/  IABS R0, R8 ;  /* 0x0000000800007213 */ /* 0x000fe20000000000 */
[----:B------:R-:W2:Y:S03]  /*0780*/  LDCU UR32, c[0x0][0x3b0] ;  /* 0x00007600ff2077ac */ /* 0x000ea60008000800 */
[----:B------:R-:W-:Y:S01]  /*0790*/  IADD3 R0, PT, PT, RZ, -R0, RZ ;  /* 0x80000000ff007210 */ /* 0x000fe20007ffe0ff */
[----:B------:R-:W1:Y:S01]  /*07a0*/  F2I.FTZ.U32.TRUNC.NTZ R3, R3 ;  /* 0x0000000300037305 */ /* 0x000e62000021f000 */
[----:B------:R-:W2:Y:S01]  /*07b0*/  LDCU UR31, c[0x0][0x3b0] ;  /* 0x00007600ff1f77ac */ /* 0x000ea20008000800 */
[----:B------:R-:W2:Y:S01]  /*07c0*/  LDCU UR30, c[0x0][0x3b0] ;  /* 0x00007600ff1e77ac */ /* 0x000ea20008000800 */
[----:B------:R-:W2:Y:S01]  /*07d0*/  LDCU UR24, c[0x0][0x3b0] ;  /* 0x00007600ff1877ac */ /* 0x000ea20008000800 */
[----:B------:R-:W2:Y:S01]  /*07e0*/  LDCU UR23, c[0x0][0x3b0] ;  /* 0x00007600ff1777ac */ /* 0x000ea20008000800 */
[--C-:B-1----:R-:W-:Y:S01]  /*07f0*/  IMAD.MOV R12, RZ, RZ, -R3.reuse ;  /* 0x000000ffff0c7224 */ /* 0x102fe200078e0a03 */
[----:B------:R-:W1:Y:S03]  /*0800*/  LDCU UR22, c[0x0][0x3b0] ;  /* 0x00007600ff1677ac */ /* 0x000e660008000800 */
[----:B------:R-:W-:Y:S01]  /*0810*/  IMAD R7, R12, R9, RZ ;  /* 0x000000090c077224 */ /* 0x000fe200078e02ff */
[----:B------:R-:W1:Y:S03]  /*0820*/  LDCU UR21, c[0x0][0x3b0] ;  /* 0x00007600ff1577ac */ /* 0x000e660008000800 */
[----:B------:R-:W-:-:S02]  /*0830*/  IMAD.HI.U32 R2, R3, R7, R2 ;  /* 0x0000000703027227 */ /* 0x000fc400078e0002 */
[----:B------:R-:W1:Y:S01]  /*0840*/  I2F.RP R7, R34 ;  /* 0x0000002200077306 */ /* 0x000e620000209400 */
[----:B------:R-:W2:Y:S01]  /*0850*/  LDCU UR19, c[0x0][0x3b0] ;  /* 0x00007600ff1377ac */ /* 0x000ea20008000800 */
[----:B------:R-:W-:Y:S01]  /*0860*/  IMAD.MOV.U32 R3, RZ, RZ, R6 ;  /* 0x000000ffff037224 */ /* 0x000fe200078e0006 */
[----:B------:R-:W2:Y:S03]  /*0870*/  LDCU UR18, c[0x0][0x3b0] ;  /* 0x00007600ff1277ac */ /* 0x000ea60008000800 */
[----:B------:R-:W-:Y:S02]  /*0880*/  IMAD.HI.U32 R2, R2, R3, RZ ;  /* 0x0000000302027227 */ /* 0x000fe400078e00ff */
[----:B------:R-:W2:Y:S01]  /*0890*/  I2F.RP R6, R14 ;  /* 0x0000000e00067306 */ /* 0x000ea20000209400 */
[----:B------:R-:W3:Y:S01]  /*08a0*/  LDCU UR17, c[0x0][0x3b0] ;  /* 0x00007600ff1177ac */ /* 0x000ee20008000800 */
[----:B------:R-:W-:Y:S01]  /*08b0*/  IMAD R0, R2, R0, R3 ;  /* 0x0000000002007224 */ /* 0x000fe200078e0203 */
[----:B------:R-:W3:Y:S04]  /*08c0*/  LDCU UR14, c[0x0][0x3b0] ;  /* 0x00007600ff0e77ac */ /* 0x000ee80008000800 */
[----:B------:R-:W-:Y:S01]  /*08d0*/  ISETP.GT.U32.AND P1, PT, R9, R0, PT ;  /* 0x000000000900720c */ /* 0x000fe20003f24070 */
[----:B-1----:R-:W1:Y:S01]  /*08e0*/  MUFU.RCP R7, R7 ;  /* 0x0000000700077308 */ /* 0x002e620000001000 */
[----:B------:R-:W3:Y:S01]  /*08f0*/  LDCU UR12, c[0x0][0x3b0] ;  /* 0x00007600ff0c77ac */ /* 0x000ee20008000800 */
[----:B------:R-:W3:Y:S06]  /*0900*/  LDCU UR68, c[0x0][0x3b0] ;  /* 0x00007600ff4477ac */ /* 0x000eec0008000800 */
[----:B--2---:R-:W2:Y:S01]  /*0910*/  MUFU.RCP R6, R6 ;  /* 0x0000000600067308 */ /* 0x004ea20000001000 */
[----:B------:R-:W3:Y:S03]  /*0920*/  LDCU UR69, c[0x0][0x3b0] ;  /* 0x00007600ff4577ac */ /* 0x000ee60008000800 */
[----:B------:R-:W-:Y:S01]  /*0930*/  @!P1 IMAD.IADD R0, R0, 0x1, -R9 ;  /* 0x0000000100009824 */ /* 0x000fe200078e0a09 */
[----:B------:R-:W-:Y:S01]  /*0940*/  @!P1 IADD3 R2, PT, PT, R2, 0x1, RZ ;  /* 0x0000000102029810 */ /* 0x000fe20007ffe0ff */
[----:B------:R-:W3:Y:S01]  /*0950*/  LDCU UR70, c[0x0][0x3b0] ;  /* 0x00007600ff4677ac */ /* 0x000ee20008000800 */
[----:B------:R-:W-:-:S02]  /*0960*/  ISETP.NE.AND P1, PT, R8, RZ, PT ;  /* 0x000000ff0800720c */ /* 0x000fc40003f25270 */
[----:B------:R-:W-:Y:S01]  /*0970*/  ISETP.GE.U32.AND P0, PT, R0, R9, PT ;  /* 0x000000090000720c */ /* 0x000fe20003f06070 */
[----:B-1----:R-:W-:Y:S01]  /*0980*/  VIADD R3, R7, 0xffffffe ;  /* 0x0ffffffe07037836 */ /* 0x002fe20000000000 */
[----:B------:R-:W-:Y:S01]  /*0990*/  LOP3.LUT R0, R13, R8, RZ, 0x3c, !PT ;  /* 0x000000080d007212 */ /* 0x000fe200078e3cff */
[----:B------:R-:W1:Y:S03]  /*09a0*/  LDCU UR71, c[0x0][0x3b0] ;  /* 0x00007600ff4777ac */ /* 0x000e660008000800 */
[----:B------:R-:W-:Y:S01]  /*09b0*/  ISETP.GE.AND P2, PT, R0, RZ, PT ;  /* 0x000000ff0000720c */ /* 0x000fe20003f46270 */
[----:B------:R-:W1:Y:S01]  /*09c0*/  F2I.FTZ.U32.TRUNC.NTZ R3, R3 ;  /* 0x0000000300037305 */ /* 0x000e62000021f000 */
[----:B--2---:R-:W-:Y:S01]  /*09d0*/  VIADD R7, R6, 0xffffffe ;  /* 0x0ffffffe06077836 */ /* 0x004fe20000000000 */
[----:B------:R-:W2:Y:S01]  /*09e0*/  LDCU UR73, c[0x0][0x3b0] ;  /* 0x00007600ff4977ac */ /* 0x000ea20008000800 */
[----:B------:R-:W-:-:S03]  /*09f0*/  IMAD.U32 R0, RZ, RZ, UR4 ;  /* 0x00000004ff007e24 */ /* 0x000fc6000f8e00ff */
[----:B------:R-:W-:Y:S01]  /*0a00*/  @P0 VIADD R2, R2, 0x1 ;  /* 0x0000000102020836 */ /* 0x000fe20000000000 */
[----:B------:R-:W-:Y:S01]  /*0a10*/  ISETP.GE.AND P0, PT, R200, UR6, PT ;  /* 0x00000006c8007c0c */ /* 0x000fe2000bf06270 */
[----:B------:R-:W2:Y:S01]  /*0a20*/  F2I.FTZ.U32.TRUNC.NTZ R7, R7 ;  /* 0x0000000700077305 */ /* 0x000ea2000021f000 */
[----:B------:R-:W3:Y:S02]  /*0a30*/  LDCU.64 UR6, c[0x0][0x388] ;  /* 0x00007100ff0677ac */ /* 0x000ee40008000a00 */
[----:B------:R-:W-:Y:S01]  /*0a40*/  MOV R6, R2 ;  /* 0x0000000200067202 */ /* 0x000fe20000000f00 */
[----:B------:R-:W-:Y:S01]  /*0a50*/  IMAD.MOV.U32 R2, RZ, RZ, RZ ;  /* 0x000000ffff027224 */ /* 0x000fe200078e00ff */
[----:B------:R-:W3:Y:S01]  /*0a60*/  LDCU UR4, c[0x0][0x3b0] ;  /* 0x00007600ff0477ac */ /* 0x000ee20008000800 */
[--C-:B-1----:R-:W-:Y:S02]  /*0a70*/  IMAD.MOV R9, RZ, RZ, -R3.reuse ;  /* 0x000000ffff097224 */ /* 0x102fe400078e0a03 */
[----:B------:R-:W-:Y:S01]  /*0a80*/  @!P2 IMAD.MOV R6, RZ, RZ, -R6 ;  /* 0x000000ffff06a224 */ /* 0x000fe200078e0a06 */
[----:B------:R-:W-:Y:S01]  /*0a90*/  @!P1 LOP3.LUT R6, RZ, R8, RZ, 0x33, !PT ;  /* 0x00000008ff069212 */ /* 0x000fe200078e33ff */
[----:B------:R-:W-:Y:S01]  /*0aa0*/  IMAD R9, R9, R34, RZ ;  /* 0x0000002209097224 */ /* 0x000fe200078e02ff */
[----:B------:R-:W1:Y:S02]  /*0ab0*/  LDCU UR72, c[0x0][0x3b0] ;  /* 0x00007600ff4877ac */ /* 0x000e640008000800 */
[----:B------:R-:W-:Y:S01]  /*0ac0*/  SHF.L.U32 R252, R6, 0x7, RZ ;  /* 0x0000000706fc7819 */ /* 0x000fe200000006ff */
[----:B------:R-:W-:Y:S01]  /*0ad0*/  IMAD.HI.U32 R2, R3, R9, R2 ;  /* 0x0000000903027227 */ /* 0x000fe200078e0002 */
[----:B--2---:R-:W-:Y:S01]  /*0ae0*/  IADD3 R9, PT, PT, RZ, -R7, RZ ;  /* 0x80000007ff097210 */ /* 0x004fe20007ffe0ff */
[----:B------:R-:W2:Y:S01]  /*0af0*/  LDCU UR77, c[0x0][0x3b0] ;  /* 0x00007600ff4d77ac */ /* 0x000ea20008000800 */
[C---:B------:R-:W-:Y:S01]  /*0b00*/  IADD3 R17, PT, PT, R252.reuse, 0x1, RZ ;  /* 0x00000001fc117810 */ /* 0x040fe20007ffe0ff */
[C---:B------:R-:W-:Y:S01]  /*0b10*/  VIADD R12, R252.reuse, 0x7f ;  /* 0x0000007ffc0c7836 */ /* 0x040fe20000000000 */
[----:B------:R-:W-:Y:S01]  /*0b20*/  IADD3 R28, PT, PT, R252, 0x47, RZ ;  /* 0x00000047fc1c7810 */ /* 0x000fe20007ffe0ff */
[----:B------:R-:W-:Y:S01]  /*0b30*/  IMAD.MOV R3, RZ, RZ, -R6 ;  /* 0x000000ffff037224 */ /* 0x000fe200078e0a06 */
[----:B------:R-:W-:Y:S01]  /*0b40*/  SEL R6, R0, RZ, !P0 ;  /* 0x000000ff00067207 */ /* 0x000fe20004000000 */
[----:B------:R-:W-:Y:S01]  /*0b50*/  IMAD R9, R9, R14, RZ ;  /* 0x0000000e09097224 */ /* 0x000fe200078e02ff */
[----:B------:R-:W-:Y:S01]  /*0b60*/  IABS R11, R12 ;  /* 0x0000000c000b7213 */ /* 0x000fe20000000000 */
[----:B------:R-:W-:Y:S01]  /*0b70*/  IMAD R3, R8, R3, R13 ;  /* 0x0000000308037224 */ /* 0x000fe200078e020d */
[----:B------:R-:W-:Y:S01]  /*0b80*/  ISETP.NE.U32.AND P0, PT, R6, RZ, PT ;  /* 0x000000ff0600720c */ /* 0x000fe20003f05070 */
[----:B------:R-:W-:Y:S01]  /*0b90*/  VIADD R26, R252, 0x46 ;  /* 0x00000046fc1a7836 */ /* 0x000fe20000000000 */
[----:B------:R-:W-:Y:S01]  /*0ba0*/  MOV R6, RZ ;  /* 0x000000ff00067202 */ /* 0x000fe20000000f00 */
[----:B------:R-:W-:Y:S01]  /*0bb0*/  IMAD.HI.U32 R8, R2, R11, RZ ;  /* 0x0000000b02087227 */ /* 0x000fe200078e00ff */
[----:B------:R-:W-:Y:S01]  /*0bc0*/  ISETP.GE.AND P4, PT, R12, RZ, PT ;  /* 0x000000ff0c00720c */ /* 0x000fe20003f86270 */
[----:B------:R-:W1:Y:S01]  /*0bd0*/  LDCU UR75, c[0x0][0x3b0] ;  /* 0x00007600ff4b77ac */ /* 0x000e620008000800 */
[----:B------:R-:W-:Y:S01]  /*0be0*/  IABS R37, R17 ;  /* 0x0000001100257213 */ /* 0x000fe20000000000 */
[----:B------:R-:W-:Y:S01]  /*0bf0*/  IMAD.MOV R8, RZ, RZ, -R8 ;  /* 0x000000ffff087224 */ /* 0x000fe200078e0a08 */
[----:B------:R-:W-:Y:S01]  /*0c00*/  IABS R23, R26 ;  /* 0x0000001a00177213 */ /* 0x000fe20000000000 */
[----:B------:R-:W-:Y:S01]  /*0c10*/  IMAD.IADD R3, R10, 0x1, R3 ;  /* 0x000000010a037824 */ /* 0x000fe200078e0203 */
[----:B------:R-:W-:Y:S01]  /*0c20*/  IABS R25, R28 ;  /* 0x0000001c00197213 */ /* 0x000fe20000000000 */
[----:B------:R-:W-:Y:S01]  /*0c30*/  IMAD R11, R34, R8, R11 ;  /* 0x00000008220b7224 */ /* 0x000fe200078e020b */
[----:B------:R-:W-:Y:S01]  /*0c40*/  IADD3 R82, PT, PT, R252, 0x49, RZ ;  /* 0x00000049fc527810 */ /* 0x000fe20007ffe0ff */
[----:B------:R-:W-:Y:S01]  /*0c50*/  IMAD.HI.U32 R7, R7, R9, R6 ;  /* 0x0000000907077227 */ /* 0x000fe200078e0006 */
[----:B------:R-:W-:Y:S01]  /*0c60*/  PRMT R21, R200, 0x6540, R3 ;  /* 0x00006540c8157816 */ /* 0x000fe20000000003 */
[----:B------:R-:W-:Y:S01]  /*0c70*/  UISETP.GT.AND UP0, UPT, UR5, 0xff, UPT ;  /* 0x000000ff0500788c */ /* 0x000fe2000bf04270 */
[----:B------:R-:W-:Y:S01]  /*0c80*/  ISETP.GT.U32.AND P1, PT, R34, R11, PT ;  /* 0x0000000b2200720c */ /* 0x000fe20003f24070 */
[----:B------:R-:W-:Y:S01]  /*0c90*/  IMAD.SHL.U32 R6, R3, 0x100, RZ ;  /* 0x0000010003067824 */ /* 0x000fe200078e00ff */
[----:B------:R-:W-:Y:S01]  /*0ca0*/  LOP3.LUT R19, R21, 0x80, RZ, 0xfc, !PT ;  /* 0x0000008015137812 */ /* 0x000fe200078efcff */
[----:B------:R-:W-:Y:S01]  /*0cb0*/  IMAD.HI.U32 R9, R2, R37, RZ ;  /* 0x0000002502097227 */ /* 0x000fe200078e00ff */
[----:B------:R-:W-:Y:S01]  /*0cc0*/  IABS R10, R21 ;  /* 0x00000015000a7213 */ /* 0x000fe20000000000 */
[----:B------:R-:W-:Y:S01]  /*0cd0*/  STL [R1+0x1200], R21 ;  /* 0x0012001501007387 */ /* 0x000fe20000100800 */
[----:B------:R-:W-:Y:S01]  /*0ce0*/  IABS R15, R19 ;  /* 0x00000013000f7213 */ /* 0x000fe20000000000 */
[----:B------:R-:W-:Y:S01]  /*0cf0*/  VIADD R80, R252, 0x48 ;  /* 0x00000048fc507836 */ /* 0x000fe20000000000 */
[----:B------:R-:W-:Y:S01]  /*0d00*/  LOP3.LUT R20, R6, 0x40, R200, 0xfe, !PT ;  /* 0x0000004006147812 */ /* 0x000fe200078efec8 */
[----:B------:R-:W-:Y:S01]  /*0d10*/  IMAD.HI.U32 R3, R7, R10, RZ ;  /* 0x0000000a07037227 */ /* 0x000fe200078e00ff */
[----:B------:R-:W-:-:S02]  /*0d20*/  LOP3.LUT R18, R21, 0xc0, RZ, 0xfc, !PT ;  /* 0x000000c015127812 */ /* 0x000fc400078efcff */
[----:B------:R-:W-:Y:S01]  /*0d30*/  IABS R12, R20 ;  /* 0x00000014000c7213 */ /* 0x000fe20000000000 */
[----:B------:R-:W-:Y:S01]  /*0d40*/  IMAD.HI.U32 R8, R7, R15, RZ ;  /* 0x0000000f07087227 */ /* 0x000fe200078e00ff */
[----:B------:R-:W-:Y:S01]  /*0d50*/  @!P1 IADD3 R11, PT, PT, R11, -R34, RZ ;  /* 0x800000220b0b9210 */ /* 0x000fe20007ffe0ff */
[----:B------:R-:W-:Y:S01]  /*0d60*/  STL [R1+0x1204], R20 ;  /* 0x0012041401007387 */ /* 0x000fe20000100800 */
[----:B------:R-:W-:Y:S01]  /*0d70*/  IABS R16, R18 ;  /* 0x0000001200107213 */ /* 0x000fe20000000000 */
[----:B------:R-:W-:Y:S01]  /*0d80*/  IMAD.HI.U32 R6, R7, R12, RZ ;  /* 0x0000000c07067227 */ /* 0x000fe200078e00ff */
[----:B------:R-:W-:Y:S01]  /*0d90*/  ISETP.GT.U32.AND P3, PT, R34, R11, PT ;  /* 0x0000000b2200720c */ /* 0x000fe20003f64070 */
[----:B------:R-:W-:Y:S01]  /*0da0*/  STL [R1+0x120c], R19 ;  /* 0x00120c1301007387 */ /* 0x000fe20000100800 */
[----:B------:R-:W-:Y:S01]  /*0db0*/  IADD3 R8, PT, PT, -R8, RZ, RZ ;  /* 0x000000ff08087210 */ /* 0x000fe20007ffe1ff */
[----:B------:R-:W-:Y:S01]  /*0dc0*/  IMAD.MOV R3, RZ, RZ, -R3 ;  /* 0x000000ffff037224 */ /* 0x000fe200078e0a03 */
[----:B------:R-:W-:Y:S01]  /*0dd0*/  ISETP.GE.AND P1, PT, R17, RZ, PT ;  /* 0x000000ff1100720c */ /* 0x000fe20003f26270 */
[----:B------:R-:W-:Y:S01]  /*0de0*/  IMAD.HI.U32 R7, R7, R16, RZ ;  /* 0x0000001007077227 */ /* 0x000fe200078e00ff */
[----:B------:R-:W-:Y:S01]  /*0df0*/  IADD3 R17, PT, PT, R252, 0x4, RZ ;  /* 0x00000004fc117810 */ /* 0x000fe20007ffe0ff */
[----:B------:R1:W-:Y:S01]  /*0e00*/  STL [R1+0x1208], R18 ;  /* 0x0012081201007387 */ /* 0x0003e20000100800 */
[----:B------:R-:W-:Y:S01]  /*0e10*/  IABS R27, R80 ;  /* 0x00000050001b7213 */ /* 0x000fe20000000000 */
[----:B------:R-:W-:Y:S01]  /*0e20*/  IMAD R8, R14, R8, R15 ;  /* 0x000000080e087224 */ /* 0x000fe200078e020f */
[----:B------:R-:W-:Y:S01]  /*0e30*/  IABS R35, R17 ;  /* 0x0000001100237213 */ /* 0x000fe20000000000 */
[----:B------:R-:W-:Y:S01]  /*0e40*/  IMAD.MOV R13, RZ, RZ, -R6 ;  /* 0x000000ffff0d7224 */ /* 0x000fe200078e0a06 */
[C---:B------:R-:W-:Y:S01]  /*0e50*/  IADD3 R88, PT, PT, R252.reuse, 0x56, RZ ;  /* 0x00000056fc587810 */ /* 0x040fe20007ffe0ff */
[----:B------:R-:W-:Y:S01]  /*0e60*/  IMAD.MOV R6, RZ, RZ, -R9 ;  /* 0x000000ffff067224 */ /* 0x000fe200078e0a09 */
[----:B------:R-:W-:Y:S01]  /*0e70*/  IADD3 R139, PT, PT, R252, 0x5c, RZ ;  /* 0x0000005cfc8b7810 */ /* 0x000fe20007ffe0ff */
[----:B------:R-:W-:Y:S01]  /*0e80*/  @!P3 IMAD.IADD R11, R11, 0x1, -R34 ;  /* 0x000000010b0bb824 */ /* 0x000fe200078e0a22 */
[C---:B------:R-:W-:Y:S01]  /*0e90*/  ISETP.GT.U32.AND P3, PT, R14.reuse, R8, PT ;  /* 0x000000080e00720c */ /* 0x040fe20003f64070 */
[----:B------:R-:W-:Y:S01]  /*0ea0*/  IMAD R3, R14, R3, R10 ;  /* 0x000000030e037224 */ /* 0x000fe200078e020a */
[----:B------:R-:W-:Y:S01]  /*0eb0*/  IADD3 R10, PT, PT, R252, 0x2, RZ ;  /* 0x00000002fc0a7810 */ /* 0x000fe20007ffe0ff */
[----:B------:R-:W-:Y:S01]  /*0ec0*/  IMAD.MOV R9, RZ, RZ, -R7 ;  /* 0x000000ffff097224 */ /* 0x000fe200078e0a07 */
[----:B------:R-:W-:Y:S01]  /*0ed0*/  IABS R105, R139 ;  /* 0x0000008b00697213 */ /* 0x000fe20000000000 */
[C---:B------:R-:W-:Y:S01]  /*0ee0*/  IMAD R7, R14.reuse, R13, R12 ;  /* 0x0000000d0e077224 */ /* 0x040fe200078e020c */
[----:B------:R-:W-:Y:S01]  /*0ef0*/  ISETP.GT.U32.AND P2, PT, R14, R3, PT ;  /* 0x000000030e00720c */ /* 0x000fe20003f44070 */
[----:B------:R-:W-:Y:S01]  /*0f00*/  IMAD R37, R34, R6, R37 ;  /* 0x0000000622257224 */ /* 0x000fe200078e0225 */
[----:B------:R-:W-:Y:S01]  /*0f10*/  IABS R13, R10 ;  /* 0x0000000a000d7213 */ /* 0x000fe20000000000 */
[C---:B------:R-:W-:Y:S01]  /*0f20*/  IMAD R9, R14.reuse, R9, R16 ;  /* 0x000000090e097224 */ /* 0x040fe200078e0210 */
[----:B------:R-:W-:Y:S01]  /*0f30*/  ISETP.GT.U32.AND P5, PT, R14, R7, PT ;  /* 0x000000070e00720c */ /* 0x000fe20003fa4070 */
[----:B------:R-:W-:Y:S01]  /*0f40*/  IMAD.MOV.U32 R6, RZ, RZ, R11 ;  /* 0x000000ffff067224 */ /* 0x000fe200078e000b */
[----:B------:R-:W-:Y:S01]  /*0f50*/  IADD3 R115, PT, PT, R252, 0x5a, RZ ;  /* 0x0000005afc737810 */ /* 0x000fe20007ffe0ff */
[----:B------:R-:W-:Y:S01]  /*0f60*/  @!P3 IMAD.IADD R8, R8, 0x1, -R14 ;  /* 0x000000010808b824 */ /* 0x000fe200078e0a0e */
[----:B------:R-:W-:Y:S01]  /*0f70*/  IADD3 R104, PT, PT, R252, 0x60, RZ ;  /* 0x00000060fc687810 */ /* 0x000fe20007ffe0ff */
[----:B------:R-:W-:Y:S01]  /*0f80*/  @!P4 IMAD.MOV R6, RZ, RZ, -R6 ;  /* 0x000000ffff06c224 */ /* 0x000fe200078e0a06 */
[----:B------:R-:W-:Y:S01]  /*0f90*/  ISETP.GT.U32.AND P4, PT, R14, R9, PT ;  /* 0x000000090e00720c */ /* 0x000fe20003f84070 */
[----:B------:R-:W-:Y:S01]  /*0fa0*/  VIADD R16, R252, 0x3 ;  /* 0x00000003fc107836 */ /* 0x000fe20000000000 */
[----:B------:R-:W-:Y:S01]  /*0fb0*/  ISETP.GT.U32.AND P3, PT, R14, R8, PT ;  /* 0x000000080e00720c */ /* 0x000fe20003f64070 */
[----:B------:R-:W-:Y:S01]  /*0fc0*/  @!P2 IMAD.IADD R3, R3, 0x1, -R14 ;  /* 0x000000010303a824 */ /* 0x000fe200078e0a0e */
[----:B------:R-:W-:Y:S01]  /*0fd0*/  ISETP.GE.AND P2, PT, R10, RZ, PT ;  /* 0x000000ff0a00720c */ /* 0x000fe20003f46270 */
[----:B------:R-:W-:Y:S01]  /*0fe0*/  IMAD.HI.U32 R10, R2, R13, RZ ;  /* 0x0000000d020a7227 */ /* 0x000fe200078e00ff */
[----:B------:R-:W-:-:S02]  /*0ff0*/  IABS R15, R16 ;  /* 0x00000010000f7213 */ /* 0x000fc40000000000 */
[----:B------:R-:W-:Y:S01]  /*1000*/  @!P5 IADD3 R7, PT, PT, R7, -R14, RZ ;  /* 0x8000000e0707d210 */ /* 0x000fe20007ffe0ff */
[----:B------:R-:W-:Y:S01]  /*1010*/  IMAD.MOV R10, RZ, RZ, -R10 ;  /* 0x000000ffff0a7224 */ /* 0x000fe200078e0a0a */
[----:B------:R-:W-:Y:S01]  /*1020*/  ISETP.GT.U32.AND P6, PT, R14, R3, PT ;  /* 0x000000030e00720c */ /* 0x000fe20003fc4070 */
[----:B------:R-:W-:Y:S01]  /*1030*/  IMAD.HI.U32 R12, R2, R35, RZ ;  /* 0x00000023020c7227 */ /* 0x000fe200078e00ff */
[----:B------:R-:W-:Y:S02]  /*1040*/  ISETP.GT.U32.AND P5, PT, R14, R7, PT ;  /* 0x000000070e00720c */ /* 0x000fe40003fa4070 */
[----:B------:R-:W-:Y:S01]  /*1050*/  IADD3 R110, PT, PT, R252, 0x63, RZ ;  /* 0x00000063fc6e7810 */ /* 0x000fe20007ffe0ff */
[--C-:B------:R-:W-:Y:S01]  /*1060*/  @!P4 IMAD.IADD R9, R9, 0x1, -R14.reuse ;  /* 0x000000010909c824 */ /* 0x100fe200078e0a0e */
[----:B------:R-:W-:Y:S01]  /*1070*/  ISETP.GE.AND P4, PT, R21, RZ, PT ;  /* 0x000000ff1500720c */ /* 0x000fe20003f86270 */
[----:B------:R-:W-:Y:S01]  /*1080*/  @!P3 IMAD.IADD R8, R8, 0x1, -R14 ;  /* 0x000000010808b824 */ /* 0x000fe200078e0a0e */
[C---:B------:R-:W-:Y:S01]  /*1090*/  ISETP.GT.U32.AND P3, PT, R34.reuse, R37, PT ;  /* 0x000000252200720c */ /* 0x040fe20003f64070 */
[----:B------:R-:W-:Y:S01]  /*10a0*/  IMAD R36, R34, R10, R13 ;  /* 0x0000000a22247224 */ /* 0x000fe200078e020d */
[----:B------:R-:W-:Y:S01]  /*10b0*/  IABS R111, R110 ;  /* 0x0000006e006f7213 */ /* 0x000fe20000000000 */
[----:B------:R-:W-:Y:S01]  /*10c0*/  IMAD.MOV R12, RZ, RZ, -R12 ;  /* 0x000000ffff0c7224 */ /* 0x000fe200078e0a0c */
[----:B------:R-:W-:Y:S01]  /*10d0*/  IADD3 R173, PT, PT, R252, 0x66, RZ ;  /* 0x00000066fcad7810 */ /* 0x000fe20007ffe0ff */
[----:B------:R-:W-:Y:S01]  /*10e0*/  IMAD.HI.U32 R11, R2, R15, RZ ;  /* 0x0000000f020b7227 */ /* 0x000fe200078e00ff */
[----:B------:R-:W-:-:S02]  /*10f0*/  @!P6 IADD3 R3, PT, PT, R3, -R14, RZ ;  /* 0x8000000e0303e210 */ /* 0x000fc40007ffe0ff */
[----:B------:R-:W-:Y:S01]  /*1100*/  ISETP.GT.U32.AND P6, PT, R14, R9, PT ;  /* 0x000000090e00720c */ /* 0x000fe20003fc4070 */
[----:B------:R-:W-:Y:S01]  /*1110*/  @!P5 IMAD.IADD R7, R7, 0x1, -R14 ;  /* 0x000000010707d824 */ /* 0x000fe200078e0a0e */
[----:B------:R-:W-:Y:S01]  /*1120*/  ISETP.GE.AND P5, PT, R20, RZ, PT ;  /* 0x000000ff1400720c */ /* 0x000fe20003fa6270 */
[----:B------:R-:W-:Y:S01]  /*1130*/  @!P4 IMAD.MOV R3, RZ, RZ, -R3 ;  /* 0x000000ffff03c224 */ /* 0x000fe200078e0a03 */
[----:B------:R-:W-:Y:S01]  /*1140*/  ISETP.GT.U32.AND P4, PT, R34, R36, PT ;  /* 0x000000242200720c */ /* 0x000fe20003f84070 */
[--C-:B------:R-:W-:Y:S01]  /*1150*/  @!P3 IMAD.IADD R37, R37, 0x1, -R34.reuse ;  /* 0x000000012525b824 */ /* 0x100fe200078e0a22 */
[----:B------:R-:W-:Y:S01]  /*1160*/  ISETP.GE.AND P3, PT, R18, RZ, PT ;  /* 0x000000ff1200720c */ /* 0x000fe20003f66270 */
[----:B------:R-:W-:Y:S01]  /*1170*/  IMAD R35, R34, R12, R35 ;  /* 0x0000000c22237224 */ /* 0x000fe200078e0223 */
[----:B------:R-:W-:Y:S01]  /*1180*/  IADD3 R11, PT, PT, -R11, RZ, RZ ;  /* 0x000000ff0b0b7210 */ /* 0x000fe20007ffe1ff */
[C---:B------:R-:W-:Y:S01]  /*1190*/  VIADD R12, R252.reuse, 0x5 ;  /* 0x00000005fc0c7836 */ /* 0x040fe20000000000 */
[C---:B-1----:R-:W-:Y:S01]  /*11a0*/  IADD3 R18, PT, PT, R252.reuse, 0x26, RZ ;  /* 0x00000026fc127810 */ /* 0x042fe20007ffe0ff */
[----:B------:R-:W-:Y:S01]  /*11b0*/  VIADD R13, R252, 0x6 ;  /* 0x00000006fc0d7836 */ /* 0x000fe20000000000 */
[----:B------:R-:W-:Y:S01]  /*11c0*/  IABS R163, R173 ;  /* 0x000000ad00a37213 */ /* 0x000fe20000000000 */
[----:B------:R-:W-:Y:S01]  /*11d0*/  IMAD R38, R34, R11, R15 ;  /* 0x0000000b22267224 */ /* 0x000fe200078e020f */
[----:B------:R-:W-:Y:S01]  /*11e0*/  @!P6 IADD3 R9, PT, PT, R9, -R14, RZ ;  /* 0x8000000e0909e210 */ /* 0x000fe20007ffe0ff */
[----:B------:R-:W-:Y:S01]  /*11f0*/  VIADD R15, R252, 0x12 ;  /* 0x00000012fc0f7836 */ /* 0x000fe20000000000 */
[----:B------:R-:W-:Y:S01]  /*1200*/  @!P5 IADD3 R7, PT, PT, -R7, RZ, RZ ;  /* 0x000000ff0707d210 */ /* 0x000fe20007ffe1ff */
[----:B------:R-:W-:Y:S01]  /*1210*/  @!P4 IMAD.IADD R36, R36, 0x1, -R34 ;  /* 0x000000012424c824 */ /* 0x000fe200078e0a22 */
[----:B------:R-:W-:Y:S01]  /*1220*/  ISETP.GE.AND P5, PT, R19, RZ, PT ;  /* 0x000000ff1300720c */ /* 0x000fe20003fa6270 */
[----:B------:R-:W-:Y:S01]  /*1230*/  @!P3 IMAD.MOV R9, RZ, RZ, -R9 ;  /* 0x000000ffff09b224 */ /* 0x000fe200078e0a09 */
[----:B------:R-:W-:Y:S01]  /*1240*/  IABS R39, R12 ;  /* 0x0000000c00277213 */ /* 0x000fe20000000000 */
[----:B------:R-:W-:Y:S01]  /*1250*/  VIADD R19, R252, 0x3e ;  /* 0x0000003efc137836 */ /* 0x000fe20000000000 */
[----:B------:R-:W-:Y:S01]  /*1260*/  ISETP.GT.U32.AND P3, PT, R34, R38, PT ;  /* 0x000000262200720c */ /* 0x000fe20003f64070 */
[----:B------:R-:W-:Y:S01]  /*1270*/  VIADD R20, R252, 0x3f ;  /* 0x0000003ffc147836 */ /* 0x000fe20000000000 */
[----:B------:R-:W-:Y:S01]  /*1280*/  ISETP.GT.U32.AND P4, PT, R34, R36, PT ;  /* 0x000000242200720c */ /* 0x000fe20003f84070 */
[----:B------:R-:W-:Y:S01]  /*1290*/  IMAD.HI.U32 R10, R2, R39, RZ ;  /* 0x00000027020a7227 */ /* 0x000fe200078e00ff */
[----:B------:R-:W-:-:S02]  /*12a0*/  ISETP.NE.AND P6, PT, R4, RZ, PT ;  /* 0x000000ff0400720c */ /* 0x000fc40003fc5270 */
[----:B------:R-:W-:Y:S01]  /*12b0*/  LOP3.LUT R4, RZ, R4, RZ, 0x33, !PT ;  /* 0x00000004ff047212 */ /* 0x000fe200078e33ff */
[----:B------:R-:W-:Y:S01]  /*12c0*/  VIADD R83, R252, 0x4a ;  /* 0x0000004afc537836 */ /* 0x000fe20000000000 */
[----:B------:R-:W-:Y:S01]  /*12d0*/  IADD3 R10, PT, PT, -R10, RZ, RZ ;  /* 0x000000ff0a0a7210 */ /* 0x000fe20007ffe1ff */
[----:B------:R-:W-:Y:S01]  /*12e0*/  @!P5 IMAD.MOV R8, RZ, RZ, -R8 ;  /* 0x000000ffff08d224 */ /* 0x000fe200078e0a08 */
[----:B------:R-:W-:Y:S01]  /*12f0*/  SEL R3, R4, R3, !P6 ;  /* 0x0000000304037207 */ /* 0x000fe20007000000 */
[----:B------:R-:W-:Y:S01]  /*1300*/  VIADD R85, R252, 0x4c ;  /* 0x0000004cfc557836 */ /* 0x000fe20000000000 */
[----:B------:R-:W-:Y:S01]  /*1310*/  SEL R60, R4, R7, !P6 ;  /* 0x00000007043c7207 */ /* 0x000fe20007000000 */
[----:B------:R-:W-:Y:S01]  /*1320*/  IMAD R39, R34, R10, R39 ;  /* 0x0000000a22277224 */ /* 0x000fe200078e0227 */
[----:B------:R-:W-:Y:S01]  /*1330*/  SEL R64, R4, R8, !P6 ;  /* 0x0000000804407207 */ /* 0x000fe20007000000 */
[--C-:B------:R-:W-:Y:S01]  /*1340*/  @!P4 IMAD.IADD R36, R36, 0x1, -R34.reuse ;  /* 0x000000012424c824 */ /* 0x100fe200078e0a22 */
[----:B------:R-:W-:Y:S01]  /*1350*/  SEL R66, R4, R9, !P6 ;  /* 0x0000000904427207 */ /* 0x000fe20007000000 */
[----:B------:R-:W-:Y:S01]  /*1360*/  @!P3 IMAD.IADD R38, R38, 0x1, -R34 ;  /* 0x000000012626b824 */ /* 0x000fe200078e0a22 */
[----:B------:R-:W-:Y:S01]  /*1370*/  IABS R11, R13 ;  /* 0x0000000d000b7213 */ /* 0x000fe20000000000 */
[----:B------:R-:W-:Y:S01]  /*1380*/  @!P2 IMAD.MOV R36, RZ, RZ, -R36 ;  /* 0x000000ffff24a224 */ /* 0x000fe200078e0a24 */
[----:B------:R-:W-:Y:S01]  /*1390*/  ISETP.GT.U32.AND P6, PT, R34, R35, PT ;  /* 0x000000232200720c */ /* 0x000fe20003fc4070 */
[----:B------:R-:W-:Y:S01]  /*13a0*/  VIADD R84, R252, 0x4b ;  /* 0x0000004bfc547836 */ /* 0x000fe20000000000 */
[C---:B------:R-:W-:Y:S01]  /*13b0*/  ISETP.GT.U32.AND P4, PT, R34.reuse, R39, PT ;  /* 0x000000272200720c */ /* 0x040fe20003f84070 */
[----:B------:R-:W-:Y:S01]  /*13c0*/  IMAD.MOV.U32 R9, RZ, RZ, R11 ;  /* 0x000000ffff097224 */ /* 0x000fe200078e000b */
[----:B------:R-:W-:Y:S01]  /*13d0*/  ISETP.GT.U32.AND P5, PT, R34, R37, PT ;  /* 0x000000252200720c */ /* 0x000fe20003fa4070 */
[----:B------:R-:W-:Y:S01]  /*13e0*/  VIADD R86, R252, 0x4d ;  /* 0x0000004dfc567836 */ /* 0x000fe20000000000 */
[----:B------:R-:W-:Y:S01]  /*13f0*/  ISETP.GT.U32.AND P3, PT, R34, R38, PT ;  /* 0x000000262200720c */ /* 0x000fe20003f64070 */
[----:B------:R-:W-:Y:S01]  /*1400*/  IMAD.HI.U32 R4, R2, R9, RZ ;  /* 0x0000000902047227 */ /* 0x000fe200078e00ff */
[----:B------:R-:W-:-:S02]  /*1410*/  IADD3 R10, PT, PT, R252, 0x8, RZ ;  /* 0x00000008fc0a7810 */ /* 0x000fc40007ffe0ff */
[----:B------:R-:W-:Y:S01]  /*1420*/  IADD3 R14, PT, PT, R252, 0x7, RZ ;  /* 0x00000007fc0e7810 */ /* 0x000fe20007ffe0ff */
[----:B------:R-:W-:Y:S01]  /*1430*/  IMAD.MOV R4, RZ, RZ, -R4 ;  /* 0x000000ffff047224 */ /* 0x000fe200078e0a04 */
[----:B------:R-:W-:Y:S01]  /*1440*/  IABS R8, R10 ;  /* 0x0000000a00087213 */ /* 0x000fe20000000000 */
[--C-:B------:R-:W-:Y:S01]  /*1450*/  @!P6 IMAD.IADD R35, R35, 0x1, -R34.reuse ;  /* 0x000000012323e824 */ /* 0x100fe200078e0a22 */
[----:B------:R-:W-:Y:S01]  /*1460*/  IABS R41, R14 ;  /* 0x0000000e00297213 */ /* 0x000fe20000000000 */
[C---:B------:R-:W-:Y:S01]  /*1470*/  IMAD R40, R34.reuse, R4, R9 ;  /* 0x0000000422287224 */ /* 0x040fe200078e0209 */
[----:B------:R-:W-:Y:S01]  /*1480*/  ISETP.GE.AND P6, PT, R17, RZ, PT ;  /* 0x000000ff1100720c */ /* 0x000fe20003fc6270 */
[----:B------:R-:W-:Y:S01]  /*1490*/  @!P4 IMAD.IADD R39, R39, 0x1, -R34 ;  /* 0x000000012727c824 */ /* 0x000fe200078e0a22 */
[----:B------:R-:W-:Y:S01]  /*14a0*/  ISETP.GT.U32.AND P4, PT, R34, R35, PT ;  /* 0x000000232200720c */ /* 0x000fe20003f84070 */
[----:B------:R-:W-:Y:S01]  /*14b0*/  IMAD.MOV.U32 R9, RZ, RZ, R8 ;  /* 0x000000ffff097224 */ /* 0x000fe200078e0008 */
[----:B------:R-:W-:Y:S01]  /*14c0*/  @!P5 IADD3 R37, PT, PT, R37, -R34, RZ ;  /* 0x800000222525d210 */ /* 0x000fe20007ffe0ff */
[----:B------:R-:W-:Y:S01]  /*14d0*/  IMAD.HI.U32 R7, R2, R41, RZ ;  /* 0x0000002902077227 */ /* 0x000fe200078e00ff */
[----:B------:R-:W-:-:S02]  /*14e0*/  ISETP.GE.AND P5, PT, R16, RZ, PT ;  /* 0x000000ff1000720c */ /* 0x000fc40003fa6270 */
[----:B------:R-:W-:Y:S01]  /*14f0*/  @!P1 IADD3 R37, PT, PT, -R37, RZ, RZ ;  /* 0x000000ff25259210 */ /* 0x000fe20007ffe1ff */
[--C-:B------:R-:W-:Y:S01]  /*1500*/  @!P3 IMAD.IADD R38, R38, 0x1, -R34.reuse ;  /* 0x000000012626b824 */ /* 0x100fe200078e0a22 */
[----:B------:R-:W-:Y:S01]  /*1510*/  ISETP.GT.U32.AND P3, PT, R34, R40, PT ;  /* 0x000000282200720c */ /* 0x000fe20003f64070 */
[----:B------:R-:W-:Y:S01]  /*1520*/  IMAD.HI.U32 R4, R2, R9, RZ ;  /* 0x0000000902047227 */ /* 0x000fe200078e00ff */
[----:B------:R-:W-:Y:S02]  /*1530*/  IADD3 R7, PT, PT, -R7, RZ, RZ ;  /* 0x000000ff07077210 */ /* 0x000fe40007ffe1ff */
[----:B------:R-:W-:Y:S01]  /*1540*/  ISETP.GT.U32.AND P1, PT, R34, R39, PT ;  /* 0x000000272200720c */ /* 0x000fe20003f24070 */
[----:B------:R-:W-:Y:S01]  /*1550*/  @!P4 IMAD.IADD R35, R35, 0x1, -R34 ;  /* 0x000000012323c824 */ /* 0x000fe200078e0a22 */
[----:B------:R-:W-:Y:S01]  /*1560*/  IADD3 R4, PT, PT, -R4, RZ, RZ ;  /* 0x000000ff04047210 */ /* 0x000fe20007ffe1ff */
[----:B------:R-:W-:Y:S01]  /*1570*/  IMAD R41, R34, R7, R41 ;  /* 0x0000000722297224 */ /* 0x000fe200078e0229 */
[----:B------:R-:W-:Y:S01]  /*1580*/  ISETP.GE.AND P2, PT, R12, RZ, PT ;  /* 0x000000ff0c00720c */ /* 0x000fe20003f46270 */
[----:B------:R-:W-:Y:S01]  /*1590*/  @!P5 IMAD.MOV R38, RZ, RZ, -R38 ;  /* 0x000000ffff26d224 */ /* 0x000fe200078e0a26 */
[----:B------:R-:W-:Y:S01]  /*15a0*/  @!P6 IADD3 R35, PT, PT, -R35, RZ, RZ ;  /* 0x000000ff2323e210 */ /* 0x000fe20007ffe1ff */
[C---:B------:R-:W-:Y:S01]  /*15b0*/  IMAD R42, R34.reuse, R4, R9 ;  /* 0x00000004222a7224 */ /* 0x040fe200078e0209 */
[----:B------:R-:W-:Y:S01]  /*15c0*/  ISETP.GT.U32.AND P5, PT, R34, R41, PT ;  /* 0x000000292200720c */ /* 0x000fe20003fa4070 */
[----:B------:R-:W-:Y:S01]  /*15d0*/  VIADD R8, R252, 0xa ;  /* 0x0000000afc087836 */ /* 0x000fe20000000000 */
[----:B------:R-:W-:Y:S01]  /*15e0*/  @!P3 IADD3 R40, PT, PT, R40, -R34, RZ ;  /* 0x800000222828b210 */ /* 0x000fe20007ffe0ff */
[----:B------:R-:W-:Y:S01]  /*15f0*/  VIADD R7, R252, 0x9 ;  /* 0x00000009fc077836 */ /* 0x000fe20000000000 */
[----:B------:R-:W-:Y:S01]  /*1600*/  ISETP.GT.U32.AND P6, PT, R34, R42, PT ;  /* 0x0000002a2200720c */ /* 0x000fe20003fc4070 */
[----:B------:R-:W-:Y:S01]  /*1610*/  VIADD R12, R252, 0xb ;  /* 0x0000000bfc0c7836 */ /* 0x000fe20000000000 */
[----:B------:R-:W-:Y:S01]  /*1620*/  ISETP.GT.U32.AND P3, PT, R34, R40, PT ;  /* 0x000000282200720c */ /* 0x000fe20003f64070 */
[C---:B------:R-:W-:Y:S01]  /*1630*/  VIADD R17, R252.reuse, 0x25 ;  /* 0x00000025fc117836 */ /* 0x040fe20000000000 */
[----:B------:R-:W-:Y:S01]  /*1640*/  IABS R43, R8 ;  /* 0x00000008002b7213 */ /* 0x000fe20000000000 */
[C---:B------:R-:W-:Y:S01]  /*1650*/  VIADD R87, R252.reuse, 0x4f ;  /* 0x0000004ffc577836 */ /* 0x040fe20000000000 */
[----:B------:R-:W-:Y:S01]  /*1660*/  IABS R9, R7 ;  /* 0x0000000700097213 */ /* 0x000fe20000000000 */
[----:B------:R-:W-:Y:S01]  /*1670*/  VIADD R90, R252, 0x55 ;  /* 0x00000055fc5a7836 */ /* 0x000fe20000000000 */
[----:B------:R-:W-:Y:S01]  /*1680*/  ISETP.GE.AND P4, PT, R13, RZ, PT ;  /* 0x000000ff0d00720c */ /* 0x000fe20003f86270 */
[----:B------:R-:W-:Y:S01]  /*1690*/  @!P5 IMAD.IADD R41, R41, 0x1, -R34 ;  /* 0x000000012929d824 */ /* 0x000fe200078e0a22 */
[----:B------:R-:W-:Y:S01]  /*16a0*/  @!P1 IADD3 R39, PT, PT, R39, -R34, RZ ;  /* 0x8000002227279210 */ /* 0x000fe20007ffe0ff */
[----:B------:R-:W-:Y:S01]  /*16b0*/  IMAD.HI.U32 R4, R2, R9, RZ ;  /* 0x0000000902047227 */ /* 0x000fe200078e00ff */
[----:B------:R-:W-:-:S02]  /*16c0*/  ISETP.GE.AND P1, PT, R14, RZ, PT ;  /* 0x000000ff0e00720c */ /* 0x000fc40003f26270 */
[----:B------:R-:W-:Y:S01]  /*16d0*/  ISETP.GT.U32.AND P5, PT, R34, R41, PT ;  /* 0x000000292200720c */ /* 0x000fe20003fa4070 */
[--C-:B------:R-:W-:Y:S01]  /*16e0*/  @!P6 IMAD.IADD R42, R42, 0x1, -R34.reuse ;  /* 0x000000012a2ae824 */ /* 0x100fe200078e0a22 */
[----:B------:R-:W-:Y:S01]  /*16f0*/  IABS R11, R12 ;  /* 0x0000000c000b7213 */ /* 0x000fe20000000000 */
[----:B------:R-:W-:Y:S01]  /*1700*/  @!P3 IMAD.IADD R40, R40, 0x1, -R34 ;  /* 0x000000012828b824 */ /* 0x000fe200078e0a22 */
[----:B------:R-:W-:Y:S01]  /*1710*/  ISETP.GE.AND P3, PT, R7, RZ, PT ;  /* 0x000000ff0700720c */ /* 0x000fe20003f66270 */
[----:B------:R-:W-:Y:S01]  /*1720*/  IMAD.HI.U32 R7, R2, R43, RZ ;  /* 0x0000002b02077227 */ /* 0x000fe200078e00ff */
[----:B------:R-:W-:Y:S02]  /*1730*/  ISETP.GT.U32.AND P6, PT, R34, R42, PT ;  /* 0x0000002a2200720c */ /* 0x000fe40003fc4070 */
[----:B------:R-:W-:Y:S01]  /*1740*/  IADD3 R44, PT, PT, -R4, RZ, RZ ;  /* 0x000000ff042c7210 */ /* 0x000fe20007ffe1ff */
[----:B------:R-:W-:Y:S01]  /*1750*/  @!P2 IMAD.MOV R39, RZ, RZ, -R39 ;  /* 0x000000ffff27a224 */ /* 0x000fe200078e0a27 */
[----:B------:R-:W-:Y:S01]  /*1760*/  IADD3 R7, PT, PT, -R7, RZ, RZ ;  /* 0x000000ff07077210 */ /* 0x000fe20007ffe1ff */
[----:B------:R-:W-:Y:S01]  /*1770*/  IMAD.HI.U32 R4, R2, R11, RZ ;  /* 0x0000000b02047227 */ /* 0x000fe200078e00ff */
[----:B------:R-:W-:-:S02]  /*1780*/  ISETP.GE.AND P2, PT, R10, RZ, PT ;  /* 0x000000ff0a00720c */ /* 0x000fc40003f46270 */
[----:B------:R-:W-:Y:S01]  /*1790*/  IADD3 R13, PT, PT, R252, 0xe, RZ ;  /* 0x0000000efc0d7810 */ /* 0x000fe20007ffe0ff */
[C---:B------:R-:W-:Y:S01]  /*17a0*/  IMAD R43, R34.reuse, R7, R43 ;  /* 0x00000007222b7224 */ /* 0x040fe200078e022b */
[----:B------:R-:W-:Y:S01]  /*17b0*/  IABS R49, R15 ;  /* 0x0000000f00317213 */ /* 0x000fe20000000000 */
[----:B------:R-:W-:Y:S01]  /*17c0*/  @!P5 IMAD.IADD R41, R41, 0x1, -R34 ;  /* 0x000000012929d824 */ /* 0x000fe200078e0a22 */
[----:B------:R-:W-:Y:S01]  /*17d0*/  IABS R53, R13 ;  /* 0x0000000d00357213 */ /* 0x000fe20000000000 */
[----:B------:R-:W-:Y:S01]  /*17e0*/  IMAD R44, R34, R44, R9 ;  /* 0x0000002c222c7224 */ /* 0x000fe200078e0209 */
[----:B------:R-:W-:Y:S01]  /*17f0*/  ISETP.GE.AND P5, PT, R8, RZ, PT ;  /* 0x000000ff0800720c */ /* 0x000fe20003fa6270 */
[----:B------:R-:W-:Y:S01]  /*1800*/  @!P4 IMAD.MOV R40, RZ, RZ, -R40 ;  /* 0x000000ffff28c224 */ /* 0x000fe200078e0a28 */
[----:B------:R-:W-:Y:S01]  /*1810*/  ISETP.GE.AND P4, PT, R12, RZ, PT ;  /* 0x000000ff0c00720c */ /* 0x000fe20003f86270 */
[----:B------:R-:W-:Y:S01]  /*1820*/  @!P6 IMAD.IADD R42, R42, 0x1, -R34 ;  /* 0x000000012a2ae824 */ /* 0x000fe200078e0a22 */
[----:B------:R-:W-:Y:S01]  /*1830*/  ISETP.GT.U32.AND P6, PT, R34, R43, PT ;  /* 0x0000002b2200720c */ /* 0x000fe20003fc4070 */
[----:B------:R-:W-:Y:S01]  /*1840*/  IMAD.MOV R4, RZ, RZ, -R4 ;  /* 0x000000ffff047224 */ /* 0x000fe200078e0a04 */
[----:B------:R-:W-:Y:S01]  /*1850*/  @!P1 IADD3 R41, PT, PT, -R41, RZ, RZ ;  /* 0x000000ff29299210 */ /* 0x000fe20007ffe1ff */
[----:B------:R-:W-:Y:S01]  /*1860*/  VIADD R12, R252, 0xd ;  /* 0x0000000dfc0c7836 */ /* 0x000fe20000000000 */
[C---:B------:R-:W-:Y:S01]  /*1870*/  ISETP.GT.U32.AND P1, PT, R34.reuse, R44, PT ;  /* 0x0000002c2200720c */ /* 0x040fe20003f24070 */
[----:B------:R-:W-:Y:S01]  /*1880*/  IMAD R54, R34, R4, R11 ;  /* 0x0000000422367224 */ /* 0x000fe200078e020b */
[----:B------:R-:W-:Y:S01]  /*1890*/  @!P2 IADD3 R42, PT, PT, -R42, RZ, RZ ;  /* 0x000000ff2a2aa210 */ /* 0x000fe20007ffe1ff */
[C---:B------:R-:W-:Y:S01]  /*18a0*/  VIADD R10, R252.reuse, 0xc ;  /* 0x0000000cfc0a7836 */ /* 0x040fe20000000000 */
[----:B------:R-:W-:Y:S01]  /*18b0*/  IABS R11, R12 ;  /* 0x0000000c000b7213 */ /* 0x000fe20000000000 */
[----:B------:R-:W-:Y:S01]  /*18c0*/  VIADD R14, R252, 0xf ;  /* 0x0000000ffc0e7836 */ /* 0x000fe20000000000 */
[----:B------:R-:W-:Y:S01]  /*18d0*/  ISETP.GT.U32.AND P2, PT, R34, R54, PT ;  /* 0x000000362200720c */ /* 0x000fe20003f44070 */
[----:B------:R-:W-:Y:S01]  /*18e0*/  IMAD.HI.U32 R8, R2, R53, RZ ;  /* 0x0000003502087227 */ /* 0x000fe200078e00ff */
[----:B------:R-:W-:-:S02]  /*18f0*/  IABS R45, R10 ;  /* 0x0000000a002d7213 */ /* 0x000fc40000000000 */
[----:B------:R-:W-:Y:S01]  /*1900*/  IABS R55, R14 ;  /* 0x0000000e00377213 */ /* 0x000fe20000000000 */
[----:B------:R-:W-:Y:S01]  /*1910*/  IMAD.HI.U32 R7, R2, R11, RZ ;  /* 0x0000000b02077227 */ /* 0x000fe200078e00ff */
[----:B------:R-:W-:Y:S02]  /*1920*/  IADD3 R16, PT, PT, R252, 0x13, RZ ;  /* 0x00000013fc107810 */ /* 0x000fe40007ffe0ff */
[----:B------:R-:W-:Y:S01]  /*1930*/  @!P1 IADD3 R44, PT, PT, R44, -R34, RZ ;  /* 0x800000222c2c9210 */ /* 0x000fe20007ffe0ff */
[----:B------:R-:W-:Y:S01]  /*1940*/  @!P6 IMAD.IADD R43, R43, 0x1, -R34 ;  /* 0x000000012b2be824 */ /* 0x000fe200078e0a22 */
[----:B------:R-:W-:Y:S01]  /*1950*/  IADD3 R7, PT, PT, -R7, RZ, RZ ;  /* 0x000000ff07077210 */ /* 0x000fe20007ffe1ff */
[----:B------:R-:W-:Y:S01]  /*1960*/  IMAD.HI.U32 R4, R2, R45, RZ ;  /* 0x0000002d02047227 */ /* 0x000fe200078e00ff */
[C---:B------:R-:W-:Y:S02]  /*1970*/  ISETP.GT.U32.AND P1, PT, R34.reuse, R44, PT ;  /* 0x0000002c2200720c */ /* 0x040fe40003f24070 */
[C---:B------:R-:W-:Y:S01]  /*1980*/  ISETP.GT.U32.AND P6, PT, R34.reuse, R43, PT ;  /* 0x0000002b2200720c */ /* 0x040fe20003fc4070 */
[----:B------:R-:W-:Y:S01]  /*1990*/  IMAD R46, R34, R7, R11 ;  /* 0x00000007222e7224 */ /* 0x000fe200078e020b */
[----:B------:R-:W-:Y:S01]  /*19a0*/  IABS R11, R16 ;  /* 0x00000010000b7213 */ /* 0x000fe20000000000 */
[----:B------:R-:W-:Y:S01]  /*19b0*/  IMAD.MOV R4, RZ, RZ, -R4 ;  /* 0x000000ffff047224 */ /* 0x000fe200078e0a04 */
[----:B------:R-:W-:Y:S01]  /*19c0*/  IABS R67, R17 ;  /* 0x0000001100437213 */ /* 0x000fe20000000000 */
[----:B------:R-:W-:Y:S01]  /*19d0*/  @!P2 IMAD.IADD R54, R54, 0x1, -R34 ;  /* 0x000000013636a824 */ /* 0x000fe200078e0a22 */
[C---:B------:R-:W-:Y:S01]  /*19e0*/  ISETP.GT.U32.AND P2, PT, R34.reuse, R46, PT ;  /* 0x0000002e2200720c */ /* 0x040fe20003f44070 */
[----:B------:R-:W-:Y:S01]  /*19f0*/  IMAD R45, R34, R4, R45 ;  /* 0x00000004222d7224 */ /* 0x000fe200078e022d */
[----:B------:R-:W-:Y:S01]  /*1a00*/  IABS R63, R18 ;  /* 0x00000012003f7213 */ /* 0x000fe20000000000 */
[----:B------:R-:W-:Y:S01]  /*1a10*/  IMAD.HI.U32 R9, R2, R55, RZ ;  /* 0x0000003702097227 */ /* 0x000fe200078e00ff */
[----:B------:R-:W-:-:S02]  /*1a20*/  IABS R81, R87 ;  /* 0x0000005700517213 */ /* 0x000fc40000000000 */
[----:B------:R-:W-:Y:S01]  /*1a30*/  IADD3 R108, PT, PT, R252, 0x69, RZ ;  /* 0x00000069fc6c7810 */ /* 0x000fe20007ffe0ff */
[----:B------:R-:W-:Y:S01]  /*1a40*/  IMAD.MOV R8, RZ, RZ, -R8 ;  /* 0x000000ffff087224 */ /* 0x000fe200078e0a08 */
[----:B------:R-:W-:Y:S01]  /*1a50*/  @!P6 IADD3 R43, PT, PT, R43, -R34, RZ ;  /* 0x800000222b2be210 */ /* 0x000fe20007ffe0ff */
[--C-:B------:R-:W-:Y:S01]  /*1a60*/  @!P1 IMAD.IADD R44, R44, 0x1, -R34.reuse ;  /* 0x000000012c2c9824 */ /* 0x100fe200078e0a22 */
[----:B------:R-:W-:Y:S01]  /*1a70*/  ISETP.GT.U32.AND P6, PT, R34, R45, PT ;  /* 0x0000002d2200720c */ /* 0x000fe20003fc4070 */
[----:B------:R-:W-:Y:S01]  /*1a80*/  IMAD.MOV R9, RZ, RZ, -R9 ;  /* 0x000000ffff097224 */ /* 0x000fe200078e0a09 */
[----:B------:R-:W-:Y:S01]  /*1a90*/  ISETP.GE.AND P1, PT, R10, RZ, PT ;  /* 0x000000ff0a00720c */ /* 0x000fe20003f26270 */
[----:B------:R-:W-:Y:S01]  /*1aa0*/  IMAD R53, R34, R8, R53 ;  /* 0x0000000822357224 */ /* 0x000fe200078e0235 */
[----:B------:R-:W-:Y:S01]  /*1ab0*/  @!P3 IADD3 R44, PT, PT, -R44, RZ, RZ ;  /* 0x000000ff2c2cb210 */ /* 0x000fe20007ffe1ff */
[----:B------:R-:W-:Y:S01]  /*1ac0*/  VIADD R10, R252, 0x11 ;  /* 0x00000011fc0a7836 */ /* 0x000fe20000000000 */
[----:B------:R-:W-:Y:S01]  /*1ad0*/  ISETP.GT.U32.AND P3, PT, R34, R54, PT ;  /* 0x000000362200720c */ /* 0x000fe20003f64070 */
[----:B------:R-:W-:Y:S01]  /*1ae0*/  VIADD R8, R252, 0x10 ;  /* 0x00000010fc087836 */ /* 0x000fe20000000000 */
[----:B------:R-:W-:Y:S01]  /*1af0*/  IABS R101, R108 ;  /* 0x0000006c00657213 */ /* 0x000fe20000000000 */
[----:B------:R-:W-:Y:S01]  /*1b00*/  IMAD R55, R34, R9, R55 ;  /* 0x0000000922377224 */ /* 0x000fe200078e0237 */
[----:B------:R-:W-:Y:S01]  /*1b10*/  IABS R9, R10 ;  /* 0x0000000a00097213 */ /* 0x000fe20000000000 */
[----:B------:R-:W-:Y:S01]  /*1b20*/  @!P2 IMAD.IADD R46, R46, 0x1, -R34 ;  /* 0x000000012e2ea824 */ /* 0x000fe200078e0a22 */
[----:B------:R-:W-:Y:S01]  /*1b30*/  IABS R47, R8 ;  /* 0x00000008002f7213 */ /* 0x000fe20000000000 */
[----:B------:R-:W-:Y:S01]  /*1b40*/  @!P5 IMAD.MOV R43, RZ, RZ, -R43 ;  /* 0x000000ffff2bd224 */ /* 0x000fe200078e0a2b */
[----:B------:R-:W-:Y:S01]  /*1b50*/  ISETP.GT.U32.AND P5, PT, R34, R53, PT ;  /* 0x000000352200720c */ /* 0x000fe20003fa4070 */
[----:B------:R-:W-:Y:S01]  /*1b60*/  IMAD.HI.U32 R7, R2, R9, RZ ;  /* 0x0000000902077227 */ /* 0x000fe200078e00ff */
[----:B------:R-:W-:-:S02]  /*1b70*/  ISETP.GT.U32.AND P2, PT, R34, R46, PT ;  /* 0x0000002e2200720c */ /* 0x000fc40003f44070 */
[----:B------:R-:W-:Y:S01]  /*1b80*/  IADD3 R100, PT, PT, R252, 0x6c, RZ ;  /* 0x0000006cfc647810 */ /* 0x000fe20007ffe0ff */
[----:B------:R-:W-:Y:S01]  /*1b90*/  @!P6 IMAD.IADD R45, R45, 0x1, -R34 ;  /* 0x000000012d2de824 */ /* 0x000fe200078e0a22 */
[----:B------:R-:W-:Y:S01]  /*1ba0*/  IADD3 R48, PT, PT, -R7, RZ, RZ ;  /* 0x000000ff07307210 */ /* 0x000fe20007ffe1ff */
[----:B------:R-:W-:Y:S01]  /*1bb0*/  IMAD.HI.U32 R4, R2, R47, RZ ;  /* 0x0000002f02047227 */ /* 0x000fe200078e00ff */
[----:B------:R-:W-:Y:S02]  /*1bc0*/  IABS R129, R100 ;  /* 0x0000006400817213 */ /* 0x000fe40000000000 */
[----:B------:R-:W-:Y:S01]  /*1bd0*/  ISETP.GT.U32.AND P6, PT, R34, R45, PT ;  /* 0x0000002d2200720c */ /* 0x000fe20003fc4070 */
[----:B------:R-:W-:Y:S01]  /*1be0*/  IMAD.MOV R4, RZ, RZ, -R4 ;  /* 0x000000ffff047224 */ /* 0x000fe200078e0a04 */
[----:B------:R-:W-:Y:S01]  /*1bf0*/  IADD3 R170, PT, PT, R252, 0x70, RZ ;  /* 0x00000070fcaa7810 */ /* 0x000fe20007ffe0ff */
[----:B------:R-:W-:Y:S01]  /*1c00*/  IMAD R48, R34, R48, R9 ;  /* 0x0000003022307224 */ /* 0x000fe200078e0209 */
[----:B------:R-:W-:Y:S01]  /*1c10*/  IADD3 R92, PT, PT, R252, 0x71, RZ ;  /* 0x00000071fc5c7810 */ /* 0x000fe20007ffe0ff */
[----:B------:R-:W-:Y:S01]  /*1c20*/  IMAD R47, R34, R4, R47 ;  /* 0x00000004222f7224 */ /* 0x000fe200078e022f */
[----:B------:R-:W-:Y:S01]  /*1c30*/  IADD3 R158, PT, PT, R252, 0x77, RZ ;  /* 0x00000077fc9e7810 */ /* 0x000fe20007ffe0ff */
[--C-:B------:R-:W-:Y:S01]  /*1c40*/  @!P2 IMAD.IADD R46, R46, 0x1, -R34.reuse ;  /* 0x000000012e2ea824 */ /* 0x100fe200078e0a22 */
[----:B------:R-:W-:Y:S01]  /*1c50*/  IADD3 R168, PT, PT, R252, 0x79, RZ ;  /* 0x00000079fca87810 */ /* 0x000fe20007ffe0ff */
[--C-:B------:R-:W-:Y:S01]  /*1c60*/  @!P5 IMAD.IADD R53, R53, 0x1, -R34.reuse ;  /* 0x000000013535d824 */ /* 0x100fe200078e0a22 */
[----:B------:R-:W-:Y:S01]  /*1c70*/  ISETP.GT.U32.AND P2, PT, R34, R47, PT ;  /* 0x0000002f2200720c */ /* 0x000fe20003f44070 */
[----:B------:R-:W-:Y:S01]  /*1c80*/  @!P3 IMAD.IADD R54, R54, 0x1, -R34 ;  /* 0x000000013636b824 */ /* 0x000fe200078e0a22 */
[----:B------:R-:W-:Y:S01]  /*1c90*/  ISETP.GT.U32.AND P5, PT, R34, R48, PT ;  /* 0x000000302200720c */ /* 0x000fe20003fa4070 */
[----:B------:R-:W-:Y:S01]  /*1ca0*/  IMAD.HI.U32 R4, R2, R49, RZ ;  /* 0x0000003102047227 */ /* 0x000fe200078e00ff */
[----:B------:R-:W-:-:S02]  /*1cb0*/  ISETP.GT.U32.AND P3, PT, R34, R55, PT ;  /* 0x000000372200720c */ /* 0x000fc40003f64070 */
[----:B------:R-:W-:Y:S01]  /*1cc0*/  @!P6 IADD3 R45, PT, PT, R45, -R34, RZ ;  /* 0x800000222d2de210 */ /* 0x000fe20007ffe0ff */
[----:B------:R-:W-:Y:S01]  /*1cd0*/  IMAD.MOV R4, RZ, RZ, -R4 ;  /* 0x000000ffff047224 */ /* 0x000fe200078e0a04 */
[----:B------:R-:W-:Y:S01]  /*1ce0*/  ISETP.GE.AND P6, PT, R12, RZ, PT ;  /* 0x000000ff0c00720c */ /* 0x000fe20003fc6270 */
[----:B------:R-:W-:Y:S01]  /*1cf0*/  IMAD.HI.U32 R7, R2, R11, RZ ;  /* 0x0000000b02077227 */ /* 0x000fe200078e00ff */
[----:B------:R-:W-:Y:S02]  /*1d00*/  IADD3 R12, PT, PT, R252, 0x14, RZ ;  /* 0x00000014fc0c7810 */ /* 0x000fe40007ffe0ff */
[----:B------:R-:W-:Y:S01]  /*1d10*/  IABS R153, R158 ;  /* 0x0000009e00997213 */ /* 0x000fe20000000000 */
[--C-:B------:R-:W-:Y:S01]  /*1d20*/  @!P2 IMAD.IADD R47, R47, 0x1, -R34.reuse ;  /* 0x000000012f2fa824 */ /* 0x100fe200078e0a22 */
[C---:B------:R-:W-:Y:S01]  /*1d30*/  ISETP.GT.U32.AND P2, PT, R34.reuse, R53, PT ;  /* 0x000000352200720c */ /* 0x040fe20003f44070 */
[----:B------:R-:W-:Y:S01]  /*1d40*/  IMAD R49, R34, R4, R49 ;  /* 0x0000000422317224 */ /* 0x000fe200078e0231 */
[----:B------:R-:W-:Y:S01]  /*1d50*/  @!P5 IADD3 R48, PT, PT, R48, -R34, RZ ;  /* 0x800000223030d210 */ /* 0x000fe20007ffe0ff */
[----:B------:R-:W-:Y:S01]  /*1d60*/  @!P3 IMAD.IADD R55, R55, 0x1, -R34 ;  /* 0x000000013737b824 */ /* 0x000fe200078e0a22 */
[----:B------:R-:W-:Y:S01]  /*1d70*/  ISETP.GE.AND P3, PT, R13, RZ, PT ;  /* 0x000000ff0d00720c */ /* 0x000fe20003f66270 */
[----:B------:R-:W-:Y:S01]  /*1d80*/  VIADD R13, R252, 0x15 ;  /* 0x00000015fc0d7836 */ /* 0x000fe20000000000 */
[----:B------:R-:W-:Y:S01]  /*1d90*/  IADD3 R7, PT, PT, -R7, RZ, RZ ;  /* 0x000000ff07077210 */ /* 0x000fe20007ffe1ff */
[----:B------:R-:W-:Y:S01]  /*1da0*/  @!P4 IMAD.MOV R54, RZ, RZ, -R54 ;  /* 0x000000ffff36c224 */ /* 0x000fe200078e0a36 */
[C---:B------:R-:W-:Y:S01]  /*1db0*/  ISETP.GT.U32.AND P4, PT, R34.reuse, R48, PT ;  /* 0x000000302200720c */ /* 0x040fe20003f84070 */
[----:B------:R-:W-:Y:S01]  /*1dc0*/  @!P1 IMAD.MOV R45, RZ, RZ, -R45 ;  /* 0x000000ffff2d9224 */ /* 0x000fe200078e0a2d */
[C---:B------:R-:W-:Y:S01]  /*1dd0*/  ISETP.GT.U32.AND P1, PT, R34.reuse, R47, PT ;  /* 0x0000002f2200720c */ /* 0x040fe20003f24070 */
[----:B------:R-:W-:Y:S01]  /*1de0*/  IMAD R50, R34, R7, R11 ;  /* 0x0000000722327224 */ /* 0x000fe200078e020b */
[----:B------:R-:W-:Y:S01]  /*1df0*/  @!P6 IADD3 R46, PT, PT, -R46, RZ, RZ ;  /* 0x000000ff2e2ee210 */ /* 0x000fe20007ffe1ff */
[----:B------:R-:W-:Y:S01]  /*1e00*/  @!P2 IMAD.IADD R53, R53, 0x1, -R34 ;  /* 0x000000013535a824 */ /* 0x000fe200078e0a22 */
[----:B------:R-:W-:Y:S01]  /*1e10*/  ISETP.GT.U32.AND P6, PT, R34, R49, PT ;  /* 0x000000312200720c */ /* 0x000fe20003fc4070 */
[----:B------:R-:W-:Y:S01]  /*1e20*/  VIADD R106, R252, 0x58 ;  /* 0x00000058fc6a7836 */ /* 0x000fe20000000000 */
[----:B------:R-:W-:Y:S01]  /*1e30*/  IABS R9, R13 ;  /* 0x0000000d00097213 */ /* 0x000fe20000000000 */
[----:B------:R-:W-:Y:S01]  /*1e40*/  @!P3 IMAD.MOV R53, RZ, RZ, -R53 ;  /* 0x000000ffff35b224 */ /* 0x000fe200078e0a35 */
[----:B------:R-:W-:Y:S01]  /*1e50*/  ISETP.GT.U32.AND P5, PT, R34, R55, PT ;  /* 0x000000372200720c */ /* 0x000fe20003fa4070 */
[----:B------:R-:W-:Y:S01]  /*1e60*/  VIADD R126, R252, 0x57 ;  /* 0x00000057fc7e7836 */ /* 0x000fe20000000000 */
[----:B------:R-:W-:Y:S01]  /*1e70*/  IABS R51, R12 ;  /* 0x0000000c00337213 */ /* 0x000fe20000000000 */
[----:B------:R-:W-:Y:S01]  /*1e80*/  IMAD.HI.U32 R7, R2, R9, RZ ;  /* 0x0000000902077227 */ /* 0x000fe200078e00ff */
[----:B------:R-:W-:-:S02]  /*1e90*/  ISETP.GE.AND P2, PT, R14, RZ, PT ;  /* 0x000000ff0e00720c */ /* 0x000fc40003f46270 */
[----:B------:R-:W-:Y:S01]  /*1ea0*/  @!P1 IADD3 R47, PT, PT, R47, -R34, RZ ;  /* 0x800000222f2f9210 */ /* 0x000fe20007ffe0ff */
[--C-:B------:R-:W-:Y:S01]  /*1eb0*/  @!P4 IMAD.IADD R48, R48, 0x1, -R34.reuse ;  /* 0x000000013030c824 */ /* 0x100fe200078e0a22 */
[----:B------:R-:W-:Y:S01]  /*1ec0*/  ISETP.GE.AND P1, PT, R8, RZ, PT ;  /* 0x000000ff0800720c */ /* 0x000fe20003f26270 */
[----:B------:R-:W-:Y:S01]  /*1ed0*/  @!P6 IMAD.IADD R49, R49, 0x1, -R34 ;  /* 0x000000013131e824 */ /* 0x000fe200078e0a22 */
[----:B------:R-:W-:Y:S01]  /*1ee0*/  ISETP.GE.AND P4, PT, R10, RZ, PT ;  /* 0x000000ff0a00720c */ /* 0x000fe20003f86270 */
[----:B------:R-:W-:Y:S01]  /*1ef0*/  VIADD R8, R252, 0x16 ;  /* 0x00000016fc087836 */ /* 0x000fe20000000000 */
[----:B------:R-:W-:Y:S01]  /*1f00*/  IADD3 R7, PT, PT, -R7, RZ, RZ ;  /* 0x000000ff07077210 */ /* 0x000fe20007ffe1ff */
[----:B------:R-:W-:Y:S01]  /*1f10*/  IMAD.HI.U32 R4, R2, R51, RZ ;  /* 0x0000003302047227 */ /* 0x000fe200078e00ff */
[C---:B------:R-:W-:Y:S02]  /*1f20*/  ISETP.GT.U32.AND P3, PT, R34.reuse, R49, PT ;  /* 0x000000312200720c */ /* 0x040fe40003f64070 */
[----:B------:R-:W-:Y:S01]  /*1f30*/  ISETP.GE.AND P6, PT, R15, RZ, PT ;  /* 0x000000ff0f00720c */ /* 0x000fe20003fc6270 */
[----:B------:R-:W-:Y:S01]  /*1f40*/  IMAD R52, R34, R7, R9 ;  /* 0x0000000722347224 */ /* 0x000fe200078e0209 */
[----:B------:R-:W-:Y:S01]  /*1f50*/  IABS R7, R8 ;  /* 0x0000000800077213 */ /* 0x000fe20000000000 */
[----:B------:R-:W-:Y:S01]  /*1f60*/  IMAD.MOV R4, RZ, RZ, -R4 ;  /* 0x000000ffff047224 */ /* 0x000fe200078e0a04 */
[----:B------:R-:W-:Y:S01]  /*1f70*/  IADD3 R14, PT, PT, R252, 0x20, RZ ;  /* 0x00000020fc0e7810 */ /* 0x000fe20007ffe0ff */
[----:B------:R-:W-:Y:S01]  /*1f80*/  @!P5 IMAD.IADD R55, R55, 0x1, -R34 ;  /* 0x000000013737d824 */ /* 0x000fe200078e0a22 */
[C---:B------:R-:W-:Y:S01]  /*1f90*/  ISETP.GT.U32.AND P5, PT, R34.reuse, R50, PT ;  /* 0x000000322200720c */ /* 0x040fe20003fa4070 */
[----:B------:R-:W-:Y:S01]  /*1fa0*/  IMAD R51, R34, R4, R51 ;  /* 0x0000000422337224 */ /* 0x000fe200078e0233 */
[----:B------:R-:W-:Y:S01]  /*1fb0*/  @!P1 IADD3 R47, PT, PT, -R47, RZ, RZ ;  /* 0x000000ff2f2f9210 */ /* 0x000fe20007ffe1ff */
[----:B------:R-:W-:Y:S01]  /*1fc0*/  IMAD.HI.U32 R4, R2, R7, RZ ;  /* 0x0000000702047227 */ /* 0x000fe200078e00ff */
[----:B------:R-:W-:-:S02]  /*1fd0*/  ISETP.GE.AND P1, PT, R16, RZ, PT ;  /* 0x000000ff1000720c */ /* 0x000fc40003f26270 */
[----:B------:R-:W-:Y:S01]  /*1fe0*/  @!P3 IADD3 R49, PT, PT, R49, -R34, RZ ;  /* 0x800000223131b210 */ /* 0x000fe20007ffe0ff */
[----:B------:R-:W-:Y:S01]  /*1ff0*/  @!P4 IMAD.MOV R48, RZ, RZ, -R48 ;  /* 0x000000ffff30c224 */ /* 0x000fe200078e0a30 */
[----:B------:R-:W-:Y:S01]  /*2000*/  ISETP.GT.U32.AND P4, PT, R34, R52, PT ;  /* 0x000000342200720c */ /* 0x000fe20003f84070 */
[----:B------:R-:W-:Y:S01]  /*2010*/  IMAD.MOV R4, RZ, RZ, -R4 ;  /* 0x000000ffff047224 */ /* 0x000fe200078e0a04 */
[----:B------:R-:W-:Y:S01]  /*2020*/  @!P6 IADD3 R49, PT, PT, -R49, RZ, RZ ;  /* 0x000000ff3131e210 */ /* 0x000fe20007ffe1ff */
[----:B------:R-:W-:Y:S01]  /*2030*/  VIADD R10, R252, 0x17 ;  /* 0x00000017fc0a7836 */ /* 0x000fe20000000000 */
[----:B------:R-:W-:Y:S01]  /*2040*/  ISETP.GE.AND P3, PT, R12, RZ, PT ;  /* 0x000000ff0c00720c */ /* 0x000fe20003f66270 */
[----:B------:R-:W-:Y:S01]  /*2050*/  IMAD R56, R34, R4, R7 ;  /* 0x0000000422387224 */ /* 0x000fe200078e0207 */
[----:B------:R-:W-:Y:S01]  /*2060*/  @!P5 IADD3 R50, PT, PT, R50, -R34, RZ ;  /* 0x800000223232d210 */ /* 0x000fe20007ffe0ff */
[----:B------:R-:W-:Y:S01]  /*2070*/  VIADD R7, R252, 0x18 ;  /* 0x00000018fc077836 */ /* 0x000fe20000000000 */
[C---:B------:R-:W-:Y:S01]  /*2080*/  ISETP.GT.U32.AND P5, PT, R34.reuse, R51, PT ;  /* 0x000000332200720c */ /* 0x040fe20003fa4070 */
[----:B------:R-:W-:Y:S01]  /*2090*/  @!P2 IMAD.MOV R55, RZ, RZ, -R55 ;  /* 0x000000ffff37a224 */ /* 0x000fe200078e0a37 */
[----:B------:R-:W-:Y:S01]  /*20a0*/  ISETP.GT.U32.AND P6, PT, R34, R56, PT ;  /* 0x000000382200720c */ /* 0x000fe20003fc4070 */
[----:B------:R-:W-:Y:S01]  /*20b0*/  VIADD R15, R252, 0x21 ;  /* 0x00000021fc0f7836 */ /* 0x000fe20000000000 */
[----:B------:R-:W-:Y:S01]  /*20c0*/  IABS R57, R10 ;  /* 0x0000000a00397213 */ /* 0x000fe20000000000 */
[----:B------:R-:W-:Y:S01]  /*20d0*/  @!P4 IMAD.IADD R52, R52, 0x1, -R34 ;  /* 0x000000013434c824 */ /* 0x000fe200078e0a22 */
[----:B------:R-:W-:Y:S01]  /*20e0*/  ISETP.GT.U32.AND P2, PT, R34, R50, PT ;  /* 0x000000322200720c */ /* 0x000fe20003f44070 */
[----:B------:R-:W-:Y:S01]  /*20f0*/  VIADD R16, R252, 0x24 ;  /* 0x00000024fc107836 */ /* 0x000fe20000000000 */
[----:B------:R-:W-:Y:S01]  /*2100*/  IABS R9, R7 ;  /* 0x0000000700097213 */ /* 0x000fe20000000000 */
[----:B------:R-:W-:Y:S01]  /*2110*/  IMAD.HI.U32 R4, R2, R57, RZ ;  /* 0x0000003902047227 */ /* 0x000fe200078e00ff */
[----:B------:R-:W-:-:S02]  /*2120*/  ISETP.GT.U32.AND P4, PT, R34, R52, PT ;  /* 0x000000342200720c */ /* 0x000fc40003f84070 */
[C---:B------:R-:W-:Y:S01]  /*2130*/  IADD3 R12, PT, PT, R252.reuse, 0x1c, RZ ;  /* 0x0000001cfc0c7810 */ /* 0x040fe20007ffe0ff */
[----:B------:R-:W-:Y:S01]  /*2140*/  IMAD.MOV R4, RZ, RZ, -R4 ;  /* 0x000000ffff047224 */ /* 0x000fe200078e0a04 */
[-C--:B------:R-:W-:Y:S01]  /*2150*/  @!P5 IADD3 R51, PT, PT, R51, -R34.reuse, RZ ;  /* 0x800000223333d210 */ /* 0x080fe20007ffe0ff */
[----:B------:R-:W-:Y:S01]  /*2160*/  VIADD R177, R252, 0x5d ;  /* 0x0000005dfcb17836 */ /* 0x000fe20000000000 */
[----:B------:R-:W-:Y:S01]  /*2170*/  @!P6 IADD3 R56, PT, PT, R56, -R34, RZ ;  /* 0x800000223838e210 */ /* 0x000fe20007ffe0ff */
[C---:B------:R-:W-:Y:S01]  /*2180*/  IMAD R57, R34.reuse, R4, R57 ;  /* 0x0000000422397224 */ /* 0x040fe200078e0239 */
[----:B------:R-:W-:Y:S01]  /*2190*/  ISETP.GT.U32.AND P5, PT, R34, R51, PT ;  /* 0x000000332200720c */ /* 0x000fe20003fa4070 */
[----:B------:R-:W-:Y:S01]  /*21a0*/  IMAD.HI.U32 R4, R2, R9, RZ ;  /* 0x0000000902047227 */ /* 0x000fe200078e00ff */
[----:B------:R-:W-:Y:S02]  /*21b0*/  ISETP.GT.U32.AND P6, PT, R34, R56, PT ;  /* 0x000000382200720c */ /* 0x000fe40003fc4070 */
[----:B------:R-:W-:Y:S01]  /*21c0*/  IABS R11, R14 ;  /* 0x0000000e000b7213 */ /* 0x000fe20000000000 */
[--C-:B------:R-:W-:Y:S01]  /*21d0*/  @!P4 IMAD.IADD R52, R52, 0x1, -R34.reuse ;  /* 0x000000013434c824 */ /* 0x100fe200078e0a22 */
[----:B------:R-:W-:Y:S01]  /*21e0*/  IADD3 R4, PT, PT, -R4, RZ, RZ ;  /* 0x000000ff04047210 */ /* 0x000fe20007ffe1ff */
[----:B------:R-:W-:Y:S01]  /*21f0*/  @!P2 IMAD.IADD R50, R50, 0x1, -R34 ;  /* 0x000000013232a824 */ /* 0x000fe200078e0a22 */
[----:B------:R-:W-:Y:S01]  /*2200*/  ISETP.GT.U32.AND P4, PT, R34, R57, PT ;  /* 0x000000392200720c */ /* 0x000fe20003f84070 */
[----:B------:R-:W-:Y:S01]  /*2210*/  VIADD R174, R252, 0x5b ;  /* 0x0000005bfcae7836 */ /* 0x000fe20000000000 */
[----:B------:R-:W-:Y:S01]  /*2220*/  ISETP.GE.AND P2, PT, R13, RZ, PT ;  /* 0x000000ff0d00720c */ /* 0x000fe20003f46270 */
[----:B------:R-:W-:Y:S01]  /*2230*/  @!P1 IMAD.MOV R50, RZ, RZ, -R50 ;  /* 0x000000ffff329224 */ /* 0x000fe200078e0a32 */
[----:B------:R-:W-:Y:S01]  /*2240*/  ISETP.GE.AND P1, PT, R8, RZ, PT ;  /* 0x000000ff0800720c */ /* 0x000fe20003f26270 */
[----:B------:R-:W-:Y:S01]  /*2250*/  IMAD R58, R34, R4, R9 ;  /* 0x00000004223a7224 */ /* 0x000fe200078e0209 */
[----:B------:R-:W-:Y:S01]  /*2260*/  IADD3 R8, PT, PT, R252, 0x19, RZ ;  /* 0x00000019fc087810 */ /* 0x000fe20007ffe0ff */
[--C-:B------:R-:W-:Y:S01]  /*2270*/  @!P5 IMAD.IADD R51, R51, 0x1, -R34.reuse ;  /* 0x000000013333d824 */ /* 0x100fe200078e0a22 */
[----:B------:R-:W-:Y:S01]  /*2280*/  ISETP.GE.AND P5, PT, R10, RZ, PT ;  /* 0x000000ff0a00720c */ /* 0x000fe20003fa6270 */
[--C-:B------:R-:W-:Y:S01]  /*2290*/  @!P6 IMAD.IADD R56, R56, 0x1, -R34.reuse ;  /* 0x000000013838e824 */ /* 0x100fe200078e0a22 */
[----:B------:R-:W-:Y:S01]  /*22a0*/  ISETP.GT.U32.AND P6, PT, R34, R58, PT ;  /* 0x0000003a2200720c */ /* 0x000fe20003fc4070 */
[----:B------:R-:W-:Y:S01]  /*22b0*/  VIADD R10, R252, 0x1a ;  /* 0x0000001afc0a7836 */ /* 0x000fe20000000000 */
[----:B------:R-:W-:Y:S01]  /*22c0*/  IABS R59, R8 ;  /* 0x00000008003b7213 */ /* 0x000fe20000000000 */
[----:B------:R-:W-:Y:S01]  /*22d0*/  @!P3 IMAD.MOV R51, RZ, RZ, -R51 ;  /* 0x000000ffff33b224 */ /* 0x000fe200078e0a33 */
[----:B------:R-:W-:Y:S01]  /*22e0*/  ISETP.GE.AND P3, PT, R7, RZ, PT ;  /* 0x000000ff0700720c */ /* 0x000fe20003f66270 */
[----:B------:R-:W-:Y:S01]  /*22f0*/  @!P4 IMAD.IADD R57, R57, 0x1, -R34 ;  /* 0x000000013939c824 */ /* 0x000fe200078e0a22 */
[----:B------:R-:W-:Y:S01]  /*2300*/  IABS R71, R10 ;  /* 0x0000000a00477213 */ /* 0x000fe20000000000 */
[----:B------:R-:W-:Y:S01]  /*2310*/  IMAD.HI.U32 R7, R2, R59, RZ ;  /* 0x0000003b02077227 */ /* 0x000fe200078e00ff */
[----:B------:R-:W-:-:S02]  /*2320*/  IABS R9, R12 ;  /* 0x0000000c00097213 */ /* 0x000fc40000000000 */
[----:B------:R-:W-:Y:S01]  /*2330*/  ISETP.GT.U32.AND P4, PT, R34, R57, PT ;  /* 0x000000392200720c */ /* 0x000fe20003f84070 */
[----:B------:R-:W-:Y:S01]  /*2340*/  @!P2 IMAD.MOV R52, RZ, RZ, -R52 ;  /* 0x000000ffff34a224 */ /* 0x000fe200078e0a34 */
[----:B------:R-:W-:Y:S01]  /*2350*/  ISETP.GE.AND P2, PT, R8, RZ, PT ;  /* 0x000000ff0800720c */ /* 0x000fe20003f46270 */
[----:B------:R-:W-:Y:S01]  /*2360*/  VIADD R8, R252, 0x1b ;  /* 0x0000001bfc087836 */ /* 0x000fe20000000000 */
[----:B------:R-:W-:Y:S01]  /*2370*/  IADD3 R7, PT, PT, -R7, RZ, RZ ;  /* 0x000000ff07077210 */ /* 0x000fe20007ffe1ff */
[----:B------:R-:W-:Y:S01]  /*2380*/  IMAD.HI.U32 R4, R2, R71, RZ ;  /* 0x0000004702047227 */ /* 0x000fe200078e00ff */
[----:B------:R-:W-:Y:S02]  /*2390*/  IABS R65, R15 ;  /* 0x0000000f00417213 */ /* 0x000fe40000000000 */
[----:B------:R-:W-:Y:S01]  /*23a0*/  IABS R75, R8 ;  /* 0x00000008004b7213 */ /* 0x000fe20000000000 */
[----:B------:R-:W-:Y:S01]  /*23b0*/  @!P6 IMAD.IADD R58, R58, 0x1, -R34 ;  /* 0x000000013a3ae824 */ /* 0x000fe200078e0a22 */
[----:B------:R-:W-:Y:S01]  /*23c0*/  IABS R91, R106 ;  /* 0x0000006a005b7213 */ /* 0x000fe20000000000 */
[----:B------:R-:W-:Y:S01]  /*23d0*/  IMAD.MOV R4, RZ, RZ, -R4 ;  /* 0x000000ffff047224 */ /* 0x000fe200078e0a04 */
[----:B------:R-:W-:Y:S01]  /*23e0*/  IABS R89, R126 ;  /* 0x0000007e00597213 */ /* 0x000fe20000000000 */
[C---:B------:R-:W-:Y:S01]  /*23f0*/  IMAD R59, R34.reuse, R7, R59 ;  /* 0x00000007223b7224 */ /* 0x040fe200078e023b */
[C---:B------:R-:W-:Y:S01]  /*2400*/  ISETP.GT.U32.AND P6, PT, R34.reuse, R58, PT ;  /* 0x0000003a2200720c */ /* 0x040fe20003fc4070 */
[----:B------:R-:W-:Y:S01]  /*2410*/  IMAD R71, R34, R4, R71 ;  /* 0x0000000422477224 */ /* 0x000fe200078e0247 */
[----:B------:R-:W-:Y:S01]  /*2420*/  @!P4 IADD3 R57, PT, PT, R57, -R34, RZ ;  /* 0x800000223939c210 */ /* 0x000fe20007ffe0ff */
[----:B------:R-:W-:Y:S01]  /*2430*/  IMAD.HI.U32 R4, R2, R75, RZ ;  /* 0x0000004b02047227 */ /* 0x000fe200078e00ff */
[----:B------:R-:W-:-:S02]  /*2440*/  ISETP.GE.AND P4, PT, R10, RZ, PT ;  /* 0x000000ff0a00720c */ /* 0x000fc40003f86270 */
[----:B------:R-:W-:Y:S01]  /*2450*/  IABS R107, R177 ;  /* 0x000000b1006b7213 */ /* 0x000fe20000000000 */
[----:B------:R-:W-:Y:S01]  /*2460*/  @!P1 IMAD.MOV R56, RZ, RZ, -R56 ;  /* 0x000000ffff389224 */ /* 0x000fe200078e0a38 */
[----:B------:R-:W-:Y:S01]  /*2470*/  ISETP.GT.U32.AND P1, PT, R34, R59, PT ;  /* 0x0000003b2200720c */ /* 0x000fe20003f24070 */
[----:B------:R-:W-:Y:S01]  /*2480*/  IMAD.MOV R4, RZ, RZ, -R4 ;  /* 0x000000ffff047224 */ /* 0x000fe200078e0a04 */
[----:B------:R-:W-:Y:S01]  /*2490*/  IABS R103, R174 ;  /* 0x000000ae00677213 */ /* 0x000fe20000000000 */
[----:B------:R-:W-:Y:S01]  /*24a0*/  VIADD R10, R252, 0x1d ;  /* 0x0000001dfc0a7836 */ /* 0x000fe20000000000 */
[----:B------:R-:W-:Y:S01]  /*24b0*/  IABS R149, R168 ;  /* 0x000000a800957213 */ /* 0x000fe20000000000 */
[----:B------:R-:W-:Y:S01]  /*24c0*/  @!P5 IMAD.MOV R57, RZ, RZ, -R57 ;  /* 0x000000ffff39d224 */ /* 0x000fe200078e0a39 */
[C---:B------:R-:W-:Y:S01]  /*24d0*/  ISETP.GT.U32.AND P5, PT, R34.reuse, R71, PT ;  /* 0x000000472200720c */ /* 0x040fe20003fa4070 */
[----:B------:R-:W-:Y:S01]  /*24e0*/  IMAD R75, R34, R4, R75 ;  /* 0x00000004224b7224 */ /* 0x000fe200078e024b */
[----:B------:R-:W-:Y:S01]  /*24f0*/  IABS R73, R10 ;  /* 0x0000000a00497213 */ /* 0x000fe20000000000 */
[----:B------:R-:W-:-:S02]  /*2500*/  @!P6 IMAD.IADD R58, R58, 0x1, -R34 ;  /* 0x000000013a3ae824 */ /* 0x000fc400078e0a22 */
[----:B------:R-:W-:Y:S01]  /*2510*/  IMAD.HI.U32 R7, R2, R9, RZ ;  /* 0x0000000902077227 */ /* 0x000fe200078e00ff */
[----:B------:R-:W-:Y:S02]  /*2520*/  ISETP.GT.U32.AND P6, PT, R34, R75, PT ;  /* 0x0000004b2200720c */ /* 0x000fe40003fc4070 */
[----:B------:R-:W-:Y:S01]  /*2530*/  @!P1 IADD3 R59, PT, PT, R59, -R34, RZ ;  /* 0x800000223b3b9210 */ /* 0x000fe20007ffe0ff */
[----:B------:R-:W-:Y:S01]  /*2540*/  IMAD.HI.U32 R4, R2, R73, RZ ;  /* 0x0000004902047227 */ /* 0x000fe200078e00ff */
[----:B------:R-:W-:Y:S02]  /*2550*/  IADD3 R7, PT, PT, -R7, RZ, RZ ;  /* 0x000000ff07077210 */ /* 0x000fe40007ffe1ff */
[----:B------:R-:W-:Y:S01]  /*2560*/  ISETP.GT.U32.AND P1, PT, R34, R59, PT ;  /* 0x0000003b2200720c */ /* 0x000fe20003f24070 */
[----:B------:R-:W-:Y:S01]  /*2570*/  VIADD R13, R252, 0x1e ;  /* 0x0000001efc0d7836 */ /* 0x000fe20000000000 */
[----:B------:R-:W-:Y:S01]  /*2580*/  IADD3 R4, PT, PT, -R4, RZ, RZ ;  /* 0x000000ff04047210 */ /* 0x000fe20007ffe1ff */
[----:B------:R-:W-:-:S02]  /*2590*/  @!P5 IMAD.IADD R71, R71, 0x1, -R34 ;  /* 0x000000014747d824 */ /* 0x000fc400078e0a22 */
[C---:B------:R-:W-:Y:S01]  /*25a0*/  IMAD R72, R34.reuse, R7, R9 ;  /* 0x0000000722487224 */ /* 0x040fe200078e0209 */
[----:B------:R-:W-:Y:S01]  /*25b0*/  IABS R69, R13 ;  /* 0x0000000d00457213 */ /* 0x000fe20000000000 */
[C---:B------:R-:W-:Y:S02]  /*25c0*/  IMAD R73, R34.reuse, R4, R73 ;  /* 0x0000000422497224 */ /* 0x040fe400078e0249 */
[----:B------:R-:W-:Y:S01]  /*25d0*/  @!P6 IMAD.IADD R75, R75, 0x1, -R34 ;  /* 0x000000014b4be824 */ /* 0x000fe200078e0a22 */
[----:B------:R-:W-:Y:S01]  /*25e0*/  ISETP.GT.U32.AND P6, PT, R34, R71, PT ;  /* 0x000000472200720c */ /* 0x000fe20003fc4070 */
[----:B------:R-:W-:Y:S01]  /*25f0*/  IMAD.HI.U32 R4, R2, R69, RZ ;  /* 0x0000004502047227 */ /* 0x000fe200078e00ff */
[----:B------:R-:W-:-:S03]  /*2600*/  ISETP.GT.U32.AND P5, PT, R34, R72, PT ;  /* 0x000000482200720c */ /* 0x000fc60003fa4070 */
[----:B------:R-:W-:Y:S01]  /*2610*/  @!P1 IMAD.IADD R59, R59, 0x1, -R34 ;  /* 0x000000013b3b9824 */ /* 0x000fe200078e0a22 */
[----:B------:R-:W-:Y:S01]  /*2620*/  IADD3 R4, PT, PT, -R4, RZ, RZ ;  /* 0x000000ff04047210 */ /* 0x000fe20007ffe1ff */
[----:B------:R-:W-:Y:S01]  /*2630*/  @!P3 IMAD.MOV R58, RZ, RZ, -R58 ;  /* 0x000000ffff3ab224 */ /* 0x000fe200078e0a3a */
[----:B------:R-:W-:Y:S01]  /*2640*/  ISETP.GE.AND P1, PT, R8, RZ, PT ;  /* 0x000000ff0800720c */ /* 0x000fe20003f26270 */
[----:B------:R-:W-:Y:S01]  /*2650*/  @!P2 IMAD.MOV R59, RZ, RZ, -R59 ;  /* 0x000000ffff3ba224 */ /* 0x000fe200078e0a3b */
[C---:B------:R-:W-:Y:S01]  /*2660*/  ISETP.GT.U32.AND P2, PT, R34.reuse, R73, PT ;  /* 0x000000492200720c */ /* 0x040fe20003f44070 */
[----:B------:R-:W-:Y:S01]  /*2670*/  IMAD R69, R34, R4, R69 ;  /* 0x0000000422457224 */ /* 0x000fe200078e0245 */
[----:B------:R-:W-:Y:S01]  /*2680*/  IADD3 R8, PT, PT, R252, 0x1f, RZ ;  /* 0x0000001ffc087810 */ /* 0x000fe20007ffe0ff */
[--C-:B------:R-:W-:Y:S01]  /*2690*/  @!P6 IMAD.IADD R71, R71, 0x1, -R34.reuse ;  /* 0x000000014747e824 */ /* 0x100fe200078e0a22 */
[----:B------:R-:W-:Y:S01]  /*26a0*/  ISETP.GT.U32.AND P3, PT, R34, R75, PT ;  /* 0x0000004b2200720c */ /* 0x000fe20003f64070 */
[----:B------:R-:W-:Y:S01]  /*26b0*/  @!P5 IMAD.IADD R72, R72, 0x1, -R34 ;  /* 0x000000014848d824 */ /* 0x000fe200078e0a22 */
[----:B------:R-:W-:Y:S01]  /*26c0*/  ISETP.GT.U32.AND P6, PT, R34, R69, PT ;  /* 0x000000452200720c */ /* 0x000fe20003fc4070 */
[----:B------:R-:W-:Y:S01]  /*26d0*/  IMAD.HI.U32 R7, R2, R65, RZ ;  /* 0x0000004102077227 */ /* 0x000fe200078e00ff */
[----:B------:R-:W-:-:S02]  /*26e0*/  IABS R9, R8 ;  /* 0x0000000800097213 */ /* 0x000fc40000000000 */
[----:B------:R-:W-:Y:S01]  /*26f0*/  ISETP.GT.U32.AND P5, PT, R34, R72, PT ;  /* 0x000000482200720c */ /* 0x000fe20003fa4070 */
[----:B------:R-:W-:Y:S02]  /*2700*/  IMAD.MOV R7, RZ, RZ, -R7 ;  /* 0x000000ffff077224 */ /* 0x000fe400078e0a07 */
[--C-:B------:R-:W-:Y:S02]  /*2710*/  @!P2 IMAD.IADD R73, R73, 0x1, -R34.reuse ;  /* 0x000000014949a824 */ /* 0x100fe400078e0a22 */
[----:B------:R-:W-:Y:S02]  /*2720*/  IMAD.HI.U32 R4, R2, R9, RZ ;  /* 0x0000000902047227 */ /* 0x000fe400078e00ff */
[----:B------:R-:W-:Y:S02]  /*2730*/  @!P3 IADD3 R75, PT, PT, R75, -R34, RZ ;  /* 0x800000224b4bb210 */ /* 0x000fe40007ffe0ff */
[----:B------:R-:W-:Y:S01]  /*2740*/  @!P6 IMAD.IADD R69, R69, 0x1, -R34 ;  /* 0x000000014545e824 */ /* 0x000fe200078e0a22 */
[C---:B------:R-:W-:Y:S01]  /*2750*/  ISETP.GT.U32.AND P2, PT, R34.reuse, R73, PT ;  /* 0x000000492200720c */ /* 0x040fe20003f44070 */
[----:B------:R-:W-:Y:S01]  /*2760*/  IMAD R65, R34, R7, R65 ;  /* 0x0000000722417224 */ /* 0x000fe200078e0241 */
[----:B------:R-:W-:Y:S01]  /*2770*/  IADD3 R74, PT, PT, -R4, RZ, RZ ;  /* 0x000000ff044a7210 */ /* 0x000fe20007ffe1ff */
[----:B------:R-:W-:Y:S01]  /*2780*/  IMAD.HI.U32 R4, R2, R11, RZ ;  /* 0x0000000b02047227 */ /* 0x000fe200078e00ff */
[----:B------:R-:W-:-:S02]  /*2790*/  ISETP.GT.U32.AND P6, PT, R34, R69, PT ;  /* 0x000000452200720c */ /* 0x000fc40003fc4070 */
[----:B------:R-:W-:Y:S01]  /*27a0*/  ISETP.GE.AND P3, PT, R12, RZ, PT ;  /* 0x000000ff0c00720c */ /* 0x000fe20003f66270 */
[--C-:B------:R-:W-:Y:S01]  /*27b0*/  @!P5 IMAD.IADD R72, R72, 0x1, -R34.reuse ;  /* 0x000000014848d824 */ /* 0x100fe200078e0a22 */
[----:B------:R-:W-:Y:S01]  /*27c0*/  ISETP.GE.AND P5, PT, R10, RZ, PT ;  /* 0x000000ff0a00720c */ /* 0x000fe20003fa6270 */
[----:B------:R-:W-:Y:S01]  /*27d0*/  VIADD R10, R252, 0x22 ;  /* 0x00000022fc0a7836 */ /* 0x000fe20000000000 */
[----:B------:R-:W-:Y:S01]  /*27e0*/  IADD3 R4, PT, PT, -R4, RZ, RZ ;  /* 0x000000ff04047210 */ /* 0x000fe20007ffe1ff */
[----:B------:R-:W-:Y:S01]  /*27f0*/  IMAD R74, R34, R74, R9 ;  /* 0x0000004a224a7224 */ /* 0x000fe200078e0209 */
[----:B------:R-:W-:Y:S01]  /*2800*/  IADD3 R12, PT, PT, R252, 0x23, RZ ;  /* 0x00000023fc0c7810 */ /* 0x000fe20007ffe0ff */
[----:B------:R-:W-:Y:S01]  /*2810*/  @!P2 IMAD.IADD R73, R73, 0x1, -R34 ;  /* 0x000000014949a824 */ /* 0x000fe200078e0a22 */
[----:B------:R-:W-:Y:S01]  /*2820*/  IABS R61, R10 ;  /* 0x0000000a003d7213 */ /* 0x000fe20000000000 */
[C---:B------:R-:W-:Y:S01]  /*2830*/  IMAD R70, R34.reuse, R4, R11 ;  /* 0x0000000422467224 */ /* 0x040fe200078e020b */
[----:B------:R-:W-:Y:S01]  /*2840*/  ISETP.GT.U32.AND P2, PT, R34, R74, PT ;  /* 0x0000004a2200720c */ /* 0x000fe20003f44070 */
[----:B------:R-:W-:Y:S01]  /*2850*/  @!P4 IMAD.MOV R71, RZ, RZ, -R71 ;  /* 0x000000ffff47c224 */ /* 0x000fe200078e0a47 */
[----:B------:R-:W-:Y:S01]  /*2860*/  @!P6 IADD3 R69, PT, PT, R69, -R34, RZ ;  /* 0x800000224545e210 */ /* 0x000fe20007ffe0ff */
[----:B------:R-:W-:Y:S01]  /*2870*/  IMAD.HI.U32 R4, R2, R61, RZ ;  /* 0x0000003d02047227 */ /* 0x000fe200078e00ff */
[----:B------:R-:W-:-:S02]  /*2880*/  ISETP.GT.U32.AND P6, PT, R34, R70, PT ;  /* 0x000000462200720c */ /* 0x000fc40003fc4070 */
[----:B------:R-:W-:Y:S01]  /*2890*/  IABS R9, R12 ;  /* 0x0000000c00097213 */ /* 0x000fe20000000000 */
[----:B------:R-:W-:Y:S01]  /*28a0*/  IMAD.MOV R4, RZ, RZ, -R4 ;  /* 0x000000ffff047224 */ /* 0x000fe200078e0a04 */
[----:B------:R-:W-:Y:S01]  /*28b0*/  IABS R11, R16 ;  /* 0x00000010000b7213 */ /* 0x000fe20000000000 */
[----:B------:R-:W-:Y:S01]  /*28c0*/  @!P5 IMAD.MOV R73, RZ, RZ, -R73 ;  /* 0x000000ffff49d224 */ /* 0x000fe200078e0a49 */
[----:B------:R-:W-:Y:S01]  /*28d0*/  @!P3 IADD3 R72, PT, PT, -R72, RZ, RZ ;  /* 0x000000ff4848b210 */ /* 0x000fe20007ffe1ff */
[----:B------:R-:W-:Y:S02]  /*28e0*/  IMAD R61, R34, R4, R61 ;  /* 0x00000004223d7224 */ /* 0x000fe400078e023d */
[----:B------:R-:W-:Y:S01]  /*28f0*/  @!P2 IMAD.IADD R74, R74, 0x1, -R34 ;  /* 0x000000014a4aa824 */ /* 0x000fe200078e0a22 */
[----:B------:R-:W-:Y:S01]  /*2900*/  ISETP.GT.U32.AND P2, PT, R34, R65, PT ;  /* 0x000000412200720c */ /* 0x000fe20003f44070 */
[----:B------:R-:W-:-:S03]  /*2910*/  IMAD.HI.U32 R4, R2, R9, RZ ;  /* 0x0000000902047227 */ /* 0x000fc600078e00ff */
[----:B------:R-:W-:Y:S01]  /*2920*/  ISETP.GT.U32.AND P4, PT, R34, R74, PT ;  /* 0x0000004a2200720c */ /* 0x000fe20003f84070 */
[----:B------:R-:W-:Y:S01]  /*2930*/  @!P6 IMAD.IADD R70, R70, 0x1, -R34 ;  /* 0x000000014646e824 */ /* 0x000fe200078e0a22 */
[----:B------:R-:W-:Y:S01]  /*2940*/  ISETP.GT.U32.AND P6, PT, R34, R61, PT ;  /* 0x0000003d2200720c */ /* 0x000fe20003fc4070 */
[----:B------:R-:W-:Y:S02]  /*2950*/  IMAD.MOV R62, RZ, RZ, -R4 ;  /* 0x000000ffff3e7224 */ /* 0x000fe400078e0a04 */
[----:B------:R-:W-:-:S04]  /*2960*/  IMAD.HI.U32 R4, R2, R67, RZ ;  /* 0x0000004302047227 */ /* 0x000fc800078e00ff */
[----:B------:R-:W-:Y:S01]  /*2970*/  @!P2 IMAD.IADD R65, R65, 0x1, -R34 ;  /* 0x000000014141a824 */ /* 0x000fe200078e0a22 */
[----:B------:R-:W-:Y:S01]  /*2980*/  ISETP.GE.AND P2, PT, R13, RZ, PT ;  /* 0x000000ff0d00720c */ /* 0x000fe20003f46270 */
[----:B------:R-:W-:Y:S02]  /*2990*/  IMAD R62, R34, R62, R9 ;  /* 0x0000003e223e7224 */ /* 0x000fe400078e0209 */
[----:B------:R-:W-:Y:S01]  /*29a0*/  IMAD.HI.U32 R7, R2, R11, RZ ;  /* 0x0000000b02077227 */ /* 0x000fe200078e00ff */
[-C--:B------:R-:W-:Y:S02]  /*29b0*/  @!P4 IADD3 R74, PT, PT, R74, -R34.reuse, RZ ;  /* 0x800000224a4ac210 */ /* 0x080fe40007ffe0ff */
[----:B------:R-:W-:Y:S01]  /*29c0*/  @!P6 IADD3 R61, PT, PT, R61, -R34, RZ ;  /* 0x800000223d3de210 */ /* 0x000fe20007ffe0ff */
[----:B------:R-:W-:Y:S01]  /*29d0*/  IMAD.MOV R4, RZ, RZ, -R4 ;  /* 0x000000ffff047224 */ /* 0x000fe200078e0a04 */
[C---:B------:R-:W-:Y:S01]  /*29e0*/  ISETP.GT.U32.AND P6, PT, R34.reuse, R65, PT ;  /* 0x000000412200720c */ /* 0x040fe20003fc4070 */
[----:B------:R-:W-:Y:S01]  /*29f0*/  @!P1 IMAD.MOV R75, RZ, RZ, -R75 ;  /* 0x000000ffff4b9224 */ /* 0x000fe200078e0a4b */
[C---:B------:R-:W-:Y:S01]  /*2a00*/  ISETP.GT.U32.AND P5, PT, R34.reuse, R62, PT ;  /* 0x0000003e2200720c */ /* 0x040fe20003fa4070 */
[----:B------:R-:W-:Y:S01]  /*2a10*/  IMAD R67, R34, R4, R67 ;  /* 0x0000000422437224 */ /* 0x000fe200078e0243 */
[----:B------:R-:W-:Y:S01]  /*2a20*/  IADD3 R7, PT, PT, -R7, RZ, RZ ;  /* 0x000000ff07077210 */ /* 0x000fe20007ffe1ff */
[----:B------:R-:W-:Y:S01]  /*2a30*/  IMAD.HI.U32 R4, R2, R63, RZ ;  /* 0x0000003f02047227 */ /* 0x000fe200078e00ff */
[----:B------:R-:W-:-:S02]  /*2a40*/  ISETP.GT.U32.AND P1, PT, R34, R70, PT ;  /* 0x000000462200720c */ /* 0x000fc40003f24070 */
[C---:B------:R-:W-:Y:S01]  /*2a50*/  ISETP.GT.U32.AND P3, PT, R34.reuse, R61, PT ;  /* 0x0000003d2200720c */ /* 0x040fe20003f64070 */
[----:B------:R-:W-:Y:S01]  /*2a60*/  IMAD R68, R34, R7, R11 ;  /* 0x0000000722447224 */ /* 0x000fe200078e020b */
[----:B------:R-:W-:Y:S01]  /*2a70*/  ISETP.GE.AND P4, PT, R8, RZ, PT ;  /* 0x000000ff0800720c */ /* 0x000fe20003f86270 */
[----:B------:R-:W-:Y:S02]  /*2a80*/  @!P2 IMAD.MOV R69, RZ, RZ, -R69 ;  /* 0x000000ffff45a224 */ /* 0x000fe400078e0a45 */
[--C-:B------:R-:W-:Y:S01]  /*2a90*/  @!P6 IMAD.IADD R65, R65, 0x1, -R34.reuse ;  /* 0x000000014141e824 */ /* 0x100fe200078e0a22 */
[----:B------:R-:W-:Y:S01]  /*2aa0*/  ISETP.GT.U32.AND P6, PT, R34, R67, PT ;  /* 0x000000432200720c */ /* 0x000fe20003fc4070 */
[----:B------:R-:W-:Y:S01]  /*2ab0*/  @!P5 IMAD.IADD R62, R62, 0x1, -R34 ;  /* 0x000000013e3ed824 */ /* 0x000fe200078e0a22 */
[----:B------:R-:W-:Y:S01]  /*2ac0*/  ISETP.GE.AND P5, PT, R10, RZ, PT ;  /* 0x000000ff0a00720c */ /* 0x000fe20003fa6270 */
[----:B------:R-:W-:Y:S01]  /*2ad0*/  IMAD.MOV R4, RZ, RZ, -R4 ;  /* 0x000000ffff047224 */ /* 0x000fe200078e0a04 */
[----:B------:R-:W-:Y:S01]  /*2ae0*/  ISETP.GT.U32.AND P2, PT, R34, R68, PT ;  /* 0x000000442200720c */ /* 0x000fe20003f44070 */
[----:B------:R-:W-:Y:S01]  /*2af0*/  @!P1 IMAD.IADD R70, R70, 0x1, -R34 ;  /* 0x0000000146469824 */ /* 0x000fe200078e0a22 */
[----:B------:R-:W-:Y:S01]  /*2b00*/  ISETP.GE.AND P1, PT, R14, RZ, PT ;  /* 0x000000ff0e00720c */ /* 0x000fe20003f26270 */
[----:B------:R-:W-:Y:S01]  /*2b10*/  IMAD R63, R34, R4, R63 ;  /* 0x00000004223f7224 */ /* 0x000fe200078e023f */
[-C--:B------:R-:W-:Y:S01]  /*2b20*/  @!P3 IADD3 R61, PT, PT, R61, -R34.reuse, RZ ;  /* 0x800000223d3db210 */ /* 0x080fe20007ffe0ff */
[C---:B------:R-:W-:Y:S01]  /*2b30*/  VIADD R8, R252.reuse, 0x27 ;  /* 0x00000027fc087836 */ /* 0x040fe20000000000 */
[----:B------:R-:W-:Y:S01]  /*2b40*/  ISETP.GE.AND P3, PT, R15, RZ, PT ;  /* 0x000000ff0f00720c */ /* 0x000fe20003f66270 */
[----:B------:R-:W-:Y:S01]  /*2b50*/  @!P4 IMAD.MOV R74, RZ, RZ, -R74 ;  /* 0x000000ffff4ac224 */ /* 0x000fe200078e0a4a */
[C---:B------:R-:W-:Y:S01]  /*2b60*/  IADD3 R14, PT, PT, R252.reuse, 0x2f, RZ ;  /* 0x0000002ffc0e7810 */ /* 0x040fe20007ffe0ff */
[----:B------:R-:W-:Y:S01]  /*2b70*/  VIADD R10, R252, 0x28 ;  /* 0x00000028fc0a7836 */ /* 0x000fe20000000000 */
[----:B------:R-:W-:Y:S01]  /*2b80*/  @!P6 IADD3 R67, PT, PT, R67, -R34, RZ ;  /* 0x800000224343e210 */ /* 0x000fe20007ffe0ff */
[----:B------:R-:W-:Y:S01]  /*2b90*/  @!P5 IMAD.MOV R61, RZ, RZ, -R61 ;  /* 0x000000ffff3dd224 */ /* 0x000fe200078e0a3d */
[----:B------:R-:W-:Y:S01]  /*2ba0*/  ISETP.GT.U32.AND P6, PT, R34, R62, PT ;  /* 0x0000003e2200720c */ /* 0x000fe20003fc4070 */
[----:B------:R-:W-:Y:S01]  /*2bb0*/  VIADD R13, R252, 0x2d ;  /* 0x0000002dfc0d7836 */ /* 0x000fe20000000000 */
[----:B------:R-:W-:Y:S01]  /*2bc0*/  ISETP.GT.U32.AND P5, PT, R34, R63, PT ;  /* 0x0000003f2200720c */ /* 0x000fe20003fa4070 */
[----:B------:R-:W-:Y:S01]  /*2bd0*/  @!P1 IMAD.MOV R70, RZ, RZ, -R70 ;  /* 0x000000ffff469224 */ /* 0x000fe200078e0a46 */
[----:B------:R-:W-:Y:S01]  /*2be0*/  @!P2 IADD3 R68, PT, PT, R68, -R34, RZ ;  /* 0x800000224444a210 */ /* 0x000fe20007ffe0ff */
[----:B------:R-:W-:Y:S01]  /*2bf0*/  VIADD R15, R252, 0x30 ;  /* 0x00000030fc0f7836 */ /* 0x000fe20000000000 */
[----:B------:R-:W-:Y:S01]  /*2c00*/  ISETP.GE.AND P2, PT, R12, RZ, PT ;  /* 0x000000ff0c00720c */ /* 0x000fe20003f46270 */
[----:B------:R-:W-:Y:S01]  /*2c10*/  VIADD R114, R252, 0x5f ;  /* 0x0000005ffc727836 */ /* 0x000fe20000000000 */
[----:B------:R-:W-:Y:S01]  /*2c20*/  ISETP.GT.U32.AND P1, PT, R34, R68, PT ;  /* 0x000000442200720c */ /* 0x000fe20003f24070 */
[C---:B------:R-:W-:Y:S01]  /*2c30*/  VIADD R116, R252.reuse, 0x62 ;  /* 0x00000062fc747836 */ /* 0x040fe20000000000 */
[----:B------:R-:W-:Y:S01]  /*2c40*/  IABS R77, R8 ;  /* 0x00000008004d7213 */ /* 0x000fe20000000000 */
[----:B------:R-:W-:Y:S01]  /*2c50*/  VIADD R102, R252, 0x61 ;  /* 0x00000061fc667836 */ /* 0x000fe20000000000 */
[----:B------:R-:W-:Y:S01]  /*2c60*/  ISETP.GT.U32.AND P4, PT, R34, R67, PT ;  /* 0x000000432200720c */ /* 0x000fe20003f84070 */
[----:B------:R-:W-:Y:S01]  /*2c70*/  @!P6 IMAD.IADD R62, R62, 0x1, -R34 ;  /* 0x000000013e3ee824 */ /* 0x000fe200078e0a22 */
[----:B------:R-:W-:Y:S01]  /*2c80*/  ISETP.GE.AND P6, PT, R17, RZ, PT ;  /* 0x000000ff1100720c */ /* 0x000fe20003fc6270 */
[----:B------:R-:W-:Y:S01]  /*2c90*/  IMAD.HI.U32 R4, R2, R77, RZ ;  /* 0x0000004d02047227 */ /* 0x000fe200078e00ff */
[----:B------:R-:W-:-:S02]  /*2ca0*/  IABS R9, R10 ;  /* 0x0000000a00097213 */ /* 0x000fc40000000000 */
[----:B------:R-:W-:Y:S01]  /*2cb0*/  @!P3 IADD3 R65, PT, PT, -R65, RZ, RZ ;  /* 0x000000ff4141b210 */ /* 0x000fe20007ffe1ff */
[----:B------:R-:W-:Y:S01]  /*2cc0*/  @!P5 IMAD.IADD R63, R63, 0x1, -R34 ;  /* 0x000000013f3fd824 */ /* 0x000fe200078e0a22 */
[----:B------:R-:W-:Y:S01]  /*2cd0*/  ISETP.GE.AND P3, PT, R16, RZ, PT ;  /* 0x000000ff1000720c */ /* 0x000fe20003f66270 */
[----:B------:R-:W-:Y:S01]  /*2ce0*/  IMAD.MOV R4, RZ, RZ, -R4 ;  /* 0x000000ffff047224 */ /* 0x000fe200078e0a04 */
[----:B------:R-:W-:Y:S01]  /*2cf0*/  @!P1 IADD3 R68, PT, PT, R68, -R34, RZ ;  /* 0x8000002244449210 */ /* 0x000fe20007ffe0ff */
[----:B------:R-:W-:Y:S01]  /*2d00*/  @!P2 IMAD.MOV R62, RZ, RZ, -R62 ;  /* 0x000000ffff3ea224 */ /* 0x000fe200078e0a3e */
[----:B------:R-:W-:Y:S01]  /*2d10*/  ISETP.GT.U32.AND P2, PT, R34, R63, PT ;  /* 0x0000003f2200720c */ /* 0x000fe20003f44070 */
[----:B------:R-:W-:Y:S01]  /*2d20*/  IMAD.HI.U32 R7, R2, R9, RZ ;  /* 0x0000000902077227 */ /* 0x000fe200078e00ff */
[----:B------:R-:W-:Y:S02]  /*2d30*/  ISETP.GE.AND P1, PT, R18, RZ, PT ;  /* 0x000000ff1200720c */ /* 0x000fe40003f26270 */
[----:B------:R-:W-:Y:S01]  /*2d40*/  ISETP.GE.AND P5, PT, R10, RZ, PT ;  /* 0x000000ff0a00720c */ /* 0x000fe20003fa6270 */
[----:B------:R-:W-:Y:S01]  /*2d50*/  @!P4 IMAD.IADD R67, R67, 0x1, -R34 ;  /* 0x000000014343c824 */ /* 0x000fe200078e0a22 */
[----:B------:R-:W-:Y:S01]  /*2d60*/  IADD3 R7, PT, PT, -R7, RZ, RZ ;  /* 0x000000ff07077210 */ /* 0x000fe20007ffe1ff */
[----:B------:R-:W-:Y:S01]  /*2d70*/  IMAD R77, R34, R4, R77 ;  /* 0x00000004224d7224 */ /* 0x000fe200078e024d */
[C---:B------:R-:W-:Y:S01]  /*2d80*/  IADD3 R4, PT, PT, R252.reuse, 0x29, RZ ;  /* 0x00000029fc047810 */ /* 0x040fe20007ffe0ff */
[----:B------:R-:W-:Y:S01]  /*2d90*/  @!P6 IMAD.MOV R67, RZ, RZ, -R67 ;  /* 0x000000ffff43e224 */ /* 0x000fe200078e0a43 */
[----:B------:R-:W-:Y:S01]  /*2da0*/  IADD3 R12, PT, PT, R252, 0x2c, RZ ;  /* 0x0000002cfc0c7810 */ /* 0x000fe20007ffe0ff */
[C---:B------:R-:W-:Y:S01]  /*2db0*/  IMAD R76, R34.reuse, R7, R9 ;  /* 0x00000007224c7224 */ /* 0x040fe200078e0209 */
[----:B------:R-:W-:Y:S01]  /*2dc0*/  ISETP.GT.U32.AND P6, PT, R34, R77, PT ;  /* 0x0000004d2200720c */ /* 0x000fe20003fc4070 */
[----:B------:R-:W-:Y:S01]  /*2dd0*/  @!P3 IMAD.MOV R68, RZ, RZ, -R68 ;  /* 0x000000ffff44b224 */ /* 0x000fe200078e0a44 */
[----:B------:R-:W-:Y:S01]  /*2de0*/  @!P2 IADD3 R63, PT, PT, R63, -R34, RZ ;  /* 0x800000223f3fa210 */ /* 0x000fe20007ffe0ff */
[----:B------:R-:W-:Y:S01]  /*2df0*/  VIADD R7, R252, 0x2a ;  /* 0x0000002afc077836 */ /* 0x000fe20000000000 */
[----:B------:R-:W-:Y:S01]  /*2e00*/  ISETP.GE.AND P3, PT, R4, RZ, PT ;  /* 0x000000ff0400720c */ /* 0x000fe20003f66270 */
[C---:B------:R-:W-:Y:S01]  /*2e10*/  VIADD R10, R252.reuse, 0x2b ;  /* 0x0000002bfc0a7836 */ /* 0x040fe20000000000 */
[----:B------:R-:W-:Y:S01]  /*2e20*/  IABS R4, R4 ;  /* 0x0000000400047213 */ /* 0x000fe20000000000 */
[C---:B------:R-:W-:Y:S01]  /*2e30*/  VIADD R16, R252.reuse, 0x31 ;  /* 0x00000031fc107836 */ /* 0x040fe20000000000 */
[----:B------:R-:W-:Y:S01]  /*2e40*/  @!P1 IADD3 R63, PT, PT, -R63, RZ, RZ ;  /* 0x000000ff3f3f9210 */ /* 0x000fe20007ffe1ff */
[----:B------:R-:W-:Y:S01]  /*2e50*/  VIADD R17, R252, 0x3b ;  /* 0x0000003bfc117836 */ /* 0x000fe20000000000 */
[----:B------:R-:W-:Y:S01]  /*2e60*/  ISETP.GT.U32.AND P1, PT, R34, R76, PT ;  /* 0x0000004c2200720c */ /* 0x000fe20003f24070 */
[C---:B------:R-:W-:Y:S01]  /*2e70*/  VIADD R176, R252.reuse, 0x65 ;  /* 0x00000065fcb07836 */ /* 0x040fe20000000000 */
[----:B------:R-:W-:Y:S01]  /*2e80*/  ISETP.GE.AND P2, PT, R7, RZ, PT ;  /* 0x000000ff0700720c */ /* 0x000fe20003f46270 */
[----:B------:R-:W-:Y:S01]  /*2e90*/  @!P6 IMAD.IADD R77, R77, 0x1, -R34 ;  /* 0x000000014d4de824 */ /* 0x000fe200078e0a22 */
[----:B------:R-:W-:Y:S01]  /*2ea0*/  IABS R79, R7 ;  /* 0x00000007004f7213 */ /* 0x000fe20000000000 */
[----:B------:R-:W-:Y:S01]  /*2eb0*/  IMAD.MOV.U32 R7, RZ, RZ, R4 ;  /* 0x000000ffff077224 */ /* 0x000fe200078e0004 */
[----:B------:R-:W-:Y:S01]  /*2ec0*/  IABS R9, R10 ;  /* 0x0000000a00097213 */ /* 0x000fe20000000000 */
[----:B------:R-:W-:Y:S01]  /*2ed0*/  VIADD R112, R252, 0x64 ;  /* 0x00000064fc707836 */ /* 0x000fe20000000000 */
[----:B------:R-:W-:Y:S01]  /*2ee0*/  ISETP.GT.U32.AND P6, PT, R34, R77, PT ;  /* 0x0000004d2200720c */ /* 0x000fe20003fc4070 */
[----:B------:R-:W-:Y:S01]  /*2ef0*/  IMAD.HI.U32 R4, R2, R7, RZ ;  /* 0x0000000702047227 */ /* 0x000fe200078e00ff */
[----:B------:R-:W-:-:S02]  /*2f00*/  ISETP.GE.AND P4, PT, R8, RZ, PT ;  /* 0x000000ff0800720c */ /* 0x000fc40003f86270 */
[----:B------:R-:W-:Y:S01]  /*2f10*/  IABS R117, R12 ;  /* 0x0000000c00757213 */ /* 0x000fe20000000000 */
[----:B------:R-:W-:Y:S01]  /*2f20*/  IMAD.MOV R120, RZ, RZ, -R4 ;  /* 0x000000ffff787224 */ /* 0x000fe200078e0a04 */
[----:B------:R-:W-:Y:S01]  /*2f30*/  IABS R11, R13 ;  /* 0x0000000d000b7213 */ /* 0x000fe20000000000 */
[----:B------:R-:W-:Y:S01]  /*2f40*/  IMAD.HI.U32 R4, R2, R79, RZ ;  /* 0x0000004f02047227 */ /* 0x000fe200078e00ff */
[----:B------:R-:W-:Y:S02]  /*2f50*/  IABS R121, R14 ;  /* 0x0000000e00797213 */ /* 0x000fe40000000000 */
[----:B------:R-:W-:Y:S01]  /*2f60*/  IABS R123, R16 ;  /* 0x00000010007b7213 */ /* 0x000fe20000000000 */
[----:B------:R-:W-:Y:S01]  /*2f70*/  @!P1 IMAD.IADD R76, R76, 0x1, -R34 ;  /* 0x000000014c4c9824 */ /* 0x000fe200078e0a22 */
[----:B------:R-:W-:Y:S01]  /*2f80*/  IADD3 R18, PT, PT, R252, 0x3c, RZ ;  /* 0x0000003cfc127810 */ /* 0x000fe20007ffe0ff */
[----:B------:R-:W-:Y:S01]  /*2f90*/  IMAD R120, R34, R120, R7 ;  /* 0x0000007822787224 */ /* 0x000fe200078e0207 */
[----:B------:R-:W-:Y:S01]  /*2fa0*/  IADD3 R7, PT, PT, -R4, RZ, RZ ;  /* 0x000000ff04077210 */ /* 0x000fe20007ffe1ff */
[----:B------:R-:W-:Y:S01]  /*2fb0*/  IMAD.HI.U32 R4, R2, R9, RZ ;  /* 0x0000000902047227 */ /* 0x000fe200078e00ff */
[----:B------:R-:W-:-:S02]  /*2fc0*/  ISETP.GT.U32.AND P1, PT, R34, R76, PT ;  /* 0x0000004c2200720c */ /* 0x000fc40003f24070 */
[----:B------:R-:W-:Y:S01]  /*2fd0*/  @!P6 IADD3 R77, PT, PT, R77, -R34, RZ ;  /* 0x800000224d4de210 */ /* 0x000fe20007ffe0ff */
[C---:B------:R-:W-:Y:S01]  /*2fe0*/  IMAD R79, R34.reuse, R7, R79 ;  /* 0x00000007224f7224 */ /* 0x040fe200078e024f */
[----:B------:R-:W-:Y:S01]  /*2ff0*/  ISETP.GT.U32.AND P6, PT, R34, R120, PT ;  /* 0x000000782200720c */ /* 0x000fe20003fc4070 */
[----:B------:R-:W-:Y:S01]  /*3000*/  IMAD.HI.U32 R7, R2, R117, RZ ;  /* 0x0000007502077227 */ /* 0x000fe200078e00ff */
[----:B------:R-:W-:Y:S02]  /*3010*/  @!P4 IADD3 R77, PT, PT, -R77, RZ, RZ ;  /* 0x000000ff4d4dc210 */ /* 0x000fe40007ffe1ff */
[C---:B------:R-:W-:Y:S01]  /*3020*/  ISETP.GT.U32.AND P4, PT, R34.reuse, R79, PT ;  /* 0x0000004f2200720c */ /* 0x040fe20003f84070 */
[----:B------:R-:W-:Y:S01]  /*3030*/  IMAD.MOV R4, RZ, RZ, -R4 ;  /* 0x000000ffff047224 */ /* 0x000fe200078e0a04 */
[----:B------:R-:W-:Y:S01]  /*3040*/  IABS R109, R114 ;  /* 0x00000072006d7213 */ /* 0x000fe20000000000 */
[----:B------:R-:W-:Y:S01]  /*3050*/  IMAD.MOV R7, RZ, RZ, -R7 ;  /* 0x000000ffff077224 */ /* 0x000fe200078e0a07 */
[----:B------:R-:W-:Y:S01]  /*3060*/  IABS R113, R116 ;  /* 0x0000007400717213 */ /* 0x000fe20000000000 */
[C---:B------:R-:W-:Y:S01]  /*3070*/  IMAD R78, R34.reuse, R4, R9 ;  /* 0x00000004224e7224 */ /* 0x040fe200078e0209 */
[----:B------:R-:W-:Y:S01]  /*3080*/  IABS R9, R15 ;  /* 0x0000000f00097213 */ /* 0x000fe20000000000 */
[----:B------:R-:W-:Y:S01]  /*3090*/  IMAD R117, R34, R7, R117 ;  /* 0x0000000722757224 */ /* 0x000fe200078e0275 */
[----:B------:R-:W-:Y:S01]  /*30a0*/  IABS R165, R176 ;  /* 0x000000b000a57213 */ /* 0x000fe20000000000 */
[----:B------:R-:W-:Y:S01]  /*30b0*/  @!P1 IMAD.IADD R76, R76, 0x1, -R34 ;  /* 0x000000014c4c9824 */ /* 0x000fe200078e0a22 */
[----:B------:R-:W-:Y:S01]  /*30c0*/  ISETP.GT.U32.AND P1, PT, R34, R78, PT ;  /* 0x0000004e2200720c */ /* 0x000fe20003f24070 */
[----:B------:R-:W-:Y:S01]  /*30d0*/  IMAD.HI.U32 R8, R2, R11, RZ ;  /* 0x0000000b02087227 */ /* 0x000fe200078e00ff */
[----:B------:R-:W-:-:S02]  /*30e0*/  @!P6 IADD3 R120, PT, PT, R120, -R34, RZ ;  /* 0x800000227878e210 */ /* 0x000fc40007ffe0ff */
[C---:B------:R-:W-:Y:S01]  /*30f0*/  ISETP.GT.U32.AND P6, PT, R34.reuse, R117, PT ;  /* 0x000000752200720c */ /* 0x040fe20003fc4070 */
[----:B------:R-:W-:Y:S01]  /*3100*/  IMAD.MOV R8, RZ, RZ, -R8 ;  /* 0x000000ffff087224 */ /* 0x000fe200078e0a08 */
[----:B------:R-:W-:Y:S01]  /*3110*/  IABS R131, R112 ;  /* 0x0000007000837213 */ /* 0x000fe20000000000 */
[--C-:B------:R-:W-:Y:S01]  /*3120*/  @!P4 IMAD.IADD R79, R79, 0x1, -R34.reuse ;  /* 0x000000014f4fc824 */ /* 0x100fe200078e0a22 */
[C---:B------:R-:W-:Y:S01]  /*3130*/  ISETP.GT.U32.AND P4, PT, R34.reuse, R120, PT ;  /* 0x000000782200720c */ /* 0x040fe20003f84070 */
[----:B------:R-:W-:Y:S02]  /*3140*/  IMAD R118, R34, R8, R11 ;  /* 0x0000000822767224 */ /* 0x000fe400078e020b */
[----:B------:R-:W-:Y:S02]  /*3150*/  VIADD R11, R252, 0x2e ;  /* 0x0000002efc0b7836 */ /* 0x000fe40000000000 */
[----:B------:R-:W-:Y:S01]  /*3160*/  @!P1 IMAD.IADD R78, R78, 0x1, -R34 ;  /* 0x000000014e4e9824 */ /* 0x000fe200078e0a22 */
[----:B------:R-:W-:Y:S01]  /*3170*/  ISETP.GT.U32.AND P1, PT, R34, R79, PT ;  /* 0x0000004f2200720c */ /* 0x000fe20003f24070 */
[----:B------:R-:W-:Y:S01]  /*3180*/  IMAD.HI.U32 R7, R2, R9, RZ ;  /* 0x0000000902077227 */ /* 0x000fe200078e00ff */
[----:B------:R-:W-:-:S02]  /*3190*/  IABS R119, R11 ;  /* 0x0000000b00777213 */ /* 0x000fc40000000000 */
[----:B------:R-:W-:Y:S01]  /*31a0*/  @!P6 IADD3 R117, PT, PT, R117, -R34, RZ ;  /* 0x800000227575e210 */ /* 0x000fe20007ffe0ff */
[----:B------:R-:W-:Y:S01]  /*31b0*/  IMAD.HI.U32 R8, R2, R123, RZ ;  /* 0x0000007b02087227 */ /* 0x000fe200078e00ff */
[----:B------:R-:W-:Y:S02]  /*31c0*/  ISETP.GT.U32.AND P6, PT, R34, R78, PT ;  /* 0x0000004e2200720c */ /* 0x000fe40003fc4070 */
[----:B------:R-:W-:Y:S01]  /*31d0*/  @!P4 IADD3 R120, PT, PT, R120, -R34, RZ ;  /* 0x800000227878c210 */ /* 0x000fe20007ffe0ff */
[----:B------:R-:W-:Y:S01]  /*31e0*/  IMAD.HI.U32 R4, R2, R119, RZ ;  /* 0x0000007702047227 */ /* 0x000fe200078e00ff */
[----:B------:R-:W-:Y:S02]  /*31f0*/  ISETP.GT.U32.AND P4, PT, R34, R118, PT ;  /* 0x000000762200720c */ /* 0x000fe40003f84070 */
[----:B------:R-:W-:Y:S01]  /*3200*/  IADD3 R8, PT, PT, -R8, RZ, RZ ;  /* 0x000000ff08087210 */ /* 0x000fe20007ffe1ff */
[----:B------:R-:W-:Y:S02]  /*3210*/  IMAD.MOV R4, RZ, RZ, -R4 ;  /* 0x000000ffff047224 */ /* 0x000fe400078e0a04 */
[--C-:B------:R-:W-:Y:S01]  /*3220*/  @!P1 IMAD.IADD R79, R79, 0x1, -R34.reuse ;  /* 0x000000014f4f9824 */ /* 0x100fe200078e0a22 */
[----:B------:R-:W-:Y:S01]  /*3230*/  ISETP.GE.AND P1, PT, R10, RZ, PT ;  /* 0x000000ff0a00720c */ /* 0x000fe20003f26270 */
[----:B------:R-:W-:Y:S01]  /*3240*/  IMAD R119, R34, R4, R119 ;  /* 0x0000000422777224 */ /* 0x000fe200078e0277 */
[----:B------:R-:W-:Y:S01]  /*3250*/  IADD3 R10, PT, PT, R252, 0x33, RZ ;  /* 0x00000033fc0a7810 */ /* 0x000fe20007ffe0ff */
[----:B------:R-:W-:-:S02]  /*3260*/  @!P6 IMAD.IADD R78, R78, 0x1, -R34 ;  /* 0x000000014e4ee824 */ /* 0x000fc400078e0a22 */
[----:B------:R-:W-:Y:S01]  /*3270*/  IMAD.HI.U32 R4, R2, R121, RZ ;  /* 0x0000007902047227 */ /* 0x000fe200078e00ff */
[----:B------:R-:W-:Y:S02]  /*3280*/  ISETP.GT.U32.AND P6, PT, R34, R119, PT ;  /* 0x000000772200720c */ /* 0x000fe40003fc4070 */
[----:B------:R-:W-:Y:S01]  /*3290*/  IABS R125, R10 ;  /* 0x0000000a007d7213 */ /* 0x000fe20000000000 */
[----:B------:R-:W-:Y:S01]  /*32a0*/  @!P4 IMAD.IADD R118, R118, 0x1, -R34 ;  /* 0x000000017676c824 */ /* 0x000fe200078e0a22 */
[----:B------:R-:W-:Y:S01]  /*32b0*/  ISETP.GE.AND P4, PT, R13, RZ, PT ;  /* 0x000000ff0d00720c */ /* 0x000fe20003f86270 */
[----:B------:R-:W-:Y:S01]  /*32c0*/  IMAD.MOV R4, RZ, RZ, -R4 ;  /* 0x000000ffff047224 */ /* 0x000fe200078e0a04 */
[----:B------:R-:W-:Y:S01]  /*32d0*/  IADD3 R13, PT, PT, R252, 0x36, RZ ;  /* 0x00000036fc0d7810 */ /* 0x000fe20007ffe0ff */
[----:B------:R-:W-:Y:S02]  /*32e0*/  IMAD.MOV R7, RZ, RZ, -R7 ;  /* 0x000000ffff077224 */ /* 0x000fe400078e0a07 */
[C---:B------:R-:W-:Y:S01]  /*32f0*/  IMAD R121, R34.reuse, R4, R121 ;  /* 0x0000000422797224 */ /* 0x040fe200078e0279 */
[----:B------:R-:W-:Y:S01]  /*3300*/  IABS R31, R13 ;  /* 0x0000000d001f7213 */ /* 0x000fe20000000000 */
[----:B------:R-:W-:-:S02]  /*3310*/  IMAD R122, R34, R7, R9 ;  /* 0x00000007227a7224 */ /* 0x000fc400078e0209 */
[----:B------:R-:W-:Y:S01]  /*3320*/  @!P6 IADD3 R119, PT, PT, R119, -R34, RZ ;  /* 0x800000227777e210 */ /* 0x000fe20007ffe0ff */
[----:B------:R-:W-:Y:S01]  /*3330*/  @!P3 IMAD.MOV R120, RZ, RZ, -R120 ;  /* 0x000000ffff78b224 */ /* 0x000fe200078e0a78 */
[C---:B------:R-:W-:Y:S01]  /*3340*/  ISETP.GT.U32.AND P6, PT, R34.reuse, R118, PT ;  /* 0x000000762200720c */ /* 0x040fe20003fc4070 */
[C---:B------:R-:W-:Y:S01]  /*3350*/  IMAD R123, R34.reuse, R8, R123 ;  /* 0x00000008227b7224 */ /* 0x040fe200078e027b */
[C---:B------:R-:W-:Y:S01]  /*3360*/  ISETP.GT.U32.AND P3, PT, R34.reuse, R121, PT ;  /* 0x000000792200720c */ /* 0x040fe20003f64070 */
[----:B------:R-:W-:Y:S01]  /*3370*/  @!P1 IMAD.MOV R78, RZ, RZ, -R78 ;  /* 0x000000ffff4e9224 */ /* 0x000fe200078e0a4e */
[C---:B------:R-:W-:Y:S01]  /*3380*/  ISETP.GT.U32.AND P1, PT, R34.reuse, R122, PT ;  /* 0x0000007a2200720c */ /* 0x040fe20003f24070 */
[----:B------:R-:W-:Y:S01]  /*3390*/  @!P5 IMAD.MOV R76, RZ, RZ, -R76 ;  /* 0x000000ffff4cd224 */ /* 0x000fe200078e0a4c */
[----:B------:R-:W-:Y:S01]  /*33a0*/  ISETP.GT.U32.AND P5, PT, R34, R117, PT ;  /* 0x000000752200720c */ /* 0x000fe20003fa4070 */
[----:B------:R-:W-:Y:S02]  /*33b0*/  VIADD R8, R252, 0x32 ;  /* 0x00000032fc087836 */ /* 0x000fe40000000000 */
[----:B------:R-:W-:Y:S01]  /*33c0*/  @!P2 IMAD.MOV R79, RZ, RZ, -R79 ;  /* 0x000000ffff4fa224 */ /* 0x000fe200078e0a4f */
[----:B------:R-:W-:Y:S01]  /*33d0*/  ISETP.GT.U32.AND P2, PT, R34, R119, PT ;  /* 0x000000772200720c */ /* 0x000fe20003f44070 */
[----:B------:R-:W-:Y:S01]  /*33e0*/  IMAD.HI.U32 R7, R2, R125, RZ ;  /* 0x0000007d02077227 */ /* 0x000fe200078e00ff */
[----:B------:R-:W-:-:S02]  /*33f0*/  IABS R9, R8 ;  /* 0x0000000800097213 */ /* 0x000fc40000000000 */
[-C--:B------:R-:W-:Y:S01]  /*3400*/  @!P6 IADD3 R118, PT, PT, R118, -R34.reuse, RZ ;  /* 0x800000227676e210 */ /* 0x080fe20007ffe0ff */
[----:B------:R-:W-:Y:S01]  /*3410*/  @!P3 IMAD.IADD R121, R121, 0x1, -R34 ;  /* 0x000000017979b824 */ /* 0x000fe200078e0a22 */
[----:B------:R-:W-:Y:S01]  /*3420*/  ISETP.GT.U32.AND P6, PT, R34, R123, PT ;  /* 0x0000007b2200720c */ /* 0x000fe20003fc4070 */
[----:B------:R-:W-:Y:S01]  /*3430*/  IMAD.HI.U32 R4, R2, R9, RZ ;  /* 0x0000000902047227 */ /* 0x000fe200078e00ff */
[-C--:B------:R-:W-:Y:S02]  /*3440*/  @!P1 IADD3 R122, PT, PT, R122, -R34.reuse, RZ ;  /* 0x800000227a7a9210 */ /* 0x080fe40007ffe0ff */
[----:B------:R-:W-:Y:S01]  /*3450*/  ISETP.GT.U32.AND P1, PT, R34, R121, PT ;  /* 0x000000792200720c */ /* 0x000fe20003f24070 */
[----:B------:R-:W-:Y:S01]  /*3460*/  IMAD.MOV R4, RZ, RZ, -R4 ;  /* 0x000000ffff047224 */ /* 0x000fe200078e0a04 */
[----:B------:R-:W-:Y:S01]  /*3470*/  @!P5 IADD3 R117, PT, PT, R117, -R34, RZ ;  /* 0x800000227575d210 */ /* 0x000fe20007ffe0ff */
[----:B------:R-:W-:Y:S01]  /*3480*/  IMAD.MOV R7, RZ, RZ, -R7 ;  /* 0x000000ffff077224 */ /* 0x000fe200078e0a07 */
[----:B------:R-:W-:Y:S01]  /*3490*/  ISETP.GE.AND P5, PT, R12, RZ, PT ;  /* 0x000000ff0c00720c */ /* 0x000fe20003fa6270 */
[----:B------:R-:W-:Y:S01]  /*34a0*/  IMAD R132, R34, R4, R9 ;  /* 0x0000000422847224 */ /* 0x000fe200078e0209 */
[----:B------:R-:W-:Y:S01]  /*34b0*/  @!P4 IADD3 R118, PT, PT, -R118, RZ, RZ ;  /* 0x000000ff7676c210 */ /* 0x000fe20007ffe1ff */
[C---:B------:R-:W-:Y:S01]  /*34c0*/  IMAD R125, R34.reuse, R7, R125 ;  /* 0x00000007227d7224 */ /* 0x040fe200078e027d */
[----:B------:R-:W-:Y:S01]  /*34d0*/  ISETP.GE.AND P3, PT, R15, RZ, PT ;  /* 0x000000ff0f00720c */ /* 0x000fe20003f66270 */
[--C-:B------:R-:W-:Y:S01]  /*34e0*/  @!P6 IMAD.IADD R123, R123, 0x1, -R34.reuse ;  /* 0x000000017b7be824 */ /* 0x100fe200078e0a22 */
[----:B------:R-:W-:Y:S01]  /*34f0*/  ISETP.GT.U32.AND P6, PT, R34, R122, PT ;  /* 0x0000007a2200720c */ /* 0x000fe20003fc4070 */
[----:B------:R-:W-:Y:S01]  /*3500*/  @!P2 IMAD.IADD R119, R119, 0x1, -R34 ;  /* 0x000000017777a824 */ /* 0x000fe200078e0a22 */
[----:B------:R-:W-:Y:S01]  /*3510*/  ISETP.GE.AND P2, PT, R14, RZ, PT ;  /* 0x000000ff0e00720c */ /* 0x000fe20003f46270 */
[----:B------:R-:W-:Y:S01]  /*3520*/  VIADD R12, R252, 0x35 ;  /* 0x00000035fc0c7836 */ /* 0x000fe20000000000 */
[----:B------:R-:W-:Y:S01]  /*3530*/  @!P1 IADD3 R121, PT, PT, R121, -R34, RZ ;  /* 0x8000002279799210 */ /* 0x000fe20007ffe0ff */
[----:B------:R-:W-:Y:S01]  /*3540*/  IMAD.HI.U32 R7, R2, R31, RZ ;  /* 0x0000001f02077227 */ /* 0x000fe200078e00ff */
[----:B------:R-:W-:-:S02]  /*3550*/  ISETP.GT.U32.AND P1, PT, R34, R132, PT ;  /* 0x000000842200720c */ /* 0x000fc40003f24070 */
[----:B------:R-:W-:Y:S01]  /*3560*/  ISETP.GT.U32.AND P4, PT, R34, R123, PT ;  /* 0x0000007b2200720c */ /* 0x000fe20003f84070 */
[----:B------:R-:W-:Y:S01]  /*3570*/  @!P5 IMAD.MOV R117, RZ, RZ, -R117 ;  /* 0x000000ffff75d224 */ /* 0x000fe200078e0a75 */
[----:B------:R-:W-:Y:S01]  /*3580*/  ISETP.GE.AND P5, PT, R11, RZ, PT ;  /* 0x000000ff0b00720c */ /* 0x000fe20003fa6270 */
[----:B------:R-:W-:Y:S01]  /*3590*/  VIADD R11, R252, 0x34 ;  /* 0x00000034fc0b7836 */ /* 0x000fe20000000000 */
[----:B------:R-:W-:Y:S01]  /*35a0*/  IABS R133, R12 ;  /* 0x0000000c00857213 */ /* 0x000fe20000000000 */
[----:B------:R-:W-:Y:S01]  /*35b0*/  @!P6 IMAD.IADD R122, R122, 0x1, -R34 ;  /* 0x000000017a7ae824 */ /* 0x000fe200078e0a22 */
[----:B------:R-:W-:Y:S01]  /*35c0*/  ISETP.GT.U32.AND P6, PT, R34, R125, PT ;  /* 0x0000007d2200720c */ /* 0x000fe20003fc4070 */
[----:B------:R-:W-:Y:S01]  /*35d0*/  @!P2 IMAD.MOV R121, RZ, RZ, -R121 ;  /* 0x000000ffff79a224 */ /* 0x000fe200078e0a79 */
[----:B------:R-:W-:Y:S01]  /*35e0*/  IABS R9, R11 ;  /* 0x0000000b00097213 */ /* 0x000fe20000000000 */
[----:B------:R-:W-:Y:S01]  /*35f0*/  IMAD.MOV R7, RZ, RZ, -R7 ;  /* 0x000000ffff077224 */ /* 0x000fe200078e0a07 */
[----:B------:R-:W-:Y:S01]  /*3600*/  @!P3 IADD3 R122, PT, PT, -R122, RZ, RZ ;  /* 0x000000ff7a7ab210 */ /* 0x000fe20007ffe1ff */
[----:B------:R-:W-:Y:S01]  /*3610*/  VIADD R172, R252, 0x68 ;  /* 0x00000068fcac7836 */ /* 0x000fe20000000000 */
[----:B------:R-:W-:Y:S01]  /*3620*/  @!P1 IADD3 R132, PT, PT, R132, -R34, RZ ;  /* 0x8000002284849210 */ /* 0x000fe20007ffe0ff */
[----:B------:R-:W-:Y:S01]  /*3630*/  IMAD.HI.U32 R4, R2, R9, RZ ;  /* 0x0000000902047227 */ /* 0x000fe200078e00ff */
[----:B------:R-:W-:-:S02]  /*3640*/  ISETP.GE.AND P1, PT, R10, RZ, PT ;  /* 0x000000ff0a00720c */ /* 0x000fc40003f26270 */
[----:B------:R-:W-:Y:S01]  /*3650*/  ISETP.GT.U32.AND P2, PT, R34, R132, PT ;  /* 0x000000842200720c */ /* 0x000fe20003f44070 */
[----:B------:R-:W-:Y:S01]  /*3660*/  IMAD.MOV R124, RZ, RZ, -R4 ;  /* 0x000000ffff7c7224 */ /* 0x000fe200078e0a04 */
[----:B------:R-:W-:Y:S01]  /*3670*/  ISETP.GE.AND P3, PT, R11, RZ, PT ;  /* 0x000000ff0b00720c */ /* 0x000fe20003f66270 */
[--C-:B------:R-:W-:Y:S01]  /*3680*/  @!P6 IMAD.IADD R125, R125, 0x1, -R34.reuse ;  /* 0x000000017d7de824 */ /* 0x100fe200078e0a22 */
[----:B------:R-:W-:Y:S01]  /*3690*/  IADD3 R14, PT, PT, R252, 0x39, RZ ;  /* 0x00000039fc0e7810 */ /* 0x000fe20007ffe0ff */
[--C-:B------:R-:W-:Y:S01]  /*36a0*/  @!P4 IMAD.IADD R123, R123, 0x1, -R34.reuse ;  /* 0x000000017b7bc824 */ /* 0x100fe200078e0a22 */
[----:B------:R-:W-:Y:S01]  /*36b0*/  ISETP.GE.AND P4, PT, R8, RZ, PT ;  /* 0x000000ff0800720c */ /* 0x000fe20003f86270 */
[----:B------:R-:W-:Y:S01]  /*36c0*/  IMAD.HI.U32 R4, R2, R133, RZ ;  /* 0x0000008502047227 */ /* 0x000fe200078e00ff */
[C---:B------:R-:W-:Y:S02]  /*36d0*/  ISETP.GT.U32.AND P6, PT, R34.reuse, R125, PT ;  /* 0x0000007d2200720c */ /* 0x040fe40003fc4070 */
[----:B------:R-:W-:Y:S01]  /*36e0*/  IABS R11, R14 ;  /* 0x0000000e000b7213 */ /* 0x000fe20000000000 */
[----:B------:R-:W-:Y:S01]  /*36f0*/  IMAD R124, R34, R124, R9 ;  /* 0x0000007c227c7224 */ /* 0x000fe200078e0209 */
[----:B------:R-:W-:Y:S01]  /*3700*/  IADD3 R4, PT, PT, -R4, RZ, RZ ;  /* 0x000000ff04047210 */ /* 0x000fe20007ffe1ff */
[----:B------:R-:W-:Y:S01]  /*3710*/  @!P2 IMAD.IADD R132, R132, 0x1, -R34 ;  /* 0x000000018484a824 */ /* 0x000fe200078e0a22 */
[----:B------:R-:W-:Y:S01]  /*3720*/  ISETP.GE.AND P2, PT, R13, RZ, PT ;  /* 0x000000ff0d00720c */ /* 0x000fe20003f46270 */
[----:B------:R-:W-:Y:S01]  /*3730*/  @!P5 IMAD.MOV R119, RZ, RZ, -R119 ;  /* 0x000000ffff77d224 */ /* 0x000fe200078e0a77 */
[----:B------:R-:W-:Y:S01]  /*3740*/  ISETP.GE.AND P5, PT, R16, RZ, PT ;  /* 0x000000ff1000720c */ /* 0x000fe20003fa6270 */
[----:B------:R-:W-:Y:S01]  /*3750*/  IMAD R133, R34, R4, R133 ;  /* 0x0000000422857224 */ /* 0x000fe200078e0285 */
[----:B------:R-:W-:Y:S01]  /*3760*/  IABS R15, R17 ;  /* 0x00000011000f7213 */ /* 0x000fe20000000000 */
[----:B------:R-:W-:Y:S01]  /*3770*/  @!P4 IMAD.MOV R132, RZ, RZ, -R132 ;  /* 0x000000ffff84c224 */ /* 0x000fe200078e0a84 */
[----:B------:R-:W-:Y:S01]  /*3780*/  IABS R159, R172 ;  /* 0x000000ac009f7213 */ /* 0x000fe20000000000 */
[----:B------:R-:W-:Y:S01]  /*3790*/  VIADD R4, R252, 0x37 ;  /* 0x00000037fc047836 */ /* 0x000fe20000000000 */
[----:B------:R-:W-:Y:S01]  /*37a0*/  @!P6 IADD3 R125, PT, PT, R125, -R34, RZ ;  /* 0x800000227d7de210 */ /* 0x000fe20007ffe0ff */
[C---:B------:R-:W-:Y:S01]  /*37b0*/  IMAD R31, R34.reuse, R7, R31 ;  /* 0x00000007221f7224 */ /* 0x040fe200078e021f */
[----:B------:R-:W-:Y:S01]  /*37c0*/  ISETP.GT.U32.AND P6, PT, R34, R124, PT ;  /* 0x0000007c2200720c */ /* 0x000fe20003fc4070 */
[----:B------:R-:W-:Y:S01]  /*37d0*/  VIADD R16, R252, 0x3a ;  /* 0x0000003afc107836 */ /* 0x000fe20000000000 */
[----:B------:R-:W-:Y:S01]  /*37e0*/  ISETP.GT.U32.AND P4, PT, R34, R133, PT ;  /* 0x000000852200720c */ /* 0x000fe20003f84070 */
[C---:B------:R-:W-:Y:S01]  /*37f0*/  VIADD R175, R252.reuse, 0x67 ;  /* 0x00000067fcaf7836 */ /* 0x040fe20000000000 */
[----:B------:R-:W-:Y:S01]  /*3800*/  IABS R29, R4 ;  /* 0x00000004001d7213 */ /* 0x000fe20000000000 */
[----:B------:R-:W-:Y:S01]  /*3810*/  @!P5 IMAD.MOV R123, RZ, RZ, -R123 ;  /* 0x000000ffff7bd224 */ /* 0x000fe200078e0a7b */
[----:B------:R-:W-:Y:S01]  /*3820*/  @!P1 IADD3 R125, PT, PT, -R125, RZ, RZ ;  /* 0x000000ff7d7d9210 */ /* 0x000fe20007ffe1ff */
[----:B------:R-:W-:Y:S01]  /*3830*/  VIADD R171, R252, 0x6a ;  /* 0x0000006afcab7836 */ /* 0x000fe20000000000 */
[----:B------:R-:W-:Y:S01]  /*3840*/  ISETP.GE.AND P1, PT, R4, RZ, PT ;  /* 0x000000ff0400720c */ /* 0x000fe20003f26270 */
[----:B------:R-:W-:Y:S01]  /*3850*/  IMAD.HI.U32 R4, R2, R29, RZ ;  /* 0x0000001d02047227 */ /* 0x000fe200078e00ff */
[----:B------:R-:W-:-:S02]  /*3860*/  ISETP.GE.AND P5, PT, R12, RZ, PT ;  /* 0x000000ff0c00720c */ /* 0x000fc40003fa6270 */
[----:B------:R-:W-:Y:S01]  /*3870*/  IABS R13, R16 ;  /* 0x00000010000d7213 */ /* 0x000fe20000000000 */
[----:B------:R-:W-:Y:S01]  /*3880*/  @!P6 IMAD.IADD R124, R124, 0x1, -R34 ;  /* 0x000000017c7ce824 */ /* 0x000fe200078e0a22 */
[----:B------:R-:W-:Y:S01]  /*3890*/  IABS R161, R175 ;  /* 0x000000af00a17213 */ /* 0x000fe20000000000 */
[----:B------:R-:W-:Y:S01]  /*38a0*/  IMAD.MOV R4, RZ, RZ, -R4 ;  /* 0x000000ffff047224 */ /* 0x000fe200078e0a04 */
[----:B------:R-:W-:Y:S01]  /*38b0*/  @!P4 IADD3 R133, PT, PT, R133, -R34, RZ ;  /* 0x800000228585c210 */ /* 0x000fe20007ffe0ff */
[----:B------:R-:W-:Y:S01]  /*38c0*/  VIADD R12, R252, 0x38 ;  /* 0x00000038fc0c7836 */ /* 0x000fe20000000000 */
[C---:B------:R-:W-:Y:S01]  /*38d0*/  ISETP.GT.U32.AND P6, PT, R34.reuse, R124, PT ;  /* 0x0000007c2200720c */ /* 0x040fe20003fc4070 */
[C---:B------:R-:W-:Y:S01]  /*38e0*/  IMAD R29, R34.reuse, R4, R29 ;  /* 0x00000004221d7224 */ /* 0x040fe200078e021d */
[----:B------:R-:W-:Y:S01]  /*38f0*/  ISETP.GT.U32.AND P4, PT, R34, R133, PT ;  /* 0x000000852200720c */ /* 0x000fe20003f84070 */
[----:B------:R-:W-:Y:S01]  /*3900*/  IMAD.HI.U32 R4, R2, R11, RZ ;  /* 0x0000000b02047227 */ /* 0x000fe200078e00ff */
[----:B------:R-:W-:-:S02]  /*3910*/  IABS R9, R12 ;  /* 0x0000000c00097213 */ /* 0x000fc40000000000 */
[----:B------:R-:W-:Y:S01]  /*3920*/  IABS R99, R171 ;  /* 0x000000ab00637213 */ /* 0x000fe20000000000 */
[----:B------:R-:W-:-:S04]  /*3930*/  IMAD.HI.U32 R8, R2, R13, RZ ;  /* 0x0000000d02087227 */ /* 0x000fc800078e00ff */
[----:B------:R-:W-:Y:S01]  /*3940*/  IMAD.HI.U32 R7, R2, R9, RZ ;  /* 0x0000000902077227 */ /* 0x000fe200078e00ff */
[----:B------:R-:W-:Y:S02]  /*3950*/  IADD3 R8, PT, PT, -R8, RZ, RZ ;  /* 0x000000ff08087210 */ /* 0x000fe40007ffe1ff */
[----:B------:R-:W-:Y:S01]  /*3960*/  @!P6 IADD3 R124, PT, PT, R124, -R34, RZ ;  /* 0x800000227c7ce210 */ /* 0x000fe20007ffe0ff */
[----:B------:R-:W-:Y:S01]  /*3970*/  @!P4 IMAD.IADD R133, R133, 0x1, -R34 ;  /* 0x000000018585c824 */ /* 0x000fe200078e0a22 */
[C---:B------:R-:W-:Y:S01]  /*3980*/  ISETP.GT.U32.AND P6, PT, R34.reuse, R31, PT ;  /* 0x0000001f2200720c */ /* 0x040fe20003fc4070 */
[----:B------:R-:W-:Y:S01]  /*3990*/  IMAD.MOV R7, RZ, RZ, -R7 ;  /* 0x000000ffff077224 */ /* 0x000fe200078e0a07 */
[C---:B------:R-:W-:Y:S01]  /*39a0*/  ISETP.GT.U32.AND P4, PT, R34.reuse, R29, PT ;  /* 0x0000001d2200720c */ /* 0x040fe20003f84070 */
[----:B------:R-:W-:Y:S01]  /*39b0*/  @!P3 IMAD.MOV R124, RZ, RZ, -R124 ;  /* 0x000000ffff7cb224 */ /* 0x000fe200078e0a7c */
[----:B------:R-:W-:Y:S01]  /*39c0*/  @!P5 IADD3 R133, PT, PT, -R133, RZ, RZ ;  /* 0x000000ff8585d210 */ /* 0x000fe20007ffe1ff */
[----:B------:R-:W-:-:S02]  /*39d0*/  IMAD R7, R34, R7, R9 ;  /* 0x0000000722077224 */ /* 0x000fc400078e0209 */
[----:B------:R-:W-:-:S04]  /*39e0*/  IMAD.HI.U32 R9, R2, R15, RZ ;  /* 0x0000000f02097227 */ /* 0x000fc800078e00ff */
[----:B------:R-:W-:Y:S02]  /*39f0*/  IMAD.MOV R4, RZ, RZ, -R4 ;  /* 0x000000ffff047224 */ /* 0x000fe400078e0a04 */
[--C-:B------:R-:W-:Y:S01]  /*3a00*/  @!P6 IMAD.IADD R31, R31, 0x1, -R34.reuse ;  /* 0x000000011f1fe824 */ /* 0x100fe200078e0a22 */
[C---:B------:R-:W-:Y:S01]  /*3a10*/  ISETP.GT.U32.AND P6, PT, R34.reuse, R7, PT ;  /* 0x000000072200720c */ /* 0x040fe20003fc4070 */
[----:B------:R-:W-:Y:S01]  /*3a20*/  IMAD.MOV R9, RZ, RZ, -R9 ;  /* 0x000000ffff097224 */ /* 0x000fe200078e0a09 */
[----:B------:R-:W-:Y:S01]  /*3a30*/  @!P4 IADD3 R29, PT, PT, R29, -R34, RZ ;  /* 0x800000221d1dc210 */ /* 0x000fe20007ffe0ff */
[C---:B------:R-:W-:Y:S01]  /*3a40*/  IMAD R30, R34.reuse, R4, R11 ;  /* 0x00000004221e7224 */ /* 0x040fe200078e020b */
[C---:B------:R-:W-:Y:S01]  /*3a50*/  ISETP.GT.U32.AND P4, PT, R34.reuse, R31, PT ;  /* 0x0000001f2200720c */ /* 0x040fe20003f84070 */
[C---:B------:R-:W-:Y:S01]  /*3a60*/  IMAD R32, R34.reuse, R8, R13 ;  /* 0x0000000822207224 */ /* 0x040fe200078e020d */
[C---:B------:R-:W-:Y:S01]  /*3a70*/  ISETP.GT.U32.AND P3, PT, R34.reuse, R29, PT ;  /* 0x0000001d2200720c */ /* 0x040fe20003f64070 */
[C---:B------:R-:W-:Y:S01]  /*3a80*/  IMAD R8, R34.reuse, R9, R15 ;  /* 0x0000000922087224 */ /* 0x040fe200078e020f */
[----:B------:R-:W-:Y:S01]  /*3a90*/  ISETP.GT.U32.AND P5, PT, R34, R30, PT ;  /* 0x0000001e2200720c */ /* 0x000fe20003fa4070 */
[C---:B------:R-:W-:Y:S01]  /*3aa0*/  VIADD R15, R252.reuse, 0x3d ;  /* 0x0000003dfc0f7836 */ /* 0x040fe20000000000 */
[----:B------:R-:W-:Y:S01]  /*3ab0*/  IABS R9, R18 ;  /* 0x0000001200097213 */ /* 0x000fe20000000000 */
[----:B------:R-:W-:Y:S01]  /*3ac0*/  VIADD R130, R252, 0x6b ;  /* 0x0000006bfc827836 */ /* 0x000fe20000000000 */
[----:B------:R-:W-:Y:S01]  /*3ad0*/  IABS R13, R19 ;  /* 0x00000013000d7213 */ /* 0x000fe20000000000 */
[----:B------:R-:W-:Y:S01]  /*3ae0*/  @!P6 IMAD.IADD R7, R7, 0x1, -R34 ;  /* 0x000000010707e824 */ /* 0x000fe200078e0a22 */
[----:B------:R-:W-:Y:S01]  /*3af0*/  IABS R11, R15 ;  /* 0x0000000f000b7213 */ /* 0x000fe20000000000 */
[----:B------:R-:W-:Y:S01]  /*3b00*/  IMAD.HI.U32 R4, R2, R9, RZ ;  /* 0x0000000902047227 */ /* 0x000fe200078e00ff */
[----:B------:R-:W-:-:S02]  /*3b10*/  IABS R97, R130 ;  /* 0x0000008200617213 */ /* 0x000fc40000000000 */
[C---:B------:R-:W-:Y:S01]  /*3b20*/  ISETP.GT.U32.AND P6, PT, R34.reuse, R7, PT ;  /* 0x000000072200720c */ /* 0x040fe20003fc4070 */
[----:B------:R-:W-:Y:S01]  /*3b30*/  @!P4 IMAD.IADD R31, R31, 0x1, -R34 ;  /* 0x000000011f1fc824 */ /* 0x000fe200078e0a22 */
[----:B------:R-:W-:Y:S01]  /*3b40*/  @!P3 IADD3 R29, PT, PT, R29, -R34, RZ ;  /* 0x800000221d1db210 */ /* 0x000fe20007ffe0ff */
[----:B------:R-:W-:Y:S01]  /*3b50*/  IMAD.MOV R10, RZ, RZ, -R4 ;  /* 0x000000ffff0a7224 */ /* 0x000fe200078e0a04 */
[----:B------:R-:W-:Y:S01]  /*3b60*/  ISETP.GT.U32.AND P4, PT, R34, R32, PT ;  /* 0x000000202200720c */ /* 0x000fe20003f84070 */
[----:B------:R-:W-:Y:S01]  /*3b70*/  IMAD.HI.U32 R4, R2, R11, RZ ;  /* 0x0000000b02047227 */ /* 0x000fe200078e00ff */
[----:B------:R-:W-:Y:S02]  /*3b80*/  ISETP.GT.U32.AND P3, PT, R34, R8, PT ;  /* 0x000000082200720c */ /* 0x000fe40003f64070 */
[----:B------:R-:W-:Y:S01]  /*3b90*/  @!P5 IADD3 R30, PT, PT, R30, -R34, RZ ;  /* 0x800000221e1ed210 */ /* 0x000fe20007ffe0ff */
[----:B------:R-:W-:Y:S01]  /*3ba0*/  IMAD R9, R34, R10, R9 ;  /* 0x0000000a22097224 */ /* 0x000fe200078e0209 */
[----:B------:R-:W-:Y:S01]  /*3bb0*/  ISETP.GE.AND P5, PT, R12, RZ, PT ;  /* 0x000000ff0c00720c */ /* 0x000fe20003fa6270 */
[----:B------:R-:W-:Y:S01]  /*3bc0*/  IMAD.MOV R10, RZ, RZ, -R4 ;  /* 0x000000ffff0a7224 */ /* 0x000fe200078e0a04 */
[----:B------:R-:W-:Y:S01]  /*3bd0*/  @!P2 IADD3 R31, PT, PT, -R31, RZ, RZ ;  /* 0x000000ff1f1fa210 */ /* 0x000fe20007ffe1ff */
[----:B------:R-:W-:Y:S01]  /*3be0*/  IMAD.HI.U32 R4, R2, R13, RZ ;  /* 0x0000000d02047227 */ /* 0x000fe200078e00ff */
[----:B------:R-:W-:-:S03]  /*3bf0*/  IABS R12, R20 ;  /* 0x00000014000c7213 */ /* 0x000fc60000000000 */
[--C-:B------:R-:W-:Y:S01]  /*3c00*/  @!P4 IMAD.IADD R32, R32, 0x1, -R34.reuse ;  /* 0x000000012020c824 */ /* 0x100fe200078e0a22 */
[----:B------:R-:W-:Y:S01]  /*3c10*/  IADD3 R4, PT, PT, -R4, RZ, RZ ;  /* 0x000000ff04047210 */ /* 0x000fe20007ffe1ff */
[--C-:B------:R-:W-:Y:S01]  /*3c20*/  @!P3 IMAD.IADD R8, R8, 0x1, -R34.reuse ;  /* 0x000000010808b824 */ /* 0x100fe200078e0a22 */
[C---:B------:R-:W-:Y:S01]  /*3c30*/  ISETP.GT.U32.AND P3, PT, R34.reuse, R30, PT ;  /* 0x0000001e2200720c */ /* 0x040fe20003f64070 */
[----:B------:R-:W-:Y:S01]  /*3c40*/  @!P6 IMAD.IADD R7, R7, 0x1, -R34 ;  /* 0x000000010707e824 */ /* 0x000fe200078e0a22 */
[C---:B------:R-:W-:Y:S01]  /*3c50*/  ISETP.GT.U32.AND P2, PT, R34.reuse, R32, PT ;  /* 0x000000202200720c */ /* 0x040fe20003f44070 */
[----:B------:R-:W-:Y:S01]  /*3c60*/  IMAD R10, R34, R10, R11 ;  /* 0x0000000a220a7224 */ /* 0x000fe200078e020b */
[----:B------:R-:W-:Y:S01]  /*3c70*/  ISETP.GE.AND P4, PT, R14, RZ, PT ;  /* 0x000000ff0e00720c */ /* 0x000fe20003f86270 */
[C---:B------:R-:W-:Y:S01]  /*3c80*/  IMAD R11, R34.reuse, R4, R13 ;  /* 0x00000004220b7224 */ /* 0x040fe200078e020d */
[----:B------:R-:W-:Y:S01]  /*3c90*/  @!P5 IADD3 R7, PT, PT, -R7, RZ, RZ ;  /* 0x000000ff0707d210 */ /* 0x000fe20007ffe1ff */
[----:B------:R-:W-:Y:S01]  /*3ca0*/  IMAD.MOV.U32 R13, RZ, RZ, R12 ;  /* 0x000000ffff0d7224 */ /* 0x000fe200078e000c */
[C---:B------:R-:W-:Y:S01]  /*3cb0*/  ISETP.GT.U32.AND P5, PT, R34.reuse, R10, PT ;  /* 0x0000000a2200720c */ /* 0x040fe20003fa4070 */
[----:B------:R-:W-:Y:S01]  /*3cc0*/  @!P1 IMAD.MOV R29, RZ, RZ, -R29 ;  /* 0x000000ffff1d9224 */ /* 0x000fe200078e0a1d */
[----:B------:R-:W-:Y:S01]  /*3cd0*/  ISETP.GT.U32.AND P6, PT, R34, R9, PT ;  /* 0x000000092200720c */ /* 0x000fe20003fc4070 */
[----:B------:R-:W-:Y:S01]  /*3ce0*/  IMAD.HI.U32 R4, R2, R13, RZ ;  /* 0x0000000d02047227 */ /* 0x000fe200078e00ff */
[----:B------:R-:W-:-:S03]  /*3cf0*/  ISETP.GT.U32.AND P1, PT, R34, R8, PT ;  /* 0x000000082200720c */ /* 0x000fc60003f24070 */
[--C-:B------:R-:W-:Y:S01]  /*3d00*/  @!P3 IMAD.IADD R30, R30, 0x1, -R34.reuse ;  /* 0x000000011e1eb824 */ /* 0x100fe200078e0a22 */
[----:B------:R-:W-:Y:S01]  /*3d10*/  ISETP.GE.AND P3, PT, R16, RZ, PT ;  /* 0x000000ff1000720c */ /* 0x000fe20003f66270 */
[----:B------:R-:W-:Y:S02]  /*3d20*/  VIADD R16, R252, 0x40 ;  /* 0x00000040fc107836 */ /* 0x000fe40000000000 */
[----:B------:R-:W-:Y:S01]  /*3d30*/  @!P2 IMAD.IADD R32, R32, 0x1, -R34 ;  /* 0x000000012020a824 */ /* 0x000fe200078e0a22 */
[----:B------:R-:W-:Y:S01]  /*3d40*/  ISETP.GT.U32.AND P2, PT, R34, R11, PT ;  /* 0x0000000b2200720c */ /* 0x000fe20003f44070 */
[----:B------:R-:W-:Y:S01]  /*3d50*/  IMAD.MOV R4, RZ, RZ, -R4 ;  /* 0x000000ffff047224 */ /* 0x000fe200078e0a04 */
[----:B------:R-:W-:Y:S01]  /*3d60*/  IABS R14, R16 ;  /* 0x00000010000e7213 */ /* 0x000fe20000000000 */
[----:B------:R-:W-:Y:S01]  /*3d70*/  @!P5 IMAD.IADD R10, R10, 0x1, -R34 ;  /* 0x000000010a0ad824 */ /* 0x000fe200078e0a22 */
[----:B------:R-:W-:Y:S01]  /*3d80*/  ISETP.GE.AND P5, PT, R15, RZ, PT ;  /* 0x000000ff0f00720c */ /* 0x000fe20003fa6270 */
[----:B------:R-:W-:Y:S01]  /*3d90*/  IMAD R12, R34, R4, R13 ;  /* 0x00000004220c7224 */ /* 0x000fe200078e020d */
[----:B------:R-:W-:Y:S01]  /*3da0*/  @!P1 IADD3 R8, PT, PT, R8, -R34, RZ ;  /* 0x8000002208089210 */ /* 0x000fe20007ffe0ff */
[----:B------:R-:W-:Y:S01]  /*3db0*/  IMAD.MOV.U32 R13, RZ, RZ, R14 ;  /* 0x000000ffff0d7224 */ /* 0x000fe200078e000e */
[----:B------:R-:W-:Y:S01]  /*3dc0*/  ISETP.GE.AND P1, PT, R17, RZ, PT ;  /* 0x000000ff1100720c */ /* 0x000fe20003f26270 */
[----:B------:R-:W-:Y:S01]  /*3dd0*/  @!P3 IMAD.MOV R32, RZ, RZ, -R32 ;  /* 0x000000ffff20b224 */ /* 0x000fe200078e0a20 */
[----:B------:R-:W-:Y:S01]  /*3de0*/  ISETP.GT.U32.AND P3, PT, R34, R12, PT ;  /* 0x0000000c2200720c */ /* 0x000fe20003f64070 */
[----:B------:R-:W-:-:S02]  /*3df0*/  IMAD.HI.U32 R4, R2, R13, RZ ;  /* 0x0000000d02047227 */ /* 0x000fc400078e00ff */
[----:B------:R-:W-:Y:S02]  /*3e00*/  @!P2 IADD3 R11, PT, PT, R11, -R34, RZ ;  /* 0x800000220b0ba210 */ /* 0x000fe40007ffe0ff */
[----:B------:R-:W-:Y:S01]  /*3e10*/  ISETP.GT.U32.AND P2, PT, R34, R10, PT ;  /* 0x0000000a2200720c */ /* 0x000fe20003f44070 */
[----:B------:R-:W-:Y:S01]  /*3e20*/  @!P6 IMAD.IADD R9, R9, 0x1, -R34 ;  /* 0x000000010909e824 */ /* 0x000fe200078e0a22 */
[----:B------:R-:W-:Y:S01]  /*3e30*/  IADD3 R4, PT, PT, -R4, RZ, RZ ;  /* 0x000000ff04047210 */ /* 0x000fe20007ffe1ff */
[----:B------:R-:W-:Y:S01]  /*3e40*/  @!P4 IMAD.MOV R30, RZ, RZ, -R30 ;  /* 0x000000ffff1ec224 */ /* 0x000fe200078e0a1e */
[----:B------:R-:W-:Y:S01]  /*3e50*/  ISETP.GT.U32.AND P4, PT, R34, R11, PT ;  /* 0x0000000b2200720c */ /* 0x000fe20003f84070 */
[----:B------:R-:W-:Y:S01]  /*3e60*/  VIADD R98, R252, 0x6d ;  /* 0x0000006dfc627836 */ /* 0x000fe20000000000 */
[C---:B------:R-:W-:Y:S01]  /*3e70*/  ISETP.GT.U32.AND P6, PT, R34.reuse, R9, PT ;  /* 0x000000092200720c */ /* 0x040fe20003fc4070 */
[----:B------:R-:W-:Y:S01]  /*3e80*/  IMAD R13, R34, R4, R13 ;  /* 0x00000004220d7224 */ /* 0x000fe200078e020d */
[----:B------:R-:W-:Y:S01]  /*3e90*/  @!P3 IADD3 R12, PT, PT, R12, -R34, RZ ;  /* 0x800000220c0cb210 */ /* 0x000fe20007ffe0ff */
[C---:B------:R-:W-:Y:S01]  /*3ea0*/  VIADD R4, R252.reuse, 0x41 ;  /* 0x00000041fc047836 */ /* 0x040fe20000000000 */
[----:B------:R-:W-:Y:S01]  /*3eb0*/  IABS R95, R98 ;  /* 0x00000062005f7213 */ /* 0x000fe20000000000 */
[----:B------:R-:W-:Y:S01]  /*3ec0*/  @!P1 IMAD.MOV R8, RZ, RZ, -R8 ;  /* 0x000000ffff089224 */ /* 0x000fe200078e0a08 */
[----:B------:R-:W-:Y:S01]  /*3ed0*/  ISETP.GE.AND P1, PT, R19, RZ, PT ;  /* 0x000000ff1300720c */ /* 0x000fe20003f26270 */
[----:B------:R-:W-:Y:S01]  /*3ee0*/  VIADD R96, R252, 0x6e ;  /* 0x0000006efc607836 */ /* 0x000fe20000000000 */
[----:B------:R-:W-:Y:S01]  /*3ef0*/  @!P2 IADD3 R10, PT, PT, R10, -R34, RZ ;  /* 0x800000220a0aa210 */ /* 0x000fe20007ffe0ff */
[----:B------:R-:W-:Y:S01]  /*3f00*/  VIADD R94, R252, 0x6f ;  /* 0x0000006ffc5e7836 */ /* 0x000fe20000000000 */
[----:B------:R-:W-:Y:S01]  /*3f10*/  IABS R15, R4 ;  /* 0x00000004000f7213 */ /* 0x000fe20000000000 */
[----:B------:R-:W-:Y:S01]  /*3f20*/  @!P4 IMAD.IADD R11, R11, 0x1, -R34 ;  /* 0x000000010b0bc824 */ /* 0x000fe200078e0a22 */
[----:B------:R-:W-:Y:S01]  /*3f30*/  ISETP.GE.AND P3, PT, R4, RZ, PT ;  /* 0x000000ff0400720c */ /* 0x000fe20003f66270 */
[----:B------:R-:W-:Y:S01]  /*3f40*/  @!P5 IMAD.MOV R10, RZ, RZ, -R10 ;  /* 0x000000ffff0ad224 */ /* 0x000fe200078e0a0a */
[----:B------:R-:W-:Y:S01]  /*3f50*/  ISETP.GT.U32.AND P5, PT, R34, R12, PT ;  /* 0x0000000c2200720c */ /* 0x000fe20003fa4070 */
[----:B------:R-:W-:Y:S01]  /*3f60*/  IMAD.HI.U32 R4, R2, R15, RZ ;  /* 0x0000000f02047227 */ /* 0x000fe200078e00ff */
[----:B------:R-:W-:-:S02]  /*3f70*/  @!P6 IADD3 R9, PT, PT, R9, -R34, RZ ;  /* 0x800000220909e210 */ /* 0x000fc40007ffe0ff */
[----:B------:R-:W-:Y:S01]  /*3f80*/  ISETP.GE.AND P6, PT, R18, RZ, PT ;  /* 0x000000ff1200720c */ /* 0x000fe20003fc6270 */
[----:B------:R-:W-:Y:S01]  /*3f90*/  @!P1 IMAD.MOV R11, RZ, RZ, -R11 ;  /* 0x000000ffff0b9224 */ /* 0x000fe200078e0a0b */
[----:B------:R-:W-:Y:S01]  /*3fa0*/  IADD3 R14, PT, PT, -R4, RZ, RZ ;  /* 0x000000ff040e7210 */ /* 0x000fe20007ffe1ff */
[----:B------:R-:W-:Y:S01]  /*3fb0*/  VIADD R18, R252, 0x43 ;  /* 0x00000043fc127836 */ /* 0x000fe20000000000 */
[----:B------:R-:W-:Y:S01]  /*3fc0*/  ISETP.GE.AND P2, PT, R16, RZ, PT ;  /* 0x000000ff1000720c */ /* 0x000fe20003f46270 */
[----:B------:R-:W-:Y:S01]  /*3fd0*/  VIADD R16, R252, 0x42 ;  /* 0x00000042fc107836 */ /* 0x000fe20000000000 */
[C---:B------:R-:W-:Y:S01]  /*3fe0*/  ISETP.GT.U32.AND P4, PT, R34.reuse, R13, PT ;  /* 0x0000000d2200720c */ /* 0x040fe20003f84070 */
[----:B------:R-:W-:Y:S01]  /*3ff0*/  IMAD R14, R34, R14, R15 ;  /* 0x0000000e220e7224 */ /* 0x000fe200078e020f */
[----:B------:R-:W-:Y:S01]  /*4000*/  IABS R17, R18 ;  /* 0x0000001200117213 */ /* 0x000fe20000000000 */
[----:B------:R-:W-:Y:S01]  /*4010*/  VIADD R128, R252, 0x72 ;  /* 0x00000072fc807836 */ /* 0x000fe20000000000 */
[----:B------:R-:W-:Y:S01]  /*4020*/  @!P5 IADD3 R12, PT, PT, R12, -R34, RZ ;  /* 0x800000220c0cd210 */ /* 0x000fe20007ffe0ff */
[----:B------:R-:W-:Y:S01]  /*4030*/  VIADD R156, R252, 0x75 ;  /* 0x00000075fc9c7836 */ /* 0x000fe20000000000 */
[----:B------:R-:W-:Y:S01]  /*4040*/  ISETP.GT.U32.AND P5, PT, R34, R14, PT ;  /* 0x0000000e2200720c */ /* 0x000fe20003fa4070 */
[----:B------:R-:W-:Y:S01]  /*4050*/  @!P6 IMAD.MOV R9, RZ, RZ, -R9 ;  /* 0x000000ffff09e224 */ /* 0x000fe200078e0a09 */
[----:B------:R-:W-:Y:S01]  /*4060*/  IABS R33, R16 ;  /* 0x0000001000217213 */ /* 0x000fe20000000000 */
[----:B------:R-:W-:Y:S01]  /*4070*/  IMAD.HI.U32 R15, R2, R17, RZ ;  /* 0x00000011020f7227 */ /* 0x000fe200078e00ff */
[----:B------:R-:W-:-:S02]  /*4080*/  ISETP.GE.AND P6, PT, R20, RZ, PT ;  /* 0x000000ff1400720c */ /* 0x000fc40003fc6270 */
[----:B------:R-:W-:Y:S01]  /*4090*/  IADD3 R20, PT, PT, R252, 0x44, RZ ;  /* 0x00000044fc147810 */ /* 0x000fe20007ffe0ff */
[----:B------:R-:W-:Y:S01]  /*40a0*/  IMAD.HI.U32 R4, R2, R33, RZ ;  /* 0x0000002102047227 */ /* 0x000fe200078e00ff */
[----:B------:R-:W-:Y:S02]  /*40b0*/  ISETP.GE.AND P1, PT, R16, RZ, PT ;  /* 0x000000ff1000720c */ /* 0x000fe40003f26270 */
[----:B------:R-:W-:Y:S01]  /*40c0*/  IABS R19, R20 ;  /* 0x0000001400137213 */ /* 0x000fe20000000000 */
[----:B------:R-:W-:Y:S01]  /*40d0*/  @!P4 IMAD.IADD R13, R13, 0x1, -R34 ;  /* 0x000000010d0dc824 */ /* 0x000fe200078e0a22 */
[----:B------:R-:W-:Y:S01]  /*40e0*/  IABS R157, R156 ;  /* 0x0000009c009d7213 */ /* 0x000fe20000000000 */
[----:B------:R-:W-:Y:S01]  /*40f0*/  IMAD.MOV R16, RZ, RZ, -R4 ;  /* 0x000000ffff107224 */ /* 0x000fe200078e0a04 */
[----:B------:R-:W-:Y:S01]  /*4100*/  @!P5 IADD3 R14, PT, PT, R14, -R34, RZ ;  /* 0x800000220e0ed210 */ /* 0x000fe20007ffe0ff */
[----:B------:R-:W-:Y:S01]  /*4110*/  IMAD.HI.U32 R4, R2, R19, RZ ;  /* 0x0000001302047227 */ /* 0x000fe200078e00ff */
[----:B------:R-:W-:-:S02]  /*4120*/  ISETP.GT.U32.AND P4, PT, R34, R13, PT ;  /* 0x0000000d2200720c */ /* 0x000fc40003f84070 */
[C---:B------:R-:W-:Y:S01]  /*4130*/  ISETP.GT.U32.AND P5, PT, R34.reuse, R14, PT ;  /* 0x0000000e2200720c */ /* 0x040fe20003fa4070 */
[----:B------:R-:W-:Y:S01]  /*4140*/  IMAD R33, R34, R16, R33 ;  /* 0x0000001022217224 */ /* 0x000fe200078e0221 */
[----:B------:R-:W-:Y:S01]  /*4150*/  IADD3 R4, PT, PT, -R4, RZ, RZ ;  /* 0x000000ff04047210 */ /* 0x000fe20007ffe1ff */
[----:B------:R-:W-:Y:S02]  /*4160*/  @!P6 IMAD.MOV R12, RZ, RZ, -R12 ;  /* 0x000000ffff0ce224 */ /* 0x000fe400078e0a0c */
[----:B------:R-:W-:Y:S01]  /*4170*/  IMAD.MOV R15, RZ, RZ, -R15 ;  /* 0x000000ffff0f7224 */ /* 0x000fe200078e0a0f */
[C---:B------:R-:W-:Y:S01]  /*4180*/  ISETP.GT.U32.AND P6, PT, R34.reuse, R33, PT ;  /* 0x000000212200720c */ /* 0x040fe20003fc4070 */
[C---:B------:R-:W-:Y:S02]  /*4190*/  IMAD R16, R34.reuse, R4, R19 ;  /* 0x0000000422107224 */ /* 0x040fe400078e0213 */
[----:B------:R-:W-:Y:S02]  /*41a0*/  IMAD R15, R34, R15, R17 ;  /* 0x0000000f220f7224 */ /* 0x000fe400078e0211 */
[----:B------:R-:W-:Y:S01]  /*41b0*/  @!P4 IMAD.IADD R13, R13, 0x1, -R34 ;  /* 0x000000010d0dc824 */ /* 0x000fe200078e0a22 */
[----:B------:R-:W-:Y:S01]  /*41c0*/  ISETP.GE.AND P4, PT, R18, RZ, PT ;  /* 0x000000ff1200720c */ /* 0x000fe20003f86270 */
[----:B------:R-:W-:Y:S01]  /*41d0*/  IMAD.HI.U32 R17, R2, R23, RZ ;  /* 0x0000001702117227 */ /* 0x000fe200078e00ff */
[----:B------:R-:W-:-:S02]  /*41e0*/  @!P5 IADD3 R14, PT, PT, R14, -R34, RZ ;  /* 0x800000220e0ed210 */ /* 0x000fc40007ffe0ff */
[----:B------:R-:W-:Y:S01]  /*41f0*/  ISETP.GT.U32.AND P5, PT, R34, R15, PT ;  /* 0x0000000f2200720c */ /* 0x000fe20003fa4070 */
[----:B------:R-:W-:Y:S01]  /*4200*/  @!P2 IMAD.MOV R13, RZ, RZ, -R13 ;  /* 0x000000ffff0da224 */ /* 0x000fe200078e0a0d */
[----:B------:R-:W-:Y:S01]  /*4210*/  ISETP.GE.AND P2, PT, R20, RZ, PT ;  /* 0x000000ff1400720c */ /* 0x000fe20003f46270 */
[----:B------:R-:W-:Y:S01]  /*4220*/  @!P3 IMAD.MOV R14, RZ, RZ, -R14 ;  /* 0x000000ffff0eb224 */ /* 0x000fe200078e0a0e */
[----:B------:R-:W-:Y:S01]  /*4230*/  ISETP.GT.U32.AND P3, PT, R34, R16, PT ;  /* 0x000000102200720c */ /* 0x000fe20003f64070 */
[----:B------:R-:W-:Y:S02]  /*4240*/  @!P6 IMAD.IADD R33, R33, 0x1, -R34 ;  /* 0x000000012121e824 */ /* 0x000fe400078e0a22 */
[----:B------:R-:W-:Y:S02]  /*4250*/  VIADD R20, R252, 0x45 ;  /* 0x00000045fc147836 */ /* 0x000fe40000000000 */
[----:B------:R-:W-:Y:S01]  /*4260*/  IMAD.HI.U32 R18, R2, R25, RZ ;  /* 0x0000001902127227 */ /* 0x000fe200078e00ff */
[----:B------:R-:W-:-:S02]  /*4270*/  ISETP.GT.U32.AND P6, PT, R34, R33, PT ;  /* 0x000000212200720c */ /* 0x000fc40003fc4070 */
[----:B------:R-:W-:Y:S01]  /*4280*/  IABS R21, R20 ;  /* 0x0000001400157213 */ /* 0x000fe20000000000 */
[----:B------:R-:W-:-:S04]  /*4290*/  IMAD.HI.U32 R19, R2, R27, RZ ;  /* 0x0000001b02137227 */ /* 0x000fc800078e00ff */
[----:B------:R-:W-:Y:S01]  /*42a0*/  IMAD.HI.U32 R4, R2, R21, RZ ;  /* 0x0000001502047227 */ /* 0x000fe200078e00ff */
[----:B------:R-:W-:-:S03]  /*42b0*/  IADD3 R24, PT, PT, -R19, RZ, RZ ;  /* 0x000000ff13187210 */ /* 0x000fc60007ffe1ff */
[--C-:B------:R-:W-:Y:S01]  /*42c0*/  @!P3 IMAD.IADD R16, R16, 0x1, -R34.reuse ;  /* 0x000000011010b824 */ /* 0x100fe200078e0a22 */
[----:B------:R-:W-:Y:S01]  /*42d0*/  IADD3 R4, PT, PT, -R4, RZ, RZ ;  /* 0x000000ff04047210 */ /* 0x000fe20007ffe1ff */
[----:B------:R-:W-:Y:S01]  /*42e0*/  @!P6 IMAD.IADD R33, R33, 0x1, -R34 ;  /* 0x000000012121e824 */ /* 0x000fe200078e0a22 */
[----:B------:R-:W-:Y:S01]  /*42f0*/  ISETP.GE.AND P6, PT, R20, RZ, PT ;  /* 0x000000ff1400720c */ /* 0x000fe20003fc6270 */
[----:B------:R-:W-:Y:S01]  /*4300*/  IMAD.MOV R20, RZ, RZ, -R17 ;  /* 0x000000ffff147224 */ /* 0x000fe200078e0a11 */
[C---:B------:R-:W-:Y:S01]  /*4310*/  ISETP.GT.U32.AND P3, PT, R34.reuse, R16, PT ;  /* 0x000000102200720c */ /* 0x040fe20003f64070 */
[----:B------:R-:W-:Y:S01]  /*4320*/  IMAD.MOV R22, RZ, RZ, -R18 ;  /* 0x000000ffff167224 */ /* 0x000fe200078e0a12 */
[----:B------:R-:W-:Y:S01]  /*4330*/  @!P1 IADD3 R33, PT, PT, -R33, RZ, RZ ;  /* 0x000000ff21219210 */ /* 0x000fe20007ffe1ff */
[C---:B------:R-:W-:Y:S01]  /*4340*/  IMAD R17, R34.reuse, R4, R21 ;  /* 0x0000000422117224 */ /* 0x040fe200078e0215 */
[----:B------:R-:W-:Y:S01]  /*4350*/  IABS R21, R82 ;  /* 0x0000005200157213 */ /* 0x000fe20000000000 */
[C---:B------:R-:W-:Y:S01]  /*4360*/  IMAD R19, R34.reuse, R22, R25 ;  /* 0x0000001622137224 */ /* 0x040fe200078e0219 */
[----:B------:R-:W-:Y:S01]  /*4370*/  IABS R25, R84 ;  /* 0x0000005400197213 */ /* 0x000fe20000000000 */
[----:B------:R-:W-:Y:S01]  /*4380*/  @!P5 IMAD.IADD R15, R15, 0x1, -R34 ;  /* 0x000000010f0fd824 */ /* 0x000fe200078e0a22 */
[C---:B------:R-:W-:Y:S01]  /*4390*/  ISETP.GT.U32.AND P1, PT, R34.reuse, R17, PT ;  /* 0x000000112200720c */ /* 0x040fe20003f24070 */
[----:B------:R-:W-:Y:S01]  /*43a0*/  IMAD R18, R34, R20, R23 ;  /* 0x0000001422127224 */ /* 0x000fe200078e0217 */
[----:B------:R-:W-:Y:S01]  /*43b0*/  IABS R23, R83 ;  /* 0x0000005300177213 */ /* 0x000fe20000000000 */
[----:B------:R-:W-:Y:S01]  /*43c0*/  IMAD.HI.U32 R4, R2, R21, RZ ;  /* 0x0000001502047227 */ /* 0x000fe200078e00ff */
[----:B------:R-:W-:-:S02]  /*43d0*/  ISETP.GT.U32.AND P5, PT, R34, R15, PT ;  /* 0x0000000f2200720c */ /* 0x000fc40003fa4070 */
[----:B------:R-:W-:Y:S01]  /*43e0*/  @!P3 IADD3 R16, PT, PT, R16, -R34, RZ ;  /* 0x800000221010b210 */ /* 0x000fe20007ffe0ff */
[----:B------:R-:W-:Y:S01]  /*43f0*/  IMAD.MOV R22, RZ, RZ, -R4 ;  /* 0x000000ffff167224 */ /* 0x000fe200078e0a04 */
[C---:B------:R-:W-:Y:S01]  /*4400*/  ISETP.GT.U32.AND P3, PT, R34.reuse, R19, PT ;  /* 0x000000132200720c */ /* 0x040fe20003f64070 */
[----:B------:R-:W-:Y:S01]  /*4410*/  IMAD R20, R34, R24, R27 ;  /* 0x0000001822147224 */ /* 0x000fe200078e021b */
[----:B------:R-:W-:Y:S01]  /*4420*/  IABS R27, R85 ;  /* 0x00000055001b7213 */ /* 0x000fe20000000000 */
[----:B------:R-:W-:-:S04]  /*4430*/  IMAD.HI.U32 R4, R2, R23, RZ ;  /* 0x0000001702047227 */ /* 0x000fc800078e00ff */
[--C-:B------:R-:W-:Y:S01]  /*4440*/  @!P1 IMAD.IADD R17, R17, 0x1, -R34.reuse ;  /* 0x0000000111119824 */ /* 0x100fe200078e0a22 */
[C---:B------:R-:W-:Y:S01]  /*4450*/  ISETP.GT.U32.AND P1, PT, R34.reuse, R20, PT ;  /* 0x000000142200720c */ /* 0x040fe20003f24070 */
[----:B------:R-:W-:Y:S01]  /*4460*/  @!P5 IMAD.IADD R15, R15, 0x1, -R34 ;  /* 0x000000010f0fd824 */ /* 0x000fe200078e0a22 */
[C---:B------:R-:W-:Y:S01]  /*4470*/  ISETP.GT.U32.AND P5, PT, R34.reuse, R18, PT ;  /* 0x000000122200720c */ /* 0x040fe20003fa4070 */
[----:B------:R-:W-:Y:S02]  /*4480*/  IMAD.MOV R4, RZ, RZ, -R4 ;  /* 0x000000ffff047224 */ /* 0x000fe400078e0a04 */
[----:B------:R-:W-:Y:S01]  /*4490*/  @!P3 IMAD.IADD R19, R19, 0x1, -R34 ;  /* 0x000000011313b824 */ /* 0x000fe200078e0a22 */
[C---:B------:R-:W-:Y:S01]  /*44a0*/  ISETP.GT.U32.AND P3, PT, R34.reuse, R17, PT ;  /* 0x000000112200720c */ /* 0x040fe20003f64070 */
[C---:B------:R-:W-:Y:S02]  /*44b0*/  IMAD R21, R34.reuse, R22, R21 ;  /* 0x0000001622157224 */ /* 0x040fe400078e0215 */
[----:B------:R-:W-:-:S02]  /*44c0*/  IMAD R4, R34, R4, R23 ;  /* 0x0000000422047224 */ /* 0x000fc400078e0217 */
[----:B------:R-:W-:Y:S02]  /*44d0*/  IMAD.HI.U32 R23, R2, R27, RZ ;  /* 0x0000001b02177227 */ /* 0x000fe400078e00ff */
[-C--:B------:R-:W-:Y:S02]  /*44e0*/  @!P1 IADD3 R20, PT, PT, R20, -R34.reuse, RZ ;  /* 0x8000002214149210 */ /* 0x080fe40007ffe0ff */
[----:B------:R-:W-:Y:S01]  /*44f0*/  @!P5 IADD3 R18, PT, PT, R18, -R34, RZ ;  /* 0x800000221212d210 */ /* 0x000fe20007ffe0ff */
[----:B------:R-:W-:Y:S01]  /*4500*/  IMAD.HI.U32 R22, R2, R25, RZ ;  /* 0x0000001902167227 */ /* 0x000fe200078e00ff */
[----:B------:R-:W-:Y:S02]  /*4510*/  IADD3 R23, PT, PT, -R23, RZ, RZ ;  /* 0x000000ff17177210 */ /* 0x000fe40007ffe1ff */
[C---:B------:R-:W-:Y:S01]  /*4520*/  ISETP.GT.U32.AND P1, PT, R34.reuse, R18, PT ;  /* 0x000000122200720c */ /* 0x040fe20003f24070 */
[----:B------:R-:W-:Y:S01]  /*4530*/  @!P3 IMAD.IADD R17, R17, 0x1, -R34 ;  /* 0x000000011111b824 */ /* 0x000fe200078e0a22 */
[C---:B------:R-:W-:Y:S01]  /*4540*/  ISETP.GT.U32.AND P3, PT, R34.reuse, R21, PT ;  /* 0x000000152200720c */ /* 0x040fe20003f64070 */
[----:B------:R-:W-:Y:S01]  /*4550*/  IMAD R23, R34, R23, R27 ;  /* 0x0000001722177224 */ /* 0x000fe200078e021b */
[----:B------:R-:W-:Y:S01]  /*4560*/  IADD3 R22, PT, PT, -R22, RZ, RZ ;  /* 0x000000ff16167210 */ /* 0x000fe20007ffe1ff */
[----:B------:R-:W-:Y:S01]  /*4570*/  @!P2 IMAD.MOV R16, RZ, RZ, -R16 ;  /* 0x000000ffff10a224 */ /* 0x000fe200078e0a10 */
[C---:B------:R-:W-:Y:S01]  /*4580*/  ISETP.GT.U32.AND P2, PT, R34.reuse, R19, PT ;  /* 0x000000132200720c */ /* 0x040fe20003f44070 */
[----:B------:R-:W-:Y:S01]  /*4590*/  @!P4 IMAD.MOV R15, RZ, RZ, -R15 ;  /* 0x000000ffff0fc224 */ /* 0x000fe200078e0a0f */
[C---:B------:R-:W-:Y:S01]  /*45a0*/  ISETP.GT.U32.AND P4, PT, R34.reuse, R20, PT ;  /* 0x000000142200720c */ /* 0x040fe20003f84070 */
[----:B------:R-:W-:Y:S01]  /*45b0*/  IMAD R22, R34, R22, R25 ;  /* 0x0000001622167224 */ /* 0x000fe200078e0219 */
[----:B------:R-:W-:Y:S01]  /*45c0*/  IABS R25, R86 ;  /* 0x0000005600197213 */ /* 0x000fe20000000000 */
[----:B------:R-:W-:Y:S01]  /*45d0*/  @!P6 IMAD.MOV R17, RZ, RZ, -R17 ;  /* 0x000000ffff11e224 */ /* 0x000fe200078e0a11 */
[----:B------:R-:W-:Y:S01]  /*45e0*/  ISETP.GE.AND P5, PT, R26, RZ, PT ;  /* 0x000000ff1a00720c */ /* 0x000fe20003fa6270 */
[----:B------:R-:W-:Y:S01]  /*45f0*/  @!P1 IMAD.IADD R18, R18, 0x1, -R34 ;  /* 0x0000000112129824 */ /* 0x000fe200078e0a22 */
[----:B------:R-:W-:Y:S01]  /*4600*/  ISETP.GT.U32.AND P1, PT, R34, R4, PT ;  /* 0x000000042200720c */ /* 0x000fe20003f24070 */
[----:B------:R-:W-:Y:S01]  /*4610*/  IMAD.HI.U32 R24, R2, R25, RZ ;  /* 0x0000001902187227 */ /* 0x000fe200078e00ff */
[----:B------:R-:W-:-:S02]  /*4620*/  @!P3 IADD3 R21, PT, PT, R21, -R34, RZ ;  /* 0x800000221515b210 */ /* 0x000fc40007ffe0ff */
[----:B------:R-:W-:Y:S01]  /*4630*/  ISETP.GT.U32.AND P3, PT, R34, R23, PT ;  /* 0x000000172200720c */ /* 0x000fe20003f64070 */
[----:B------:R-:W-:Y:S02]  /*4640*/  IMAD.MOV R24, RZ, RZ, -R24 ;  /* 0x000000ffff187224 */ /* 0x000fe400078e0a18 */
[--C-:B------:R-:W-:Y:S01]  /*4650*/  @!P2 IMAD.IADD R19, R19, 0x1, -R34.reuse ;  /* 0x000000011313a824 */ /* 0x100fe200078e0a22 */
[----:B------:R-:W-:Y:S01]  /*4660*/  ISETP.GE.AND P2, PT, R28, RZ, PT ;  /* 0x000000ff1c00720c */ /* 0x000fe20003f46270 */
[----:B------:R-:W-:Y:S01]  /*4670*/  IMAD R24, R34, R24, R25 ;  /* 0x0000001822187224 */ /* 0x000fe200078e0219 */
[----:B------:R-:W-:Y:S01]  /*4680*/  @!P4 IADD3 R20, PT, PT, R20, -R34, RZ ;  /* 0x800000221414c210 */ /* 0x000fe20007ffe0ff */
[----:B------:R-:W-:Y:S01]  /*4690*/  VIADD R28, R252, 0x4e ;  /* 0x0000004efc1c7836 */ /* 0x000fe20000000000 */
[----:B------:R-:W-:Y:S01]  /*46a0*/  ISETP.GT.U32.AND P4, PT, R34, R22, PT ;  /* 0x000000162200720c */ /* 0x000fe20003f84070 */
[----:B------:R-:W-:Y:S01]  /*46b0*/  @!P1 IMAD.IADD R4, R4, 0x1, -R34 ;  /* 0x0000000104049824 */ /* 0x000fe200078e0a22 */
[----:B------:R-:W-:Y:S01]  /*46c0*/  ISETP.GE.AND P1, PT, R80, RZ, PT ;  /* 0x000000ff5000720c */ /* 0x000fe20003f26270 */
[----:B------:R-:W-:Y:S01]  /*46d0*/  IMAD.HI.U32 R26, R2, R81, RZ ;  /* 0x00000051021a7227 */ /* 0x000fe200078e00ff */
[----:B------:R-:W-:-:S02]  /*46e0*/  IABS R27, R28 ;  /* 0x0000001c001b7213 */ /* 0x000fc40000000000 */
[----:B------:R-:W-:Y:S01]  /*46f0*/  @!P5 IADD3 R18, PT, PT, -R18, RZ, RZ ;  /* 0x000000ff1212d210 */ /* 0x000fe20007ffe1ff */
[--C-:B------:R-:W-:Y:S01]  /*4700*/  @!P3 IMAD.IADD R23, R23, 0x1, -R34.reuse ;  /* 0x000000011717b824 */ /* 0x100fe200078e0a22 */
[----:B------:R-:W-:Y:S01]  /*4710*/  ISETP.GT.U32.AND P3, PT, R34, R21, PT ;  /* 0x000000152200720c */ /* 0x000fe20003f64070 */
[----:B------:R-:W-:Y:S01]  /*4720*/  IMAD.HI.U32 R25, R2, R27, RZ ;  /* 0x0000001b02197227 */ /* 0x000fe200078e00ff */
[----:B------:R-:W-:Y:S02]  /*4730*/  ISETP.GT.U32.AND P5, PT, R34, R4, PT ;  /* 0x000000042200720c */ /* 0x000fe40003fa4070 */
[----:B------:R-:W-:Y:S01]  /*4740*/  IADD3 R26, PT, PT, -R26, RZ, RZ ;  /* 0x000000ff1a1a7210 */ /* 0x000fe20007ffe1ff */
[----:B------:R-:W-:Y:S01]  /*4750*/  IMAD.MOV R25, RZ, RZ, -R25 ;  /* 0x000000ffff197224 */ /* 0x000fe200078e0a19 */
[----:B------:R-:W-:Y:S01]  /*4760*/  @!P4 IADD3 R22, PT, PT, R22, -R34, RZ ;  /* 0x800000221616c210 */ /* 0x000fe20007ffe0ff */
[----:B------:R-:W-:Y:S01]  /*4770*/  VIADD R80, R252, 0x50 ;  /* 0x00000050fc507836 */ /* 0x000fe20000000000 */
[----:B------:R-:W-:Y:S01]  /*4780*/  @!P1 IADD3 R20, PT, PT, -R20, RZ, RZ ;  /* 0x000000ff14149210 */ /* 0x000fe20007ffe1ff */
[C---:B------:R-:W-:Y:S01]  /*4790*/  IMAD R25, R34.reuse, R25, R27 ;  /* 0x0000001922197224 */ /* 0x040fe200078e021b */
[----:B------:R-:W-:Y:S01]  /*47a0*/  ISETP.GE.AND P1, PT, R83, RZ, PT ;  /* 0x000000ff5300720c */ /* 0x000fe20003f26270 */
[----:B------:R-:W-:Y:S01]  /*47b0*/  @!P2 IMAD.MOV R19, RZ, RZ, -R19 ;  /* 0x000000ffff13a224 */ /* 0x000fe200078e0a13 */
[----:B------:R-:W-:Y:S01]  /*47c0*/  IABS R27, R80 ;  /* 0x00000050001b7213 */ /* 0x000fe20000000000 */
[--C-:B------:R-:W-:Y:S01]  /*47d0*/  @!P3 IMAD.IADD R21, R21, 0x1, -R34.reuse ;  /* 0x000000011515b824 */ /* 0x100fe200078e0a22 */
[----:B------:R-:W-:Y:S01]  /*47e0*/  ISETP.GT.U32.AND P3, PT, R34, R24, PT ;  /* 0x000000182200720c */ /* 0x000fe20003f64070 */
[----:B------:R-:W-:Y:S01]  /*47f0*/  @!P5 IMAD.IADD R4, R4, 0x1, -R34 ;  /* 0x000000010404d824 */ /* 0x000fe200078e0a22 */
[C---:B------:R-:W-:Y:S01]  /*4800*/  ISETP.GT.U32.AND P2, PT, R34.reuse, R22, PT ;  /* 0x000000162200720c */ /* 0x040fe20003f44070 */
[C---:B------:R-:W-:Y:S01]  /*4810*/  IMAD R26, R34.reuse, R26, R81 ;  /* 0x0000001a221a7224 */ /* 0x040fe200078e0251 */
[----:B------:R-:W-:Y:S01]  /*4820*/  ISETP.GT.U32.AND P5, PT, R34, R25, PT ;  /* 0x000000192200720c */ /* 0x000fe20003fa4070 */
[----:B------:R-:W-:Y:S01]  /*4830*/  IMAD.MOV.U32 R81, RZ, RZ, R27 ;  /* 0x000000ffff517224 */ /* 0x000fe200078e001b */
[----:B------:R-:W-:Y:S01]  /*4840*/  ISETP.GE.AND P4, PT, R82, RZ, PT ;  /* 0x000000ff5200720c */ /* 0x000fe20003f86270 */
[----:B------:R-:W-:Y:S01]  /*4850*/  VIADD R169, R252, 0x76 ;  /* 0x00000076fca97836 */ /* 0x000fe20000000000 */
[----:B------:R-:W-:Y:S01]  /*4860*/  ISETP.GT.U32.AND P6, PT, R34, R23, PT ;  /* 0x000000172200720c */ /* 0x000fe20003fc4070 */
[----:B------:R-:W-:Y:S01]  /*4870*/  @!P1 IMAD.MOV R4, RZ, RZ, -R4 ;  /* 0x000000ffff049224 */ /* 0x000fe200078e0a04 */
[----:B------:R-:W-:Y:S01]  /*4880*/  ISETP.GE.AND P1, PT, R86, RZ, PT ;  /* 0x000000ff5600720c */ /* 0x000fe20003f26270 */
[----:B------:R-:W-:Y:S01]  /*4890*/  IMAD.HI.U32 R27, R2, R81, RZ ;  /* 0x00000051021b7227 */ /* 0x000fe200078e00ff */
[----:B------:R-:W-:-:S02]  /*48a0*/  IADD3 R86, PT, PT, R252, 0x59, RZ ;  /* 0x00000059fc567810 */ /* 0x000fc40007ffe0ff */
[----:B------:R-:W-:Y:S01]  /*48b0*/  IABS R155, R169 ;  /* 0x000000a9009b7213 */ /* 0x000fe20000000000 */
[--C-:B------:R-:W-:Y:S01]  /*48c0*/  @!P3 IMAD.IADD R24, R24, 0x1, -R34.reuse ;  /* 0x000000011818b824 */ /* 0x100fe200078e0a22 */
[----:B------:R-:W-:Y:S01]  /*48d0*/  IABS R93, R86 ;  /* 0x00000056005d7213 */ /* 0x000fe20000000000 */
[----:B------:R-:W-:Y:S02]  /*48e0*/  IMAD.MOV R27, RZ, RZ, -R27 ;  /* 0x000000ffff1b7224 */ /* 0x000fe400078e0a1b */
[--C-:B------:R-:W-:Y:S01]  /*48f0*/  @!P2 IMAD.IADD R22, R22, 0x1, -R34.reuse ;  /* 0x000000011616a824 */ /* 0x100fe200078e0a22 */
[C---:B------:R-:W-:Y:S01]  /*4900*/  ISETP.GT.U32.AND P3, PT, R34.reuse, R24, PT ;  /* 0x000000182200720c */ /* 0x040fe20003f64070 */
[----:B------:R-:W-:Y:S01]  /*4910*/  IMAD R27, R34, R27, R81 ;  /* 0x0000001b221b7224 */ /* 0x000fe200078e0251 */
[----:B------:R-:W-:Y:S01]  /*4920*/  ISETP.GE.AND P2, PT, R84, RZ, PT ;  /* 0x000000ff5400720c */ /* 0x000fe20003f46270 */
[----:B------:R-:W-:Y:S01]  /*4930*/  @!P5 IMAD.IADD R25, R25, 0x1, -R34 ;  /* 0x000000011919d824 */ /* 0x000fe200078e0a22 */
[----:B------:R-:W-:Y:S01]  /*4940*/  @!P4 IADD3 R21, PT, PT, -R21, RZ, RZ ;  /* 0x000000ff1515c210 */ /* 0x000fe20007ffe1ff */
[----:B------:R-:W-:Y:S01]  /*4950*/  VIADD R81, R252, 0x53 ;  /* 0x00000053fc517836 */ /* 0x000fe20000000000 */
[----:B------:R-:W-:Y:S01]  /*4960*/  ISETP.GT.U32.AND P4, PT, R34, R26, PT ;  /* 0x0000001a2200720c */ /* 0x000fe20003f84070 */
[----:B------:R-:W-:Y:S01]  /*4970*/  VIADD R167, R252, 0x78 ;  /* 0x00000078fca77836 */ /* 0x000fe20000000000 */
[----:B------:R-:W-:Y:S01]  /*4980*/  ISETP.GT.U32.AND P5, PT, R34, R25, PT ;  /* 0x000000192200720c */ /* 0x000fe20003fa4070 */
[C---:B------:R-:W-:Y:S01]  /*4990*/  VIADD R166, R252.reuse, 0x7a ;  /* 0x0000007afca67836 */ /* 0x040fe20000000000 */
[----:B------:R-:W-:Y:S01]  /*49a0*/  IABS R135, R81 ;  /* 0x0000005100877213 */ /* 0x000fe20000000000 */
[C---:B------:R-:W-:Y:S01]  /*49b0*/  VIADD R164, R252.reuse, 0x7b ;  /* 0x0000007bfca47836 */ /* 0x040fe20000000000 */
[-C--:B------:R-:W-:Y:S01]  /*49c0*/  @!P6 IADD3 R23, PT, PT, R23, -R34.reuse, RZ ;  /* 0x800000221717e210 */ /* 0x080fe20007ffe0ff */
[----:B------:R-:W-:Y:S01]  /*49d0*/  VIADD R162, R252, 0x7d ;  /* 0x0000007dfca27836 */ /* 0x000fe20000000000 */
[----:B------:R-:W-:Y:S01]  /*49e0*/  @!P3 IADD3 R24, PT, PT, R24, -R34, RZ ;  /* 0x800000221818b210 */ /* 0x000fe20007ffe0ff */
[----:B------:R-:W-:Y:S01]  /*49f0*/  VIADD R160, R252, 0x7e ;  /* 0x0000007efca07836 */ /* 0x000fe20000000000 */
[----:B------:R-:W-:Y:S01]  /*4a00*/  @!P2 IADD3 R22, PT, PT, -R22, RZ, RZ ;  /* 0x000000ff1616a210 */ /* 0x000fe20007ffe1ff */
[----:B------:R-:W-:Y:S01]  /*4a10*/  IMAD R3, R3, UR74, RZ ;  /* 0x0000004a03037c24 */ /* 0x000fe2000f8e02ff */
[----:B------:R-:W-:Y:S01]  /*4a20*/  ISETP.GE.AND P2, PT, R28, RZ, PT ;  /* 0x000000ff1c00720c */ /* 0x000fe20003f46270 */
[----:B------:R-:W-:Y:S01]  /*4a30*/  @!P1 IMAD.MOV R24, RZ, RZ, -R24 ;  /* 0x000000ffff189224 */ /* 0x000fe200078e0a18 */
[----:B------:R-:W-:Y:S01]  /*4a40*/  ISETP.GT.U32.AND P1, PT, R34, R27, PT ;  /* 0x0000001b2200720c */ /* 0x000fe20003f24070 */
[C---:B------:R-:W-:Y:S01]  /*4a50*/  VIADD R28, R252.reuse, 0x51 ;  /* 0x00000051fc1c7836 */ /* 0x040fe20000000000 */
[----:B------:R-:W-:Y:S01]  /*4a60*/  ISETP.GE.AND P6, PT, R85, RZ, PT ;  /* 0x000000ff5500720c */ /* 0x000fe20003fc6270 */
[--C-:B------:R-:W-:Y:S01]  /*4a70*/  @!P5 IMAD.IADD R25, R25, 0x1, -R34.reuse ;  /* 0x000000011919d824 */ /* 0x100fe200078e0a22 */
[----:B------:R-:W-:Y:S01]  /*4a80*/  IADD3 R84, PT, PT, R252, 0x54, RZ ;  /* 0x00000054fc547810 */ /* 0x000fe20007ffe0ff */
[----:B------:R-:W-:Y:S01]  /*4a90*/  @!P4 IMAD.IADD R26, R26, 0x1, -R34 ;  /* 0x000000011a1ac824 */ /* 0x000fe200078e0a22 */
[----:B------:R-:W-:Y:S01]  /*4aa0*/  IABS R83, R28 ;  /* 0x0000001c00537213 */ /* 0x000fe20000000000 */
[----:B------:R-:W-:Y:S01]  /*4ab0*/  IMAD R60, R60, UR74, RZ ;  /* 0x0000004a3c3c7c24 */ /* 0x000fe2000f8e02ff */
[----:B------:R-:W-:Y:S01]  /*4ac0*/  ISETP.GE.AND P5, PT, R28, RZ, PT ;  /* 0x000000ff1c00720c */ /* 0x000fe20003fa6270 */
[----:B------:R-:W-:Y:S01]  /*4ad0*/  IMAD R64, R64, UR74, RZ ;  /* 0x0000004a40407c24 */ /* 0x000fe2000f8e02ff */
[----:B------:R-:W-:Y:S01]  /*4ae0*/  ISETP.GT.U32.AND P4, PT, R34, R26, PT ;  /* 0x0000001a2200720c */ /* 0x000fe20003f84070 */
[----:B------:R-:W-:Y:S01]  /*4af0*/  IMAD.HI.U32 R28, R2, R83, RZ ;  /* 0x00000053021c7227 */ /* 0x000fe200078e00ff */
[----:B------:R-:W-:-:S02]  /*4b00*/  ISETP.GE.AND P3, PT, R80, RZ, PT ;  /* 0x000000ff5000720c */ /* 0x000fc40003f66270 */
[----:B------:R-:W-:Y:S01]  /*4b10*/  IADD3 R80, PT, PT, R252, 0x52, RZ ;  /* 0x00000052fc507810 */ /* 0x000fe20007ffe0ff */
[----:B------:R-:W-:Y:S01]  /*4b20*/  @!P1 IMAD.IADD R27, R27, 0x1, -R34 ;  /* 0x000000011b1b9824 */ /* 0x000fe200078e0a22 */
[----:B------:R-:W-:Y:S01]  /*4b30*/  IABS R151, R167 ;  /* 0x000000a700977213 */ /* 0x000fe20000000000 */
[----:B------:R-:W-:Y:S01]  /*4b40*/  IMAD.MOV R28, RZ, RZ, -R28 ;  /* 0x000000ffff1c7224 */ /* 0x000fe200078e0a1c */
[----:B------:R-:W-:Y:S01]  /*4b50*/  IABS R85, R80 ;  /* 0x0000005000557213 */ /* 0x000fe20000000000 */
[----:B------:R-:W-:Y:S01]  /*4b60*/  @!P6 IMAD.MOV R23, RZ, RZ, -R23 ;  /* 0x000000ffff17e224 */ /* 0x000fe200078e0a17 */
[C---:B------:R-:W-:Y:S01]  /*4b70*/  ISETP.GT.U32.AND P1, PT, R34.reuse, R27, PT ;  /* 0x0000001b2200720c */ /* 0x040fe20003f24070 */
[----:B------:R-:W-:Y:S01]  /*4b80*/  IMAD R28, R34, R28, R83 ;  /* 0x0000001c221c7224 */ /* 0x000fe200078e0253 */
[----:B------:R-:W-:Y:S01]  /*4b90*/  ISETP.GE.AND P6, PT, R87, RZ, PT ;  /* 0x000000ff5700720c */ /* 0x000fe20003fc6270 */
[----:B------:R-:W-:Y:S01]  /*4ba0*/  @!P2 IMAD.MOV R25, RZ, RZ, -R25 ;  /* 0x000000ffff19a224 */ /* 0x000fe200078e0a19 */
[----:B------:R-:W-:Y:S01]  /*4bb0*/  @!P4 IADD3 R26, PT, PT, R26, -R34, RZ ;  /* 0x800000221a1ac210 */ /* 0x000fe20007ffe0ff */
[----:B------:R-:W-:Y:S01]  /*4bc0*/  IMAD.HI.U32 R83, R2, R91, RZ ;  /* 0x0000005b02537227 */ /* 0x000fe200078e00ff */
[----:B------:R-:W-:-:S02]  /*4bd0*/  ISETP.GE.AND P4, PT, R81, RZ, PT ;  /* 0x000000ff5100720c */ /* 0x000fc40003f86270 */
[----:B------:R-:W-:Y:S01]  /*4be0*/  IABS R87, R84 ;  /* 0x0000005400577213 */ /* 0x000fe20000000000 */
[----:B------:R-:W-:Y:S01]  /*4bf0*/  IMAD.HI.U32 R81, R2, R135, RZ ;  /* 0x0000008702517227 */ /* 0x000fe200078e00ff */
[----:B------:R-:W-:Y:S02]  /*4c00*/  ISETP.GE.AND P2, PT, R80, RZ, PT ;  /* 0x000000ff5000720c */ /* 0x000fe40003f46270 */
[----:B------:R-:W-:Y:S01]  /*4c10*/  IADD3 R83, PT, PT, -R83, RZ, RZ ;  /* 0x000000ff53537210 */ /* 0x000fe20007ffe1ff */
[----:B------:R-:W-:Y:S01]  /*4c20*/  @!P1 IMAD.IADD R27, R27, 0x1, -R34 ;  /* 0x000000011b1b9824 */ /* 0x000fe200078e0a22 */
[----:B------:R-:W-:Y:S01]  /*4c30*/  ISETP.GT.U32.AND P1, PT, R34, R28, PT ;  /* 0x0000001c2200720c */ /* 0x000fe20003f24070 */
[----:B------:R-:W-:Y:S01]  /*4c40*/  IMAD.MOV R81, RZ, RZ, -R81 ;  /* 0x000000ffff517224 */ /* 0x000fe200078e0a51 */
[----:B------:R-:W-:Y:S01]  /*4c50*/  @!P6 IADD3 R26, PT, PT, -R26, RZ, RZ ;  /* 0x000000ff1a1ae210 */ /* 0x000fe20007ffe1ff */
[----:B------:R-:W-:Y:S01]  /*4c60*/  IMAD.HI.U32 R82, R2, R87, RZ ;  /* 0x0000005702527227 */ /* 0x000fe200078e00ff */
[----:B------:R-:W-:-:S02]  /*4c70*/  @!P3 IADD3 R27, PT, PT, -R27, RZ, RZ ;  /* 0x000000ff1b1bb210 */ /* 0x000fc40007ffe1ff */
[----:B------:R-:W-:Y:S01]  /*4c80*/  ISETP.GE.AND P6, PT, R84, RZ, PT ;  /* 0x000000ff5400720c */ /* 0x000fe20003fc6270 */
[----:B------:R-:W-:Y:S01]  /*4c90*/  IMAD R135, R34, R81, R135 ;  /* 0x0000005122877224 */ /* 0x000fe200078e0287 */
[----:B------:R-:W-:Y:S01]  /*4ca0*/  IABS R147, R166 ;  /* 0x000000a600937213 */ /* 0x000fe20000000000 */
[----:B------:R-:W-:Y:S01]  /*4cb0*/  IMAD.HI.U32 R80, R2, R85, RZ ;  /* 0x0000005502507227 */ /* 0x000fe200078e00ff */
[----:B------:R-:W-:Y:S02]  /*4cc0*/  IABS R141, R164 ;  /* 0x000000a4008d7213 */ /* 0x000fe40000000000 */
[----:B------:R-:W-:Y:S01]  /*4cd0*/  IABS R143, R162 ;  /* 0x000000a2008f7213 */ /* 0x000fe20000000000 */
[----:B------:R-:W-:Y:S01]  /*4ce0*/  @!P1 IMAD.IADD R28, R28, 0x1, -R34 ;  /* 0x000000011c1c9824 */ /* 0x000fe200078e0a22 */
[----:B------:R-:W-:Y:S01]  /*4cf0*/  IADD3 R80, PT, PT, -R80, RZ, RZ ;  /* 0x000000ff50507210 */ /* 0x000fe20007ffe1ff */
[----:B------:R-:W-:Y:S01]  /*4d00*/  IMAD.MOV R82, RZ, RZ, -R82 ;  /* 0x000000ffff527224 */ /* 0x000fe200078e0a52 */
[----:B------:R-:W-:Y:S01]  /*4d10*/  IABS R145, R160 ;  /* 0x000000a000917213 */ /* 0x000fe20000000000 */
[----:B------:R-:W-:Y:S01]  /*4d20*/  IMAD.HI.U32 R84, R2, R93, RZ ;  /* 0x0000005d02547227 */ /* 0x000fe200078e00ff */
[----:B------:R-:W-:-:S03]  /*4d30*/  ISETP.GT.U32.AND P1, PT, R34, R28, PT ;  /* 0x0000001c2200720c */ /* 0x000fc60003f24070 */
[C---:B------:R-:W-:Y:S01]  /*4d40*/  IMAD R136, R34.reuse, R82, R87 ;  /* 0x0000005222887224 */ /* 0x040fe200078e0257 */
[----:B------:R-:W-:Y:S01]  /*4d50*/  IABS R87, R88 ;  /* 0x0000005800577213 */ /* 0x000fe20000000000 */
[----:B------:R-:W-:Y:S01]  /*4d60*/  IMAD R134, R34, R80, R85 ;  /* 0x0000005022867224 */ /* 0x000fe200078e0255 */
[----:B------:R-:W-:Y:S01]  /*4d70*/  IABS R85, R90 ;  /* 0x0000005a00557213 */ /* 0x000fe20000000000 */
[----:B------:R-:W-:Y:S02]  /*4d80*/  IMAD.MOV R84, RZ, RZ, -R84 ;  /* 0x000000ffff547224 */ /* 0x000fe400078e0a54 */
[----:B------:R-:W-:Y:S01]  /*4d90*/  IMAD.HI.U32 R81, R2, R87, RZ ;  /* 0x0000005702517227 */ /* 0x000fe200078e00ff */
[----:B------:R-:W-:-:S03]  /*4da0*/  ISETP.GT.U32.AND P3, PT, R34, R134, PT ;  /* 0x000000862200720c */ /* 0x000fc60003f64070 */
[----:B------:R-:W-:Y:S01]  /*4db0*/  @!P1 IMAD.IADD R28, R28, 0x1, -R34 ;  /* 0x000000011c1c9824 */ /* 0x000fe200078e0a22 */
[----:B------:R-:W-:Y:S01]  /*4dc0*/  ISETP.GT.U32.AND P1, PT, R34, R135, PT ;  /* 0x000000872200720c */ /* 0x000fe20003f24070 */
[----:B------:R-:W-:Y:S02]  /*4dd0*/  IMAD.MOV R81, RZ, RZ, -R81 ;  /* 0x000000ffff517224 */ /* 0x000fe400078e0a51 */
[----:B------:R-:W-:-:S04]  /*4de0*/  IMAD.HI.U32 R80, R2, R85, RZ ;  /* 0x0000005502507227 */ /* 0x000fc800078e00ff */
[----:B------:R-:W-:Y:S02]  /*4df0*/  IMAD R140, R34, R81, R87 ;  /* 0x00000051228c7224 */ /* 0x000fe400078e0257 */
[----:B------:R-:W-:Y:S02]  /*4e00*/  @!P3 IMAD.IADD R134, R134, 0x1, -R34 ;  /* 0x000000018686b824 */ /* 0x000fe400078e0a22 */
[----:B------:R-:W-:Y:S02]  /*4e10*/  IMAD.MOV R80, RZ, RZ, -R80 ;  /* 0x000000ffff507224 */ /* 0x000fe400078e0a50 */
[----:B------:R-:W-:Y:S01]  /*4e20*/  @!P1 IMAD.IADD R135, R135, 0x1, -R34 ;  /* 0x0000000187879824 */ /* 0x000fe200078e0a22 */
[C---:B------:R-:W-:Y:S01]  /*4e30*/  ISETP.GT.U32.AND P3, PT, R34.reuse, R134, PT ;  /* 0x000000862200720c */ /* 0x040fe20003f64070 */
[C---:B------:R-:W-:Y:S01]  /*4e40*/  IMAD R138, R34.reuse, R80, R85 ;  /* 0x00000050228a7224 */ /* 0x040fe200078e0255 */
[----:B------:R-:W-:Y:S01]  /*4e50*/  IABS R85, R102 ;  /* 0x0000006600557213 */ /* 0x000fe20000000000 */
[----:B------:R-:W-:Y:S01]  /*4e60*/  @!P5 IMAD.MOV R28, RZ, RZ, -R28 ;  /* 0x000000ffff1cd224 */ /* 0x000fe200078e0a1c */
[C---:B------:R-:W-:Y:S01]  /*4e70*/  ISETP.GT.U32.AND P1, PT, R34.reuse, R135, PT ;  /* 0x000000872200720c */ /* 0x040fe20003f24070 */
[C---:B------:R-:W-:Y:S01]  /*4e80*/  IMAD R146, R34.reuse, R84, R93 ;  /* 0x0000005422927224 */ /* 0x040fe200078e025d */
[----:B------:R-:W-:Y:S01]  /*4e90*/  ISETP.GT.U32.AND P5, PT, R34, R136, PT ;  /* 0x000000882200720c */ /* 0x000fe20003fa4070 */
[----:B------:R-:W-:Y:S01]  /*4ea0*/  IMAD.HI.U32 R82, R2, R89, RZ ;  /* 0x0000005902527227 */ /* 0x000fe200078e00ff */
[----:B------:R-:W-:-:S03]  /*4eb0*/  IABS R93, R96 ;  /* 0x00000060005d7213 */ /* 0x000fc60000000000 */
[----:B------:R-:W-:Y:S02]  /*4ec0*/  IMAD.MOV R82, RZ, RZ, -R82 ;  /* 0x000000ffff527224 */ /* 0x000fe400078e0a52 */
[----:B------:R-:W-:Y:S01]  /*4ed0*/  @!P3 IADD3 R134, PT, PT, R134, -R34, RZ ;  /* 0x800000228686b210 */ /* 0x000fe20007ffe0ff */
[C---:B------:R-:W-:Y:S01]  /*4ee0*/  IMAD R144, R34.reuse, R83, R91 ;  /* 0x0000005322907224 */ /* 0x040fe200078e025b */
[C---:B------:R-:W-:Y:S01]  /*4ef0*/  ISETP.GT.U32.AND P3, PT, R34.reuse, R138, PT ;  /* 0x0000008a2200720c */ /* 0x040fe20003f64070 */
[----:B------:R-:W-:Y:S01]  /*4f00*/  IMAD R142, R34, R82, R89 ;  /* 0x00000052228e7224 */ /* 0x000fe200078e0259 */
[----:B------:R-:W-:Y:S01]  /*4f10*/  @!P1 IADD3 R135, PT, PT, R135, -R34, RZ ;  /* 0x8000002287879210 */ /* 0x000fe20007ffe0ff */
[----:B------:R-:W-:Y:S01]  /*4f20*/  IMAD.HI.U32 R82, R2, R105, RZ ;  /* 0x0000006902527227 */ /* 0x000fe200078e00ff */
[----:B------:R-:W-:Y:S02]  /*4f30*/  ISETP.GT.U32.AND P1, PT, R34, R140, PT ;  /* 0x0000008c2200720c */ /* 0x000fe40003f24070 */
[----:B------:R-:W-:Y:S01]  /*4f40*/  IABS R83, R115 ;  /* 0x0000007300537213 */ /* 0x000fe20000000000 */
[----:B------:R-:W-:Y:S01]  /*4f50*/  @!P5 IMAD.IADD R136, R136, 0x1, -R34 ;  /* 0x000000018888d824 */ /* 0x000fe200078e0a22 */
[----:B------:R-:W-:Y:S01]  /*4f60*/  IABS R91, R94 ;  /* 0x0000005e005b7213 */ /* 0x000fe20000000000 */
[----:B------:R-:W-:Y:S01]  /*4f70*/  IMAD.MOV R82, RZ, RZ, -R82 ;  /* 0x000000ffff527224 */ /* 0x000fe200078e0a52 */
[----:B------:R-:W-:Y:S01]  /*4f80*/  IABS R89, R170 ;  /* 0x000000aa00597213 */ /* 0x000fe20000000000 */
[----:B------:R-:W-:Y:S01]  /*4f90*/  IMAD.HI.U32 R80, R2, R83, RZ ;  /* 0x0000005302507227 */ /* 0x000fe200078e00ff */
[----:B------:R-:W-:-:S02]  /*4fa0*/  ISETP.GT.U32.AND P5, PT, R34, R136, PT ;  /* 0x000000882200720c */ /* 0x000fc40003fa4070 */
[----:B------:R-:W-:Y:S01]  /*4fb0*/  @!P3 IADD3 R138, PT, PT, R138, -R34, RZ ;  /* 0x800000228a8ab210 */ /* 0x000fe20007ffe0ff */
[----:B------:R-:W-:Y:S01]  /*4fc0*/  IMAD R105, R34, R82, R105 ;  /* 0x0000005222697224 */ /* 0x000fe200078e0269 */
[----:B------:R-:W-:Y:S01]  /*4fd0*/  @!P2 IADD3 R134, PT, PT, -R134, RZ, RZ ;  /* 0x000000ff8686a210 */ /* 0x000fe20007ffe1ff */
[----:B------:R-:W-:Y:S01]  /*4fe0*/  IMAD.MOV R80, RZ, RZ, -R80 ;  /* 0x000000ffff507224 */ /* 0x000fe200078e0a50 */
[----:B------:R-:W-:Y:S01]  /*4ff0*/  @!P1 IADD3 R140, PT, PT, R140, -R34, RZ ;  /* 0x800000228c8c9210 */ /* 0x000fe20007ffe0ff */
[----:B------:R-:W-:Y:S01]  /*5000*/  IMAD.HI.U32 R81, R2, R103, RZ ;  /* 0x0000006702517227 */ /* 0x000fe200078e00ff */
[C---:B------:R-:W-:Y:S02]  /*5010*/  ISETP.GT.U32.AND P3, PT, R34.reuse, R138, PT ;  /* 0x0000008a2200720c */ /* 0x040fe40003f64070 */
[C---:B------:R-:W-:Y:S01]  /*5020*/  ISETP.GT.U32.AND P1, PT, R34.reuse, R140, PT ;  /* 0x0000008c2200720c */ /* 0x040fe20003f24070 */
[----:B------:R-:W-:Y:S02]  /*5030*/  IMAD R148, R34, R80, R83 ;  /* 0x0000005022947224 */ /* 0x000fe400078e0253 */
[----:B------:R-:W-:Y:S01]  /*5040*/  @!P5 IMAD.IADD R136, R136, 0x1, -R34 ;  /* 0x000000018888d824 */ /* 0x000fe200078e0a22 */
[----:B------:R-:W-:Y:S01]  /*5050*/  ISETP.GT.U32.AND P5, PT, R34, R142, PT ;  /* 0x0000008e2200720c */ /* 0x000fe20003fa4070 */
[----:B------:R-:W-:-:S04]  /*5060*/  IMAD.HI.U32 R80, R2, R107, RZ ;  /* 0x0000006b02507227 */ /* 0x000fc800078e00ff */
[----:B------:R-:W-:Y:S01]  /*5070*/  IMAD.MOV R81, RZ, RZ, -R81 ;  /* 0x000000ffff517224 */ /* 0x000fe200078e0a51 */
[----:B------:R-:W-:Y:S01]  /*5080*/  IADD3 R80, PT, PT, -R80, RZ, RZ ;  /* 0x000000ff50507210 */ /* 0x000fe20007ffe1ff */
[--C-:B------:R-:W-:Y:S01]  /*5090*/  @!P3 IMAD.IADD R138, R138, 0x1, -R34.reuse ;  /* 0x000000018a8ab824 */ /* 0x100fe200078e0a22 */
[----:B------:R-:W-:Y:S01]  /*50a0*/  ISETP.GT.U32.AND P3, PT, R34, R144, PT ;  /* 0x000000902200720c */ /* 0x000fe20003f64070 */
[----:B------:R-:W-:Y:S01]  /*50b0*/  @!P1 IMAD.IADD R140, R140, 0x1, -R34 ;  /* 0x000000018c8c9824 */ /* 0x000fe200078e0a22 */
[C---:B------:R-:W-:Y:S01]  /*50c0*/  ISETP.GT.U32.AND P1, PT, R34.reuse, R146, PT ;  /* 0x000000922200720c */ /* 0x040fe20003f24070 */
[----:B------:R-:W-:Y:S02]  /*50d0*/  IMAD R103, R34, R81, R103 ;  /* 0x0000005122677224 */ /* 0x000fe400078e0267 */
[----:B------:R-:W-:Y:S01]  /*50e0*/  @!P5 IADD3 R142, PT, PT, R142, -R34, RZ ;  /* 0x800000228e8ed210 */ /* 0x000fe20007ffe0ff */
[----:B------:R-:W-:Y:S02]  /*50f0*/  IMAD R107, R34, R80, R107 ;  /* 0x00000050226b7224 */ /* 0x000fe400078e026b */
[----:B------:R-:W-:Y:S01]  /*5100*/  IMAD.HI.U32 R80, R2, R109, RZ ;  /* 0x0000006d02507227 */ /* 0x000fe200078e00ff */
[----:B------:R-:W-:-:S03]  /*5110*/  ISETP.GT.U32.AND P5, PT, R34, R142, PT ;  /* 0x0000008e2200720c */ /* 0x000fc60003fa4070 */
[----:B------:R-:W-:Y:S02]  /*5120*/  IMAD.MOV R80, RZ, RZ, -R80 ;  /* 0x000000ffff507224 */ /* 0x000fe400078e0a50 */
[--C-:B------:R-:W-:Y:S02]  /*5130*/  @!P3 IMAD.IADD R144, R144, 0x1, -R34.reuse ;  /* 0x000000019090b824 */ /* 0x100fe400078e0a22 */
[----:B------:R-:W-:Y:S02]  /*5140*/  @!P1 IMAD.IADD R146, R146, 0x1, -R34 ;  /* 0x0000000192929824 */ /* 0x000fe400078e0a22 */
[C---:B------:R-:W-:Y:S01]  /*5150*/  IMAD R109, R34.reuse, R80, R109 ;  /* 0x00000050226d7224 */ /* 0x040fe200078e026d */
[----:B------:R-:W-:Y:S01]  /*5160*/  ISETP.GT.U32.AND P3, PT, R34, R144, PT ;  /* 0x000000902200720c */ /* 0x000fe20003f64070 */
[----:B------:R-:W-:Y:S01]  /*5170*/  VIADD R87, R252, 0x5e ;  /* 0x0000005efc577836 */ /* 0x000fe20000000000 */
[----:B------:R-:W-:Y:S01]  /*5180*/  ISETP.GT.U32.AND P1, PT, R34, R146, PT ;  /* 0x000000922200720c */ /* 0x000fe20003f24070 */
[----:B------:R-:W-:Y:S01]  /*5190*/  IMAD.HI.U32 R80, R2, R113, RZ ;  /* 0x0000007102507227 */ /* 0x000fe200078e00ff */
[----:B------:R-:W-:-:S02]  /*51a0*/  @!P5 IADD3 R142, PT, PT, R142, -R34, RZ ;  /* 0x800000228e8ed210 */ /* 0x000fc40007ffe0ff */
[----:B------:R-:W-:Y:S01]  /*51b0*/  ISETP.GT.U32.AND P5, PT, R34, R148, PT ;  /* 0x000000942200720c */ /* 0x000fe20003fa4070 */
[----:B------:R-:W-:Y:S01]  /*51c0*/  IMAD.MOV R80, RZ, RZ, -R80 ;  /* 0x000000ffff507224 */ /* 0x000fe200078e0a50 */
[----:B------:R-:W-:Y:S01]  /*51d0*/  IABS R83, R87 ;  /* 0x0000005700537213 */ /* 0x000fe20000000000 */
[----:B------:R-:W-:-:S04]  /*51e0*/  IMAD.HI.U32 R82, R2, R85, RZ ;  /* 0x0000005502527227 */ /* 0x000fc800078e00ff */
[--C-:B------:R-:W-:Y:S01]  /*51f0*/  @!P3 IMAD.IADD R144, R144, 0x1, -R34.reuse ;  /* 0x000000019090b824 */ /* 0x100fe200078e0a22 */
[----:B------:R-:W-:Y:S01]  /*5200*/  ISETP.GT.U32.AND P3, PT, R34, R103, PT ;  /* 0x000000672200720c */ /* 0x000fe20003f64070 */
[----:B------:R-:W-:Y:S01]  /*5210*/  @!P1 IMAD.IADD R146, R146, 0x1, -R34 ;  /* 0x0000000192929824 */ /* 0x000fe200078e0a22 */
[----:B------:R-:W-:Y:S01]  /*5220*/  ISETP.GT.U32.AND P1, PT, R34, R105, PT ;  /* 0x000000692200720c */ /* 0x000fe20003f24070 */
[----:B------:R-:W-:Y:S02]  /*5230*/  IMAD.HI.U32 R81, R2, R83, RZ ;  /* 0x0000005302517227 */ /* 0x000fe400078e00ff */
[----:B------:R-:W-:Y:S02]  /*5240*/  @!P5 IADD3 R148, PT, PT, R148, -R34, RZ ;  /* 0x800000229494d210 */ /* 0x000fe40007ffe0ff */
[----:B------:R-:W-:Y:S02]  /*5250*/  IMAD.MOV R81, RZ, RZ, -R81 ;  /* 0x000000ffff517224 */ /* 0x000fe400078e0a51 */
[C---:B------:R-:W-:Y:S01]  /*5260*/  ISETP.GT.U32.AND P5, PT, R34.reuse, R148, PT ;  /* 0x000000942200720c */ /* 0x040fe20003fa4070 */
[----:B------:R-:W-:-:S02]  /*5270*/  IMAD R113, R34, R80, R113 ;  /* 0x0000005022717224 */ /* 0x000fc400078e0271 */
[----:B------:R-:W-:Y:S01]  /*5280*/  IMAD R150, R34, R81, R83 ;  /* 0x0000005122967224 */ /* 0x000fe200078e0253 */
[----:B------:R-:W-:Y:S01]  /*5290*/  IABS R83, R104 ;  /* 0x0000006800537213 */ /* 0x000fe20000000000 */
[--C-:B------:R-:W-:Y:S02]  /*52a0*/  @!P3 IMAD.IADD R103, R103, 0x1, -R34.reuse ;  /* 0x000000016767b824 */ /* 0x100fe400078e0a22 */
[----:B------:R-:W-:Y:S02]  /*52b0*/  @!P1 IMAD.IADD R105, R105, 0x1, -R34 ;  /* 0x0000000169699824 */ /* 0x000fe400078e0a22 */
[----:B------:R-:W-:Y:S01]  /*52c0*/  IMAD.HI.U32 R81, R2, R83, RZ ;  /* 0x0000005302517227 */ /* 0x000fe200078e00ff */
[C---:B------:R-:W-:Y:S02]  /*52d0*/  ISETP.GT.U32.AND P3, PT, R34.reuse, R103, PT ;  /* 0x000000672200720c */ /* 0x040fe40003f64070 */
[----:B------:R-:W-:Y:S01]  /*52e0*/  ISETP.GT.U32.AND P1, PT, R34, R105, PT ;  /* 0x000000692200720c */ /* 0x000fe20003f24070 */
[----:B------:R-:W-:Y:S01]  /*52f0*/  IMAD.MOV R82, RZ, RZ, -R82 ;  /* 0x000000ffff527224 */ /* 0x000fe200078e0a52 */
[----:B------:R-:W-:Y:S01]  /*5300*/  @!P5 IADD3 R148, PT, PT, R148, -R34, RZ ;  /* 0x800000229494d210 */ /* 0x000fe20007ffe0ff */
[----:B------:R-:W-:Y:S01]  /*5310*/  IMAD.HI.U32 R80, R2, R165, RZ ;  /* 0x000000a502507227 */ /* 0x000fe200078e00ff */
[----:B------:R-:W-:-:S02]  /*5320*/  ISETP.GT.U32.AND P5, PT, R34, R107, PT ;  /* 0x0000006b2200720c */ /* 0x000fc40003fa4070 */
[----:B------:R-:W-:Y:S01]  /*5330*/  IADD3 R81, PT, PT, -R81, RZ, RZ ;  /* 0x000000ff51517210 */ /* 0x000fe20007ffe1ff */
[C---:B------:R-:W-:Y:S01]  /*5340*/  IMAD R154, R34.reuse, R82, R85 ;  /* 0x00000052229a7224 */ /* 0x040fe200078e0255 */
[----:B------:R-:W-:Y:S01]  /*5350*/  IABS R85, R92 ;  /* 0x0000005c00557213 */ /* 0x000fe20000000000 */
[----:B------:R-:W-:Y:S02]  /*5360*/  IMAD.MOV R80, RZ, RZ, -R80 ;  /* 0x000000ffff507224 */ /* 0x000fe400078e0a50 */
[--C-:B------:R-:W-:Y:S01]  /*5370*/  @!P3 IMAD.IADD R103, R103, 0x1, -R34.reuse ;  /* 0x000000016767b824 */ /* 0x100fe200078e0a22 */
[C---:B------:R-:W-:Y:S01]  /*5380*/  ISETP.GT.U32.AND P3, PT, R34.reuse, R150, PT ;  /* 0x000000962200720c */ /* 0x040fe20003f64070 */
[----:B------:R-:W-:Y:S01]  /*5390*/  @!P1 IMAD.IADD R105, R105, 0x1, -R34 ;  /* 0x0000000169699824 */ /* 0x000fe200078e0a22 */
[C---:B------:R-:W-:Y:S01]  /*53a0*/  ISETP.GT.U32.AND P1, PT, R34.reuse, R109, PT ;  /* 0x0000006d2200720c */ /* 0x040fe20003f24070 */
[C---:B------:R-:W-:Y:S01]  /*53b0*/  IMAD R152, R34.reuse, R81, R83 ;  /* 0x0000005122987224 */ /* 0x040fe200078e0253 */
[----:B------:R-:W-:Y:S01]  /*53c0*/  IABS R83, R128 ;  /* 0x0000008000537213 */ /* 0x000fe20000000000 */
[----:B------:R-:W-:Y:S01]  /*53d0*/  IMAD R165, R34, R80, R165 ;  /* 0x0000005022a57224 */ /* 0x000fe200078e02a5 */
[----:B------:R-:W-:Y:S01]  /*53e0*/  @!P5 IADD3 R107, PT, PT, R107, -R34, RZ ;  /* 0x800000226b6bd210 */ /* 0x000fe20007ffe0ff */
[----:B------:R-:W-:-:S03]  /*53f0*/  IMAD.HI.U32 R81, R2, R111, RZ ;  /* 0x0000006f02517227 */ /* 0x000fc600078e00ff */
[----:B------:R-:W-:Y:S01]  /*5400*/  ISETP.GT.U32.AND P5, PT, R34, R107, PT ;  /* 0x0000006b2200720c */ /* 0x000fe20003fa4070 */
[----:B------:R-:W-:Y:S01]  /*5410*/  IMAD.HI.U32 R82, R2, R131, RZ ;  /* 0x0000008302527227 */ /* 0x000fe200078e00ff */
[----:B------:R-:W-:-:S03]  /*5420*/  IADD3 R81, PT, PT, -R81, RZ, RZ ;  /* 0x000000ff51517210 */ /* 0x000fc60007ffe1ff */
[--C-:B------:R-:W-:Y:S02]  /*5430*/  @!P1 IMAD.IADD R109, R109, 0x1, -R34.reuse ;  /* 0x000000016d6d9824 */ /* 0x100fe400078e0a22 */
[----:B------:R-:W-:Y:S02]  /*5440*/  @!P3 IMAD.IADD R150, R150, 0x1, -R34 ;  /* 0x000000019696b824 */ /* 0x000fe400078e0a22 */
[C---:B------:R-:W-:Y:S01]  /*5450*/  IMAD R111, R34.reuse, R81, R111 ;  /* 0x00000051226f7224 */ /* 0x040fe200078e026f */
[----:B------:R-:W-:Y:S01]  /*5460*/  ISETP.GT.U32.AND P1, PT, R34, R109, PT ;  /* 0x0000006d2200720c */ /* 0x000fe20003f24070 */
[----:B------:R-:W-:Y:S01]  /*5470*/  IMAD.HI.U32 R81, R2, R163, RZ ;  /* 0x000000a302517227 */ /* 0x000fe200078e00ff */
[----:B------:R-:W-:-:S03]  /*5480*/  ISETP.GT.U32.AND P3, PT, R34, R150, PT ;  /* 0x000000962200720c */ /* 0x000fc60003f64070 */
[----:B------:R-:W-:Y:S01]  /*5490*/  @!P5 IMAD.IADD R107, R107, 0x1, -R34 ;  /* 0x000000016b6bd824 */ /* 0x000fe200078e0a22 */
[C---:B------:R-:W-:Y:S01]  /*54a0*/  ISETP.GT.U32.AND P5, PT, R34.reuse, R152, PT ;  /* 0x000000982200720c */ /* 0x040fe20003fa4070 */
[----:B------:R-:W-:Y:S02]  /*54b0*/  IMAD.MOV R82, RZ, RZ, -R82 ;  /* 0x000000ffff527224 */ /* 0x000fe400078e0a52 */
[----:B------:R-:W-:Y:S02]  /*54c0*/  IMAD.MOV R81, RZ, RZ, -R81 ;  /* 0x000000ffff517224 */ /* 0x000fe400078e0a51 */
[C---:B------:R-:W-:Y:S02]  /*54d0*/  IMAD R131, R34.reuse, R82, R131 ;  /* 0x0000005222837224 */ /* 0x040fe400078e0283 */
[-C--:B------:R-:W-:Y:S01]  /*54e0*/  @!P1 IADD3 R109, PT, PT, R109, -R34.reuse, RZ ;  /* 0x800000226d6d9210 */ /* 0x080fe20007ffe0ff */
[C---:B------:R-:W-:Y:S01]  /*54f0*/  IMAD R163, R34.reuse, R81, R163 ;  /* 0x0000005122a37224 */ /* 0x040fe200078e02a3 */
[----:B------:R-:W-:Y:S01]  /*5500*/  ISETP.GT.U32.AND P1, PT, R34, R113, PT ;  /* 0x000000712200720c */ /* 0x000fe20003f24070 */
[----:B------:R-:W-:Y:S01]  /*5510*/  IMAD.HI.U32 R81, R2, R159, RZ ;  /* 0x0000009f02517227 */ /* 0x000fe200078e00ff */
[----:B------:R-:W-:-:S02]  /*5520*/  @!P3 IADD3 R150, PT, PT, R150, -R34, RZ ;  /* 0x800000229696b210 */ /* 0x000fc40007ffe0ff */
[----:B------:R-:W-:Y:S01]  /*5530*/  ISETP.GT.U32.AND P3, PT, R34, R154, PT ;  /* 0x0000009a2200720c */ /* 0x000fe20003f64070 */
[----:B------:R-:W-:Y:S02]  /*5540*/  @!P5 IMAD.IADD R152, R152, 0x1, -R34 ;  /* 0x000000019898d824 */ /* 0x000fe400078e0a22 */
[----:B------:R-:W-:-:S03]  /*5550*/  IMAD.HI.U32 R80, R2, R161, RZ ;  /* 0x000000a102507227 */ /* 0x000fc600078e00ff */
[----:B------:R-:W-:Y:S01]  /*5560*/  ISETP.GT.U32.AND P5, PT, R34, R152, PT ;  /* 0x000000982200720c */ /* 0x000fe20003fa4070 */
[----:B------:R-:W-:Y:S01]  /*5570*/  IMAD.MOV R81, RZ, RZ, -R81 ;  /* 0x000000ffff517224 */ /* 0x000fe200078e0a51 */
[----:B------:R-:W-:Y:S01]  /*5580*/  IADD3 R80, PT, PT, -R80, RZ, RZ ;  /* 0x000000ff50507210 */ /* 0x000fe20007ffe1ff */
[----:B------:R-:W-:Y:S02]  /*5590*/  @!P1 IMAD.IADD R113, R113, 0x1, -R34 ;  /* 0x0000000171719824 */ /* 0x000fe400078e0a22 */
[----:B------:R-:W-:Y:S02]  /*55a0*/  IMAD R159, R34, R81, R159 ;  /* 0x00000051229f7224 */ /* 0x000fe400078e029f */
[----:B------:R-:W-:Y:S01]  /*55b0*/  @!P3 IADD3 R154, PT, PT, R154, -R34, RZ ;  /* 0x800000229a9ab210 */ /* 0x000fe20007ffe0ff */
[C---:B------:R-:W-:Y:S01]  /*55c0*/  IMAD R161, R34.reuse, R80, R161 ;  /* 0x0000005022a17224 */ /* 0x040fe200078e02a1 */
[----:B------:R-:W-:Y:S01]  /*55d0*/  ISETP.GT.U32.AND P1, PT, R34, R113, PT ;  /* 0x000000712200720c */ /* 0x000fe20003f24070 */
[----:B------:R-:W-:Y:S01]  /*55e0*/  IMAD.HI.U32 R80, R2, R101, RZ ;  /* 0x0000006502507227 */ /* 0x000fe200078e00ff */
[----:B------:R-:W-:-:S03]  /*55f0*/  ISETP.GT.U32.AND P3, PT, R34, R154, PT ;  /* 0x0000009a2200720c */ /* 0x000fc60003f64070 */
[----:B------:R-:W-:Y:S01]  /*5600*/  @!P5 IMAD.IADD R152, R152, 0x1, -R34 ;  /* 0x000000019898d824 */ /* 0x000fe200078e0a22 */
[----:B------:R-:W-:Y:S01]  /*5610*/  ISETP.GT.U32.AND P5, PT, R34, R111, PT ;  /* 0x0000006f2200720c */ /* 0x000fe20003fa4070 */
[----:B------:R-:W-:Y:S01]  /*5620*/  @!P4 IMAD.MOV R135, RZ, RZ, -R135 ;  /* 0x000000ffff87c224 */ /* 0x000fe200078e0a87 */
[----:B------:R-:W-:Y:S01]  /*5630*/  IADD3 R80, PT, PT, -R80, RZ, RZ ;  /* 0x000000ff50507210 */ /* 0x000fe20007ffe1ff */
[----:B------:R-:W-:Y:S02]  /*5640*/  @!P6 IMAD.MOV R136, RZ, RZ, -R136 ;  /* 0x000000ffff88e224 */ /* 0x000fe400078e0a88 */
[----:B------:R-:W-:Y:S01]  /*5650*/  IMAD R66, R66, UR74, RZ ;  /* 0x0000004a42427c24 */ /* 0x000fe2000f8e02ff */
[----:B------:R-:W1:Y:S01]  /*5660*/  LDCU UR74, c[0x0][0x3b0] ;  /* 0x00007600ff4a77ac */ /* 0x000e620008000800 */
[--C-:B------:R-:W-:Y:S01]  /*5670*/  @!P1 IMAD.IADD R113, R113, 0x1, -R34.reuse ;  /* 0x0000000171719824 */ /* 0x100fe200078e0a22 */
[----:B------:R-:W-:Y:S01]  /*5680*/  ISETP.GT.U32.AND P1, PT, R34, R165, PT ;  /* 0x000000a52200720c */ /* 0x000fe20003f24070 */
[----:B------:R-:W-:Y:S01]  /*5690*/  @!P3 IMAD.IADD R154, R154, 0x1, -R34 ;  /* 0x000000019a9ab824 */ /* 0x000fe200078e0a22 */
[C---:B------:R-:W-:Y:S01]  /*56a0*/  ISETP.GT.U32.AND P3, PT, R34.reuse, R131, PT ;  /* 0x000000832200720c */ /* 0x040fe20003f64070 */
[----:B------:R-:W-:-:S02]  /*56b0*/  IMAD R101, R34, R80, R101 ;  /* 0x0000005022657224 */ /* 0x000fc400078e0265 */
[----:B------:R-:W-:Y:S01]  /*56c0*/  @!P5 IADD3 R111, PT, PT, R111, -R34, RZ ;  /* 0x800000226f6fd210 */ /* 0x000fe20007ffe0ff */
[----:B------:R-:W-:-:S03]  /*56d0*/  IMAD.HI.U32 R80, R2, R99, RZ ;  /* 0x0000006302507227 */ /* 0x000fc600078e00ff */
[----:B------:R-:W-:Y:S01]  /*56e0*/  ISETP.GT.U32.AND P5, PT, R34, R111, PT ;  /* 0x0000006f2200720c */ /* 0x000fe20003fa4070 */
[----:B------:R-:W-:-:S03]  /*56f0*/  IMAD.MOV R80, RZ, RZ, -R80 ;  /* 0x000000ffff507224 */ /* 0x000fc600078e0a50 */
[--C-:B------:R-:W-:Y:S02]  /*5700*/  @!P1 IMAD.IADD R165, R165, 0x1, -R34.reuse ;  /* 0x00000001a5a59824 */ /* 0x100fe400078e0a22 */
[----:B------:R-:W-:Y:S02]  /*5710*/  @!P3 IMAD.IADD R131, R131, 0x1, -R34 ;  /* 0x000000018383b824 */ /* 0x000fe400078e0a22 */
[C---:B------:R-:W-:Y:S01]  /*5720*/  IMAD R99, R34.reuse, R80, R99 ;  /* 0x0000005022637224 */ /* 0x040fe200078e0263 */
[----:B------:R-:W-:Y:S01]  /*5730*/  ISETP.GT.U32.AND P1, PT, R34, R165, PT ;  /* 0x000000a52200720c */ /* 0x000fe20003f24070 */
[----:B------:R-:W-:Y:S01]  /*5740*/  IMAD.HI.U32 R80, R2, R97, RZ ;  /* 0x0000006102507227 */ /* 0x000fe200078e00ff */
[C---:B------:R-:W-:Y:S02]  /*5750*/  ISETP.GT.U32.AND P3, PT, R34.reuse, R131, PT ;  /* 0x000000832200720c */ /* 0x040fe40003f64070 */
[----:B------:R-:W-:Y:S01]  /*5760*/  @!P5 IADD3 R111, PT, PT, R111, -R34, RZ ;  /* 0x800000226f6fd210 */ /* 0x000fe20007ffe0ff */
[----:B------:R-:W-:Y:S01]  /*5770*/  IMAD.MOV R81, RZ, RZ, -R80 ;  /* 0x000000ffff517224 */ /* 0x000fe200078e0a50 */
[----:B------:R-:W-:Y:S01]  /*5780*/  ISETP.GT.U32.AND P5, PT, R34, R163, PT ;  /* 0x000000a32200720c */ /* 0x000fe20003fa4070 */
[----:B------:R-:W-:-:S04]  /*5790*/  IMAD.HI.U32 R80, R2, R129, RZ ;  /* 0x0000008102507227 */ /* 0x000fc800078e00ff */
[----:B------:R-:W-:Y:S01]  /*57a0*/  IMAD R97, R34, R81, R97 ;  /* 0x0000005122617224 */ /* 0x000fe200078e0261 */
[----:B------:R-:W-:Y:S01]  /*57b0*/  IADD3 R80, PT, PT, -R80, RZ, RZ ;  /* 0x000000ff50507210 */ /* 0x000fe20007ffe1ff */
[--C-:B------:R-:W-:Y:S01]  /*57c0*/  @!P1 IMAD.IADD R165, R165, 0x1, -R34.reuse ;  /* 0x00000001a5a59824 */ /* 0x100fe200078e0a22 */
[C---:B------:R-:W-:Y:S01]  /*57d0*/  ISETP.GT.U32.AND P1, PT, R34.reuse, R159, PT ;  /* 0x0000009f2200720c */ /* 0x040fe20003f24070 */
[--C-:B------:R-:W-:Y:S01]  /*57e0*/  @!P3 IMAD.IADD R131, R131, 0x1, -R34.reuse ;  /* 0x000000018383b824 */ /* 0x100fe200078e0a22 */
[C---:B------:R-:W-:Y:S01]  /*57f0*/  ISETP.GT.U32.AND P3, PT, R34.reuse, R161, PT ;  /* 0x000000a12200720c */ /* 0x040fe20003f64070 */
[----:B------:R-:W-:Y:S02]  /*5800*/  IMAD R129, R34, R80, R129 ;  /* 0x0000005022817224 */ /* 0x000fe400078e0281 */
[----:B------:R-:W-:Y:S02]  /*5810*/  @!P5 IMAD.IADD R163, R163, 0x1, -R34 ;  /* 0x00000001a3a3d824 */ /* 0x000fe400078e0a22 */
[----:B------:R-:W-:-:S03]  /*5820*/  IMAD.HI.U32 R80, R2, R95, RZ ;  /* 0x0000005f02507227 */ /* 0x000fc600078e00ff */
[----:B------:R-:W-:Y:S02]  /*5830*/  ISETP.GT.U32.AND P5, PT, R34, R163, PT ;  /* 0x000000a32200720c */ /* 0x000fe40003fa4070 */
[----:B------:R-:W-:Y:S01]  /*5840*/  IADD3 R81, PT, PT, -R80, RZ, RZ ;  /* 0x000000ff50517210 */ /* 0x000fe20007ffe1ff */
[----:B------:R-:W-:Y:S02]  /*5850*/  @!P1 IMAD.IADD R159, R159, 0x1, -R34 ;  /* 0x000000019f9f9824 */ /* 0x000fe400078e0a22 */
[----:B------:R-:W-:Y:S01]  /*5860*/  @!P3 IADD3 R161, PT, PT, R161, -R34, RZ ;  /* 0x80000022a1a1b210 */ /* 0x000fe20007ffe0ff */
[----:B------:R-:W-:Y:S02]  /*5870*/  IMAD.HI.U32 R80, R2, R93, RZ ;  /* 0x0000005d02507227 */ /* 0x000fe400078e00ff */
[C---:B------:R-:W-:Y:S02]  /*5880*/  ISETP.GT.U32.AND P1, PT, R34.reuse, R159, PT ;  /* 0x0000009f2200720c */ /* 0x040fe40003f24070 */
[C---:B------:R-:W-:Y:S01]  /*5890*/  ISETP.GT.U32.AND P3, PT, R34.reuse, R161, PT ;  /* 0x000000a12200720c */ /* 0x040fe20003f64070 */
[----:B------:R-:W-:-:S02]  /*58a0*/  IMAD R95, R34, R81, R95 ;  /* 0x00000051225f7224 */ /* 0x000fc400078e025f */
[----:B------:R-:W-:Y:S01]  /*58b0*/  @!P5 IMAD.IADD R163, R163, 0x1, -R34 ;  /* 0x00000001a3a3d824 */ /* 0x000fe200078e0a22 */
[----:B------:R-:W-:Y:S01]  /*58c0*/  ISETP.GT.U32.AND P5, PT, R34, R101, PT ;  /* 0x000000652200720c */ /* 0x000fe20003fa4070 */
[----:B------:R-:W-:Y:S02]  /*58d0*/  IMAD.MOV R81, RZ, RZ, -R80 ;  /* 0x000000ffff517224 */ /* 0x000fe400078e0a50 */
[----:B------:R-:W-:-:S04]  /*58e0*/  IMAD.HI.U32 R80, R2, R91, RZ ;  /* 0x0000005b02507227 */ /* 0x000fc800078e00ff */
[----:B------:R-:W-:Y:S01]  /*58f0*/  @!P1 IMAD.IADD R159, R159, 0x1, -R34 ;  /* 0x000000019f9f9824 */ /* 0x000fe200078e0a22 */
[C---:B------:R-:W-:Y:S01]  /*5900*/  ISETP.GT.U32.AND P1, PT, R34.reuse, R97, PT ;  /* 0x000000612200720c */ /* 0x040fe20003f24070 */
[C---:B------:R-:W-:Y:S01]  /*5910*/  IMAD R93, R34.reuse, R81, R93 ;  /* 0x00000051225d7224 */ /* 0x040fe200078e025d */
[-C--:B------:R-:W-:Y:S01]  /*5920*/  @!P3 IADD3 R161, PT, PT, R161, -R34.reuse, RZ ;  /* 0x80000022a1a1b210 */ /* 0x080fe20007ffe0ff */
[----:B------:R-:W-:Y:S01]  /*5930*/  IMAD.MOV R80, RZ, RZ, -R80 ;  /* 0x000000ffff507224 */ /* 0x000fe200078e0a50 */
[C---:B------:R-:W-:Y:S02]  /*5940*/  ISETP.GT.U32.AND P3, PT, R34.reuse, R99, PT ;  /* 0x000000632200720c */ /* 0x040fe40003f64070 */
[----:B------:R-:W-:Y:S01]  /*5950*/  @!P5 IADD3 R101, PT, PT, R101, -R34, RZ ;  /* 0x800000226565d210 */ /* 0x000fe20007ffe0ff */
[----:B------:R-:W-:Y:S02]  /*5960*/  IMAD R91, R34, R80, R91 ;  /* 0x00000050225b7224 */ /* 0x000fe400078e025b */
[----:B------:R-:W-:Y:S01]  /*5970*/  IMAD.HI.U32 R80, R2, R89, RZ ;  /* 0x0000005902507227 */ /* 0x000fe200078e00ff */
[----:B------:R-:W-:-:S03]  /*5980*/  ISETP.GT.U32.AND P5, PT, R34, R101, PT ;  /* 0x000000652200720c */ /* 0x000fc60003fa4070 */
[----:B------:R-:W-:Y:S02]  /*5990*/  @!P1 IMAD.IADD R97, R97, 0x1, -R34 ;  /* 0x0000000161619824 */ /* 0x000fe400078e0a22 */
[----:B------:R-:W-:Y:S02]  /*59a0*/  IMAD.MOV R80, RZ, RZ, -R80 ;  /* 0x000000ffff507224 */ /* 0x000fe400078e0a50 */
[----:B------:R-:W-:Y:S01]  /*59b0*/  @!P3 IMAD.IADD R99, R99, 0x1, -R34 ;  /* 0x000000016363b824 */ /* 0x000fe200078e0a22 */
[C---:B------:R-:W-:Y:S01]  /*59c0*/  ISETP.GT.U32.AND P1, PT, R34.reuse, R97, PT ;  /* 0x000000612200720c */ /* 0x040fe20003f24070 */
[----:B------:R-:W-:Y:S02]  /*59d0*/  IMAD R89, R34, R80, R89 ;  /* 0x0000005022597224 */ /* 0x000fe400078e0259 */
[----:B------:R-:W-:Y:S01]  /*59e0*/  IMAD.HI.U32 R80, R2, R85, RZ ;  /* 0x0000005502507227 */ /* 0x000fe200078e00ff */
[C---:B------:R-:W-:Y:S02]  /*59f0*/  ISETP.GT.U32.AND P3, PT, R34.reuse, R99, PT ;  /* 0x000000632200720c */ /* 0x040fe40003f64070 */
[----:B------:R-:W-:Y:S01]  /*5a00*/  @!P5 IADD3 R101, PT, PT, R101, -R34, RZ ;  /* 0x800000226565d210 */ /* 0x000fe20007ffe0ff */
[----:B------:R-:W-:Y:S01]  /*5a10*/  IMAD.MOV R80, RZ, RZ, -R80 ;  /* 0x000000ffff507224 */ /* 0x000fe200078e0a50 */
[----:B------:R-:W-:-:S03]  /*5a20*/  ISETP.GT.U32.AND P5, PT, R34, R129, PT ;  /* 0x000000812200720c */ /* 0x000fc60003fa4070 */
[C---:B------:R-:W-:Y:S02]  /*5a30*/  IMAD R85, R34.reuse, R80, R85 ;  /* 0x0000005022557224 */ /* 0x040fe400078e0255 */
[----:B------:R-:W-:Y:S01]  /*5a40*/  @!P1 IMAD.IADD R97, R97, 0x1, -R34 ;  /* 0x0000000161619824 */ /* 0x000fe200078e0a22 */
[----:B------:R-:W-:Y:S01]  /*5a50*/  ISETP.GT.U32.AND P1, PT, R34, R93, PT ;  /* 0x0000005d2200720c */ /* 0x000fe20003f24070 */
[----:B------:R-:W-:-:S04]  /*5a60*/  IMAD.HI.U32 R80, R2, R83, RZ ;  /* 0x0000005302507227 */ /* 0x000fc800078e00ff */
[--C-:B------:R-:W-:Y:S01]  /*5a70*/  @!P3 IMAD.IADD R99, R99, 0x1, -R34.reuse ;  /* 0x000000016363b824 */ /* 0x100fe200078e0a22 */
[----:B------:R-:W-:Y:S01]  /*5a80*/  ISETP.GT.U32.AND P3, PT, R34, R95, PT ;  /* 0x0000005f2200720c */ /* 0x000fe20003f64070 */
[----:B------:R-:W-:Y:S02]  /*5a90*/  @!P5 IMAD.IADD R129, R129, 0x1, -R34 ;  /* 0x000000018181d824 */ /* 0x000fe400078e0a22 */
[----:B------:R-:W-:-:S03]  /*5aa0*/  IMAD.MOV R82, RZ, RZ, -R80 ;  /* 0x000000ffff527224 */ /* 0x000fc600078e0a50 */
[C---:B------:R-:W-:Y:S01]  /*5ab0*/  ISETP.GT.U32.AND P5, PT, R34.reuse, R129, PT ;  /* 0x000000812200720c */ /* 0x040fe20003fa4070 */
[----:B------:R-:W-:Y:S02]  /*5ac0*/  @!P1 IMAD.IADD R93, R93, 0x1, -R34 ;  /* 0x000000015d5d9824 */ /* 0x000fe400078e0a22 */
[----:B------:R-:W-:Y:S02]  /*5ad0*/  IMAD R83, R34, R82, R83 ;  /* 0x0000005222537224 */ /* 0x000fe400078e0253 */
[----:B------:R-:W-:Y:S01]  /*5ae0*/  IMAD.HI.U32 R82, R2, R157, RZ ;  /* 0x0000009d02527227 */ /* 0x000fe200078e00ff */
[----:B------:R-:W-:-:S03]  /*5af0*/  ISETP.GT.U32.AND P1, PT, R34, R93, PT ;  /* 0x0000005d2200720c */ /* 0x000fc60003f24070 */
[--C-:B------:R-:W-:Y:S01]  /*5b00*/  @!P3 IMAD.IADD R95, R95, 0x1, -R34.reuse ;  /* 0x000000015f5fb824 */ /* 0x100fe200078e0a22 */
[----:B------:R-:W-:Y:S02]  /*5b10*/  ISETP.GT.U32.AND P3, PT, R34, R91, PT ;  /* 0x0000005b2200720c */ /* 0x000fe40003f64070 */
[----:B------:R-:W-:Y:S01]  /*5b20*/  IADD3 R82, PT, PT, -R82, RZ, RZ ;  /* 0x000000ff52527210 */ /* 0x000fe20007ffe1ff */
[----:B------:R-:W-:Y:S01]  /*5b30*/  @!P5 IMAD.IADD R129, R129, 0x1, -R34 ;  /* 0x000000018181d824 */ /* 0x000fe200078e0a22 */
[----:B------:R-:W-:Y:S02]  /*5b40*/  ISETP.GT.U32.AND P2, PT, R34, R95, PT ;  /* 0x0000005f2200720c */ /* 0x000fe40003f44070 */
[----:B------:R-:W-:Y:S01]  /*5b50*/  ISETP.GE.AND P5, PT, R90, RZ, PT ;  /* 0x000000ff5a00720c */ /* 0x000fe20003fa6270 */
[----:B------:R-:W-:Y:S02]  /*5b60*/  VIADD R90, R252, 0x73 ;  /* 0x00000073fc5a7836 */ /* 0x000fe40000000000 */
[----:B------:R-:W-:Y:S01]  /*5b70*/  @!P1 IADD3 R93, PT, PT, R93, -R34, RZ ;  /* 0x800000225d5d9210 */ /* 0x000fe20007ffe0ff */
[C---:B------:R-:W-:Y:S01]  /*5b80*/  IMAD R157, R34.reuse, R82, R157 ;  /* 0x00000052229d7224 */ /* 0x040fe200078e029d */
[----:B------:R-:W-:Y:S01]  /*5b90*/  ISETP.GT.U32.AND P1, PT, R34, R89, PT ;  /* 0x000000592200720c */ /* 0x000fe20003f24070 */
[----:B------:R-:W-:Y:S01]  /*5ba0*/  IMAD.HI.U32 R82, R2, R153, RZ ;  /* 0x0000009902527227 */ /* 0x000fe200078e00ff */
[----:B------:R-:W-:-:S02]  /*5bb0*/  IABS R127, R90 ;  /* 0x0000005a007f7213 */ /* 0x000fc40000000000 */
[-C--:B------:R-:W-:Y:S01]  /*5bc0*/  @!P3 IADD3 R91, PT, PT, R91, -R34.reuse, RZ ;  /* 0x800000225b5bb210 */ /* 0x080fe20007ffe0ff */
[----:B------:R-:W-:Y:S02]  /*5bd0*/  IMAD.MOV R82, RZ, RZ, -R82 ;  /* 0x000000ffff527224 */ /* 0x000fe400078e0a52 */
[----:B------:R-:W-:Y:S01]  /*5be0*/  @!P2 IMAD.IADD R95, R95, 0x1, -R34 ;  /* 0x000000015f5fa824 */ /* 0x000fe200078e0a22 */
[----:B------:R-:W-:Y:S01]  /*5bf0*/  ISETP.GE.AND P2, PT, R88, RZ, PT ;  /* 0x000000ff5800720c */ /* 0x000fe20003f46270 */
[----:B------:R-:W-:Y:S01]  /*5c00*/  VIADD R88, R252, 0x74 ;  /* 0x00000074fc587836 */ /* 0x000fe20000000000 */
[----:B------:R-:W-:Y:S01]  /*5c10*/  ISETP.GT.U32.AND P3, PT, R34, R91, PT ;  /* 0x0000005b2200720c */ /* 0x000fe20003f64070 */
[----:B------:R-:W-:Y:S01]  /*5c20*/  IMAD.HI.U32 R80, R2, R127, RZ ;  /* 0x0000007f02507227 */ /* 0x000fe200078e00ff */
[----:B------:R-:W-:Y:S02]  /*5c30*/  @!P5 IADD3 R138, PT, PT, -R138, RZ, RZ ;  /* 0x000000ff8a8ad210 */ /* 0x000fe40007ffe1ff */
[----:B------:R-:W-:Y:S01]  /*5c40*/  @!P1 IADD3 R89, PT, PT, R89, -R34, RZ ;  /* 0x8000002259599210 */ /* 0x000fe20007ffe0ff */
[----:B------:R-:W-:Y:S01]  /*5c50*/  IMAD R153, R34, R82, R153 ;  /* 0x0000005222997224 */ /* 0x000fe200078e0299 */
[----:B------:R-:W-:Y:S01]  /*5c60*/  IABS R137, R88 ;  /* 0x0000005800897213 */ /* 0x000fe20000000000 */
[----:B------:R-:W-:Y:S01]  /*5c70*/  IMAD.HI.U32 R82, R2, R147, RZ ;  /* 0x0000009302527227 */ /* 0x000fe200078e00ff */
[----:B------:R-:W-:-:S02]  /*5c80*/  ISETP.GT.U32.AND P1, PT, R34, R89, PT ;  /* 0x000000592200720c */ /* 0x000fc40003f24070 */
[----:B------:R-:W-:Y:S01]  /*5c90*/  IADD3 R80, PT, PT, -R80, RZ, RZ ;  /* 0x000000ff50507210 */ /* 0x000fe20007ffe1ff */
[----:B------:R-:W-:Y:S01]  /*5ca0*/  IMAD.HI.U32 R81, R2, R137, RZ ;  /* 0x0000008902517227 */ /* 0x000fe200078e00ff */
[----:B------:R-:W-:Y:S02]  /*5cb0*/  IADD3 R82, PT, PT, -R82, RZ, RZ ;  /* 0x000000ff52527210 */ /* 0x000fe40007ffe1ff */
[----:B------:R-:W-:Y:S01]  /*5cc0*/  @!P3 IADD3 R91, PT, PT, R91, -R34, RZ ;  /* 0x800000225b5bb210 */ /* 0x000fe20007ffe0ff */
[----:B------:R-:W-:Y:S01]  /*5cd0*/  IMAD.MOV R84, RZ, RZ, -R81 ;  /* 0x000000ffff547224 */ /* 0x000fe200078e0a51 */
[C---:B------:R-:W-:Y:S01]  /*5ce0*/  ISETP.GT.U32.AND P3, PT, R34.reuse, R85, PT ;  /* 0x000000552200720c */ /* 0x040fe20003f64070 */
[C---:B------:R-:W-:Y:S02]  /*5cf0*/  IMAD R81, R34.reuse, R80, R127 ;  /* 0x0000005022517224 */ /* 0x040fe400078e027f */
[C---:B------:R-:W-:Y:S02]  /*5d00*/  IMAD R127, R34.reuse, R84, R137 ;  /* 0x00000054227f7224 */ /* 0x040fe400078e0289 */
[----:B------:R-:W-:Y:S01]  /*5d10*/  @!P1 IMAD.IADD R89, R89, 0x1, -R34 ;  /* 0x0000000159599824 */ /* 0x000fe200078e0a22 */
[----:B------:R-:W-:Y:S01]  /*5d20*/  ISETP.GT.U32.AND P1, PT, R34, R83, PT ;  /* 0x000000532200720c */ /* 0x000fe20003f24070 */
[----:B------:R-:W-:-:S04]  /*5d30*/  IMAD.HI.U32 R80, R2, R155, RZ ;  /* 0x0000009b02507227 */ /* 0x000fc800078e00ff */
[----:B------:R-:W-:Y:S01]  /*5d40*/  IMAD.HI.U32 R84, R2, R151, RZ ;  /* 0x0000009702547227 */ /* 0x000fe200078e00ff */
[----:B------:R-:W-:-:S03]  /*5d50*/  IADD3 R80, PT, PT, -R80, RZ, RZ ;  /* 0x000000ff50507210 */ /* 0x000fc60007ffe1ff */
[--C-:B------:R-:W-:Y:S02]  /*5d60*/  @!P3 IMAD.IADD R85, R85, 0x1, -R34.reuse ;  /* 0x000000015555b824 */ /* 0x100fe400078e0a22 */
[C---:B------:R-:W-:Y:S02]  /*5d70*/  IMAD R155, R34.reuse, R80, R155 ;  /* 0x00000050229b7224 */ /* 0x040fe400078e029b */
[----:B------:R-:W-:Y:S01]  /*5d80*/  @!P1 IMAD.IADD R83, R83, 0x1, -R34 ;  /* 0x0000000153539824 */ /* 0x000fe200078e0a22 */
[C---:B------:R-:W-:Y:S01]  /*5d90*/  ISETP.GT.U32.AND P1, PT, R34.reuse, R127, PT ;  /* 0x0000007f2200720c */ /* 0x040fe20003f24070 */
[----:B------:R-:W-:Y:S01]  /*5da0*/  IMAD.MOV R84, RZ, RZ, -R84 ;  /* 0x000000ffff547224 */ /* 0x000fe200078e0a54 */
[----:B------:R-:W-:Y:S01]  /*5db0*/  ISETP.GT.U32.AND P3, PT, R34, R85, PT ;  /* 0x000000552200720c */ /* 0x000fe20003f64070 */
[----:B------:R-:W-:Y:S01]  /*5dc0*/  IMAD.HI.U32 R80, R2, R149, RZ ;  /* 0x0000009502507227 */ /* 0x000fe200078e00ff */
[----:B------:R-:W-:-:S03]  /*5dd0*/  ISETP.GT.U32.AND P4, PT, R34, R83, PT ;  /* 0x000000532200720c */ /* 0x000fc60003f84070 */
[C---:B------:R-:W-:Y:S02]  /*5de0*/  IMAD R151, R34.reuse, R84, R151 ;  /* 0x0000005422977224 */ /* 0x040fe400078e0297 */
[----:B------:R-:W-:Y:S02]  /*5df0*/  IMAD.MOV R80, RZ, RZ, -R80 ;  /* 0x000000ffff507224 */ /* 0x000fe400078e0a50 */
[C---:B------:R-:W-:Y:S02]  /*5e00*/  IMAD R147, R34.reuse, R82, R147 ;  /* 0x0000005222937224 */ /* 0x040fe400078e0293 */
[--C-:B------:R-:W-:Y:S02]  /*5e10*/  @!P1 IMAD.IADD R127, R127, 0x1, -R34.reuse ;  /* 0x000000017f7f9824 */ /* 0x100fe400078e0a22 */
[--C-:B------:R-:W-:Y:S01]  /*5e20*/  @!P3 IMAD.IADD R85, R85, 0x1, -R34.reuse ;  /* 0x000000015555b824 */ /* 0x100fe200078e0a22 */
[C---:B------:R-:W-:Y:S01]  /*5e30*/  ISETP.GT.U32.AND P3, PT, R34.reuse, R81, PT ;  /* 0x000000512200720c */ /* 0x040fe20003f64070 */
[----:B------:R-:W-:Y:S01]  /*5e40*/  @!P4 IMAD.IADD R83, R83, 0x1, -R34 ;  /* 0x000000015353c824 */ /* 0x000fe200078e0a22 */
[C---:B------:R-:W-:Y:S01]  /*5e50*/  ISETP.GT.U32.AND P1, PT, R34.reuse, R127, PT ;  /* 0x0000007f2200720c */ /* 0x040fe20003f24070 */
[C---:B------:R-:W-:Y:S01]  /*5e60*/  IMAD R149, R34.reuse, R80, R149 ;  /* 0x0000005022957224 */ /* 0x040fe200078e0295 */
[----:B------:R-:W-:Y:S01]  /*5e70*/  ISETP.GT.U32.AND P4, PT, R34, R157, PT ;  /* 0x0000009d2200720c */ /* 0x000fe20003f84070 */
[----:B------:R-:W-:-:S04]  /*5e80*/  IMAD.HI.U32 R80, R2, R141, RZ ;  /* 0x0000008d02507227 */ /* 0x000fc800078e00ff */
[----:B------:R-:W-:Y:S02]  /*5e90*/  IMAD.MOV R80, RZ, RZ, -R80 ;  /* 0x000000ffff507224 */ /* 0x000fe400078e0a50 */
[----:B------:R-:W-:Y:S02]  /*5ea0*/  @!P2 IMAD.MOV R140, RZ, RZ, -R140 ;  /* 0x000000ffff8ca224 */ /* 0x000fe400078e0a8c */
[----:B------:R-:W-:Y:S01]  /*5eb0*/  @!P3 IADD3 R81, PT, PT, R81, -R34, RZ ;  /* 0x800000225151b210 */ /* 0x000fe20007ffe0ff */
[C---:B------:R-:W-:Y:S02]  /*5ec0*/  IMAD R141, R34.reuse, R80, R141 ;  /* 0x00000050228d7224 */ /* 0x040fe400078e028d */
[--C-:B------:R-:W-:Y:S01]  /*5ed0*/  @!P1 IMAD.IADD R127, R127, 0x1, -R34.reuse ;  /* 0x000000017f7f9824 */ /* 0x100fe200078e0a22 */
[C---:B------:R-:W-:Y:S01]  /*5ee0*/  ISETP.GT.U32.AND P1, PT, R34.reuse, R155, PT ;  /* 0x0000009b2200720c */ /* 0x040fe20003f24070 */
[----:B------:R-:W-:Y:S01]  /*5ef0*/  @!P4 IMAD.IADD R157, R157, 0x1, -R34 ;  /* 0x000000019d9dc824 */ /* 0x000fe200078e0a22 */
[----:B------:R-:W-:-:S04]  /*5f00*/  ISETP.GT.U32.AND P3, PT, R34, R81, PT ;  /* 0x000000512200720c */ /* 0x000fc80003f64070 */
[----:B------:R-:W-:-:S07]  /*5f10*/  ISETP.GT.U32.AND P4, PT, R34, R157, PT ;  /* 0x0000009d2200720c */ /* 0x000fce0003f84070 */
[-C--:B------:R-:W-:Y:S02]  /*5f20*/  @!P1 IADD3 R155, PT, PT, R155, -R34.reuse, RZ ;  /* 0x800000229b9b9210 */ /* 0x080fe40007ffe0ff */
[----:B------:R-:W-:Y:S02]  /*5f30*/  @!P3 IADD3 R81, PT, PT, R81, -R34, RZ ;  /* 0x800000225151b210 */ /* 0x000fe40007ffe0ff */
[C---:B------:R-:W-:Y:S02]  /*5f40*/  ISETP.GT.U32.AND P1, PT, R34.reuse, R155, PT ;  /* 0x0000009b2200720c */ /* 0x040fe40003f24070 */
[----:B------:R-:W-:Y:S01]  /*5f50*/  @!P4 IMAD.IADD R157, R157, 0x1, -R34 ;  /* 0x000000019d9dc824 */ /* 0x000fe200078e0a22 */
[----:B------:R-:W-:Y:S02]  /*5f60*/  ISETP.GT.U32.AND P4, PT, R34, R153, PT ;  /* 0x000000992200720c */ /* 0x000fe40003f84070 */
[----:B------:R-:W-:Y:S01]  /*5f70*/  ISETP.GE.AND P3, PT, R126, RZ, PT ;  /* 0x000000ff7e00720c */ /* 0x000fe20003f66270 */
[----:B------:R-:W-:-:S05]  /*5f80*/  VIADD R126, R252, 0x7c ;  /* 0x0000007cfc7e7836 */ /* 0x000fca0000000000 */
[----:B------:R-:W-:Y:S02]  /*5f90*/  IABS R137, R126 ;  /* 0x0000007e00897213 */ /* 0x000fe40000000000 */
[-C--:B------:R-:W-:Y:S02]  /*5fa0*/  @!P1 IADD3 R155, PT, PT, R155, -R34.reuse, RZ ;  /* 0x800000229b9b9210 */ /* 0x080fe40007ffe0ff */
[----:B------:R-:W-:Y:S01]  /*5fb0*/  ISETP.GT.U32.AND P1, PT, R34, R151, PT ;  /* 0x000000972200720c */ /* 0x000fe20003f24070 */
[----:B------:R-:W-:Y:S01]  /*5fc0*/  IMAD.HI.U32 R80, R2, R137, RZ ;  /* 0x0000008902507227 */ /* 0x000fe200078e00ff */
[----:B------:R-:W-:Y:S02]  /*5fd0*/  @!P4 IADD3 R153, PT, PT, R153, -R34, RZ ;  /* 0x800000229999c210 */ /* 0x000fe40007ffe0ff */
[----:B------:R-:W-:Y:S01]  /*5fe0*/  ISETP.GT.U32.AND P4, PT, R34, R149, PT ;  /* 0x000000952200720c */ /* 0x000fe20003f84070 */
[----:B------:R-:W-:Y:S01]  /*5ff0*/  @!P3 IMAD.MOV R142, RZ, RZ, -R142 ;  /* 0x000000ffff8eb224 */ /* 0x000fe200078e0a8e */
[----:B------:R-:W-:Y:S01]  /*6000*/  IADD3 R82, PT, PT, -R80, RZ, RZ ;  /* 0x000000ff50527210 */ /* 0x000fe20007ffe1ff */
[----:B------:R-:W-:-:S04]  /*6010*/  IMAD.HI.U32 R80, R2, R143, RZ ;  /* 0x0000008f02507227 */ /* 0x000fc800078e00ff */
[C---:B------:R-:W-:Y:S02]  /*6020*/  IMAD R137, R34.reuse, R82, R137 ;  /* 0x0000005222897224 */ /* 0x040fe400078e0289 */
[----:B------:R-:W-:Y:S01]  /*6030*/  @!P1 IMAD.IADD R151, R151, 0x1, -R34 ;  /* 0x0000000197979824 */ /* 0x000fe200078e0a22 */
[C---:B------:R-:W-:Y:S01]  /*6040*/  ISETP.GT.U32.AND P1, PT, R34.reuse, R147, PT ;  /* 0x000000932200720c */ /* 0x040fe20003f24070 */
[----:B------:R-:W-:Y:S02]  /*6050*/  IMAD.MOV R80, RZ, RZ, -R80 ;  /* 0x000000ffff507224 */ /* 0x000fe400078e0a50 */
[----:B------:R-:W-:Y:S01]  /*6060*/  @!P4 IMAD.IADD R149, R149, 0x1, -R34 ;  /* 0x000000019595c824 */ /* 0x000fe200078e0a22 */
[C---:B------:R-:W-:Y:S01]  /*6070*/  ISETP.GT.U32.AND P4, PT, R34.reuse, R141, PT ;  /* 0x0000008d2200720c */ /* 0x040fe20003f84070 */
[C---:B------:R-:W-:Y:S01]  /*6080*/  IMAD R143, R34.reuse, R80, R143 ;  /* 0x00000050228f7224 */ /* 0x040fe200078e028f */
[----:B------:R-:W-:Y:S01]  /*6090*/  ISETP.GT.U32.AND P6, PT, R34, R151, PT ;  /* 0x000000972200720c */ /* 0x000fe20003fc4070 */
[----:B------:R-:W-:-:S04]  /*60a0*/  IMAD.HI.U32 R80, R2, R145, RZ ;  /* 0x0000009102507227 */ /* 0x000fc800078e00ff */
[----:B------:R-:W-:Y:S02]  /*60b0*/  IMAD.MOV R80, RZ, RZ, -R80 ;  /* 0x000000ffff507224 */ /* 0x000fe400078e0a50 */
[----:B------:R-:W-:Y:S02]  /*60c0*/  @!P1 IADD3 R147, PT, PT, R147, -R34, RZ ;  /* 0x8000002293939210 */ /* 0x000fe40007ffe0ff */
[C---:B------:R-:W-:Y:S01]  /*60d0*/  ISETP.GT.U32.AND P1, PT, R34.reuse, R153, PT ;  /* 0x000000992200720c */ /* 0x040fe20003f24070 */
[C---:B------:R-:W-:Y:S01]  /*60e0*/  IMAD R145, R34.reuse, R80, R145 ;  /* 0x0000005022917224 */ /* 0x040fe200078e0291 */
[C---:B------:R-:W-:Y:S01]  /*60f0*/  ISETP.GT.U32.AND P2, PT, R34.reuse, R147, PT ;  /* 0x000000932200720c */ /* 0x040fe20003f44070 */
[----:B------:R-:W-:Y:S01]  /*6100*/  @!P4 IMAD.IADD R141, R141, 0x1, -R34 ;  /* 0x000000018d8dc824 */ /* 0x000fe200078e0a22 */
[----:B------:R-:W-:Y:S02]  /*6110*/  ISETP.GT.U32.AND P4, PT, R34, R149, PT ;  /* 0x000000952200720c */ /* 0x000fe40003f84070 */
[----:B------:R-:W-:-:S02]  /*6120*/  @!P6 IADD3 R151, PT, PT, R151, -R34, RZ ;  /* 0x800000229797e210 */ /* 0x000fc40007ffe0ff */
[----:B------:R-:W-:Y:S02]  /*6130*/  ISETP.GT.U32.AND P5, PT, R34, R141, PT ;  /* 0x0000008d2200720c */ /* 0x000fe40003fa4070 */
[----:B------:R-:W-:-:S03]  /*6140*/  ISETP.GE.AND P6, PT, R106, RZ, PT ;  /* 0x000000ff6a00720c */ /* 0x000fc60003fc6270 */
[--C-:B------:R-:W-:Y:S01]  /*6150*/  @!P1 IMAD.IADD R153, R153, 0x1, -R34.reuse ;  /* 0x0000000199999824 */ /* 0x100fe200078e0a22 */
[C---:B------:R-:W-:Y:S02]  /*6160*/  ISETP.GT.U32.AND P1, PT, R34.reuse, R137, PT ;  /* 0x000000892200720c */ /* 0x040fe40003f24070 */
[----:B------:R-:W-:Y:S01]  /*6170*/  @!P2 IADD3 R147, PT, PT, R147, -R34, RZ ;  /* 0x800000229393a210 */ /* 0x000fe20007ffe0ff */
[--C-:B------:R-:W-:Y:S01]  /*6180*/  @!P4 IMAD.IADD R149, R149, 0x1, -R34.reuse ;  /* 0x000000019595c824 */ /* 0x100fe200078e0a22 */
[----:B------:R-:W-:Y:S02]  /*6190*/  ISETP.GT.U32.AND P4, PT, R34, R143, PT ;  /* 0x0000008f2200720c */ /* 0x000fe40003f84070 */
[----:B------:R-:W-:Y:S01]  /*61a0*/  ISETP.GE.AND P2, PT, R86, RZ, PT ;  /* 0x000000ff5600720c */ /* 0x000fe20003f46270 */
[----:B------:R-:W-:Y:S01]  /*61b0*/  @!P5 IMAD.IADD R141, R141, 0x1, -R34 ;  /* 0x000000018d8dd824 */ /* 0x000fe200078e0a22 */
[----:B------:R-:W-:Y:S02]  /*61c0*/  ISETP.GE.AND P5, PT, R115, RZ, PT ;  /* 0x000000ff7300720c */ /* 0x000fe40003fa6270 */
[----:B------:R-:W-:-:S02]  /*61d0*/  IABS R115, R252 ;  /* 0x000000fc00737213 */ /* 0x000fc40000000000 */
[----:B------:R-:W-:Y:S01]  /*61e0*/  @!P6 IADD3 R144, PT, PT, -R144, RZ, RZ ;  /* 0x000000ff9090e210 */ /* 0x000fe20007ffe1ff */
[----:B------:R-:W-:Y:S01]  /*61f0*/  @!P1 IMAD.IADD R137, R137, 0x1, -R34 ;  /* 0x0000000189899824 */ /* 0x000fe200078e0a22 */
[----:B------:R-:W-:Y:S01]  /*6200*/  ISETP.GT.U32.AND P1, PT, R34, R145, PT ;  /* 0x000000912200720c */ /* 0x000fe20003f24070 */
[----:B------:R-:W-:Y:S02]  /*6210*/  IMAD.HI.U32 R2, R2, R115, RZ ;  /* 0x0000007302027227 */ /* 0x000fe400078e00ff */
[----:B------:R-:W-:Y:S02]  /*6220*/  @!P4 IADD3 R143, PT, PT, R143, -R34, RZ ;  /* 0x800000228f8fc210 */ /* 0x000fe40007ffe0ff */
[----:B------:R-:W-:Y:S01]  /*6230*/  IMAD.MOV R2, RZ, RZ, -R2 ;  /* 0x000000ffff027224 */ /* 0x000fe200078e0a02 */
[----:B------:R-:W-:Y:S01]  /*6240*/  ISETP.GT.U32.AND P4, PT, R34, R137, PT ;  /* 0x000000892200720c */ /* 0x000fe20003f84070 */
[----:B------:R-:W-:Y:S01]  /*6250*/  @!P2 IMAD.MOV R146, RZ, RZ, -R146 ;  /* 0x000000ffff92a224 */ /* 0x000fe200078e0a92 */
[----:B------:R-:W-:Y:S01]  /*6260*/  @!P5 IADD3 R148, PT, PT, -R148, RZ, RZ ;  /* 0x000000ff9494d210 */ /* 0x000fe20007ffe1ff */
[C---:B------:R-:W-:Y:S01]  /*6270*/  IMAD R115, R34.reuse, R2, R115 ;  /* 0x0000000222737224 */ /* 0x040fe200078e0273 */
[----:B------:R-:W-:Y:S01]  /*6280*/  LEA R244, P5, R3, UR8, 0x2 ;  /* 0x0000000803f47c11 */ /* 0x000fe2000f8a10ff */
[----:B------:R-:W1:Y:S01]  /*6290*/  LDC R2, c[0x0][0x3ac] ;  /* 0x0000eb00ff027b82 */ /* 0x000e620000000800 */
[----:B------:R-:W-:Y:S01]  /*62a0*/  ISETP.GT.U32.AND P3, PT, R34, R143, PT ;  /* 0x0000008f2200720c */ /* 0x000fe20003f64070 */
[----:B------:R-:W-:Y:S01]  /*62b0*/  @!P1 IMAD.IADD R145, R145, 0x1, -R34 ;  /* 0x0000000191919824 */ /* 0x000fe200078e0a22 */
[----:B------:R-:W-:-:S02]  /*62c0*/  LEA R238, P2, R60, UR8, 0x2 ;  /* 0x000000083cee7c11 */ /* 0x000fc4000f8410ff */
[----:B------:R-:W-:Y:S02]  /*62d0*/  LEA.HI.X.SX32 R245, R3, UR9, 0x2, P5 ;  /* 0x0000000903f57c11 */ /* 0x000fe4000a8f16ff */
[----:B------:R-:W-:Y:S01]  /*62e0*/  ISETP.GT.U32.AND P6, PT, R34, R145, PT ;  /* 0x000000912200720c */ /* 0x000fe20003fc4070 */
[--C-:B------:R-:W-:Y:S01]  /*62f0*/  @!P4 IMAD.IADD R137, R137, 0x1, -R34.reuse ;  /* 0x000000018989c824 */ /* 0x100fe200078e0a22 */
[----:B------:R-:W-:Y:S02]  /*6300*/  LEA R240, P5, R64, UR8, 0x2 ;  /* 0x0000000840f07c11 */ /* 0x000fe4000f8a10ff */
[----:B------:R-:W-:Y:S02]  /*6310*/  ISETP.GE.AND P1, PT, R174, RZ, PT ;  /* 0x000000ffae00720c */ /* 0x000fe40003f26270 */
[----:B------:R-:W-:Y:S01]  /*6320*/  LEA.HI.X.SX32 R239, R60, UR9, 0x2, P2 ;  /* 0x000000093cef7c11 */ /* 0x000fe200090f16ff */
[----:B------:R-:W-:Y:S01]  /*6330*/  IMAD.MOV.U32 R60, RZ, RZ, R103 ;  /* 0x000000ffff3c7224 */ /* 0x000fe200078e0067 */
[----:B------:R-:W-:Y:S01]  /*6340*/  LEA R242, P2, R66, UR8, 0x2 ;  /* 0x0000000842f27c11 */ /* 0x000fe2000f8410ff */
[----:B------:R-:W1:Y:S01]  /*6350*/  LDCU UR8, c[0x0][0x3b0] ;  /* 0x00007600ff0877ac */ /* 0x000e620008000800 */
[----:B------:R-:W-:Y:S01]  /*6360*/  LEA.HI.X.SX32 R241, R64, UR9, 0x2, P5 ;  /* 0x0000000940f17c11 */ /* 0x000fe2000a8f16ff */
[----:B------:R-:W-:Y:S01]  /*6370*/  IMAD.MOV.U32 R64, RZ, RZ, R105 ;  /* 0x000000ffff407224 */ /* 0x000fe200078e0069 */
[----:B------:R-:W-:Y:S01]  /*6380*/  LEA R86, P5, R193, UR10, 0x2 ;  /* 0x0000000ac1567c11 */ /* 0x000fe2000f8a10ff */
[----:B------:R-:W-:Y:S01]  /*6390*/  @!P6 IMAD.IADD R145, R145, 0x1, -R34 ;  /* 0x000000019191e824 */ /* 0x000fe200078e0a22 */
[----:B------:R-:W-:Y:S01]  /*63a0*/  ISETP.GT.U32.AND P6, PT, R34, R115, PT ;  /* 0x000000732200720c */ /* 0x000fe20003fc4070 */
[----:B------:R-:W1:Y:S01]  /*63b0*/  LDCU UR10, c[0x0][0x3b0] ;  /* 0x00007600ff0a77ac */ /* 0x000e620008000800 */
[----:B------:R-:W-:Y:S01]  /*63c0*/  LEA.HI.X.SX32 R243, R66, UR9, 0x2, P2 ;  /* 0x0000000942f37c11 */ /* 0x000fe200090f16ff */
[----:B------:R-:W-:Y:S01]  /*63d0*/  @!P1 IMAD.MOV R60, RZ, RZ, -R60 ;  /* 0x000000ffff3c9224 */ /* 0x000fe200078e0a3c */
[----:B------:R-:W-:Y:S01]  /*63e0*/  ISETP.GE.AND P2, PT, R87, RZ, PT ;  /* 0x000000ff5700720c */ /* 0x000fe20003f46270 */
[----:B------:R-:W-:Y:S01]  /*63f0*/  IMAD.MOV.U32 R66, RZ, RZ, R107 ;  /* 0x000000ffff427224 */ /* 0x000fe200078e006b */
[----:B------:R-:W-:Y:S01]  /*6400*/  LEA.HI.X.SX32 R87, R193, UR11, 0x2, P5 ;  /* 0x0000000bc1577c11 */ /* 0x000fe2000a8f16ff */
[----:B-1----:R-:W-:Y:S01]  /*6410*/  IMAD R193, R2, 0x40, R193 ;  /* 0x0000004002c17824 */ /* 0x002fe200078e02c1 */
[-C--:B------:R-:W-:Y:S01]  /*6420*/  @!P3 IADD3 R143, PT, PT, R143, -R34.reuse, RZ ;  /* 0x800000228f8fb210 */ /* 0x080fe20007ffe0ff */
[----:B------:R-:W1:Y:S01]  /*6430*/  LDCU UR9, c[0x0][0x3b0] ;  /* 0x00007600ff0977ac */ /* 0x000e620008000800 */
[----:B------:R-:W-:Y:S01]  /*6440*/  ISETP.GE.AND P3, PT, R177, RZ, PT ;  /* 0x000000ffb100720c */ /* 0x000fe20003f66270 */
[C---:B------:R-:W-:Y:S01]  /*6450*/  IMAD.WIDE R226, R230.reuse, 0x4, R238 ;  /* 0x00000004e6e27825 */ /* 0x040fe200078e02ee */
[----:B------:R-:W-:Y:S01]  /*6460*/  ISETP.GE.AND P4, PT, R139, RZ, PT ;  /* 0x000000ff8b00720c */ /* 0x000fe20003f86270 */
[----:B------:R-:W1:Y:S01]  /*6470*/  LDCU UR11, c[0x0][0x3b0] ;  /* 0x00007600ff0b77ac */ /* 0x000e620008000800 */
[----:B------:R-:W-:Y:S01]  /*6480*/  @!P6 IADD3 R115, PT, PT, R115, -R34, RZ ;  /* 0x800000227373e210 */ /* 0x000fe20007ffe0ff */
[----:B------:R-:W-:Y:S01]  /*6490*/  IMAD.WIDE R228, R230, 0x4, R240 ;  /* 0x00000004e6e47825 */ /* 0x000fe200078e02f0 */
[C---:B---3--:R-:W-:Y:S01]  /*64a0*/  LEA R2, P6, R193.reuse, UR6, 0x2 ;  /* 0x00000006c1027c11 */ /* 0x048fe2000f8c10ff */
[----:B------:R-:W3:Y:S01]  /*64b0*/  LDCU UR6, c[0x0][0x3b0] ;  /* 0x00007600ff0677ac */ /* 0x000ee20008000800 */
[----:B------:R-:W-:Y:S01]  /*64c0*/  ISETP.GT.U32.AND P1, PT, R34, R115, PT ;  /* 0x000000732200720c */ /* 0x000fe20003f24070 */
[----:B------:R-:W-:Y:S01]  /*64d0*/  @!P2 IMAD.MOV R150, RZ, RZ, -R150 ;  /* 0x000000ffff96a224 */ /* 0x000fe200078e0a96 */
[----:B------:R-:W-:Y:S01]  /*64e0*/  LEA.HI.X.SX32 R3, R193, UR7, 0x2, P6 ;  /* 0x00000007c1037c11 */ /* 0x000fe2000b0f16ff */
[----:B------:R-:W1:Y:S01]  /*64f0*/  LDCU UR7, c[0x0][0x3b0] ;  /* 0x00007600ff0777ac */ /* 0x000e620008000800 */
[----:B------:R-:W-:Y:S01]  /*6500*/  ISETP.GE.AND P6, PT, R252, RZ, PT ;  /* 0x000000fffc00720c */ /* 0x000fe20003fc6270 */
[----:B------:R-:W-:Y:S01]  /*6510*/  @!P3 IMAD.MOV R66, RZ, RZ, -R66 ;  /* 0x000000ffff42b224 */ /* 0x000fe200078e0a42 */
[----:B------:R-:W-:Y:S01]  /*6520*/  ISETP.GE.AND P5, PT, R114, RZ, PT ;  /* 0x000000ff7200720c */ /* 0x000fe20003fa6270 */
[----:B------:R-:W-:Y:S01]  /*6530*/  IMAD.WIDE R208, R212, 0x4, R238 ;  /* 0x00000004d4d07825 */ /* 0x000fe200078e02ee */
[----:B------:R-:W-:-:S02]  /*6540*/  ISETP.GE.AND P3, PT, R102, RZ, PT ;  /* 0x000000ff6600720c */ /* 0x000fc40003f66270 */
[----:B------:R-:W-:Y:S01]  /*6550*/  @!P4 IADD3 R64, PT, PT, -R64, RZ, RZ ;  /* 0x000000ff4040c210 */ /* 0x000fe20007ffe1ff */
[----:B------:R-:W-:Y:S01]  /*6560*/  IMAD.WIDE R210, R212, 0x4, R240 ;  /* 0x00000004d4d27825 */ /* 0x000fe200078e02f0 */
[----:B------:R-:W-:Y:S02]  /*6570*/  ISETP.GE.AND P4, PT, R104, RZ, PT ;  /* 0x000000ff6800720c */ /* 0x000fe40003f86270 */
[----:B------:R-:W-:Y:S01]  /*6580*/  @!P1 IADD3 R115, PT, PT, R115, -R34, RZ ;  /* 0x8000002273739210 */ /* 0x000fe20007ffe0ff */
[----:B------:R-:W-:Y:S01]  /*6590*/  IMAD.MOV.U32 R34, RZ, RZ, R109 ;  /* 0x000000ffff227224 */ /* 0x000fe200078e006d */
[----:B------:R-:W-:Y:S01]  /*65a0*/  ISETP.GE.AND P2, PT, R116, RZ, PT ;  /* 0x000000ff7400720c */ /* 0x000fe20003f46270 */
[C---:B------:R-:W-:Y:S01]  /*65b0*/  IMAD.WIDE R232, R236.reuse, 0x4, R238 ;  /* 0x00000004ece87825 */ /* 0x040fe200078e02ee */
[----:B------:R-:W-:Y:S02]  /*65c0*/  ISETP.NE.AND P1, PT, R5, RZ, PT ;  /* 0x000000ff0500720c */ /* 0x000fe40003f25270 */
[----:B------:R-:W-:Y:S01]  /*65d0*/  LOP3.LUT R5, RZ, R5, RZ, 0x33, !PT ;  /* 0x00000005ff057212 */ /* 0x000fe200078e33ff */
[----:B------:R-:W-:Y:S01]  /*65e0*/  @!P5 IMAD.MOV R34, RZ, RZ, -R34 ;  /* 0x000000ffff22d224 */ /* 0x000fe200078e0a22 */
[----:B------:R-:W-:Y:S01]  /*65f0*/  @!P6 IADD3 R115, PT, PT, -R115, RZ, RZ ;  /* 0x000000ff7373e210 */ /* 0x000fe20007ffe1ff */
[----:B------:R-:W-:Y:S01]  /*6600*/  IMAD.WIDE R234, R236, 0x4, R240 ;  /* 0x00000004ecea7825 */ /* 0x000fe200078e02f0 */
[----:B------:R-:W-:-:S02]  /*6610*/  ISETP.GE.AND P5, PT, R110, RZ, PT ;  /* 0x000000ff6e00720c */ /* 0x000fc40003fa6270 */
[C---:B------:R-:W-:Y:S01]  /*6620*/  SEL R139, R5.reuse, R115, !P1 ;  /* 0x00000073058b7207 */ /* 0x040fe20004800000 */
[----:B------:R-:W-:Y:S01]  /*6630*/  @!P4 IMAD.MOV R152, RZ, RZ, -R152 ;  /* 0x000000ffff98c224 */ /* 0x000fe200078e0a98 */
[----:B------:R-:W-:Y:S01]  /*6640*/  SEL R115, R5, R36, !P1 ;  /* 0x0000002405737207 */ /* 0x000fe20004800000 */
[----:B------:R-:W-:Y:S01]  /*6650*/  IMAD.MOV.U32 R36, RZ, RZ, R113 ;  /* 0x000000ffff247224 */ /* 0x000fe200078e0071 */
[----:B------:R-:W-:Y:S01]  /*6660*/  @!P3 IADD3 R154, PT, PT, -R154, RZ, RZ ;  /* 0x000000ff9a9ab210 */ /* 0x000fe20007ffe1ff */
[----:B------:R-:W-:Y:S01]  /*6670*/  IMAD R139, R139, UR67, RZ ;  /* 0x000000438b8b7c24 */ /* 0x000fe2000f8e02ff */
[----:B------:R-:W-:Y:S01]  /*6680*/  ISETP.GE.AND P3, PT, R176, RZ, PT ;  /* 0x000000ffb000720c */ /* 0x000fe20003f66270 */
[----:B------:R-:W-:Y:S01]  /*6690*/  @!P2 IMAD.MOV R36, RZ, RZ, -R36 ;  /* 0x000000ffff24a224 */ /* 0x000fe200078e0a24 */
[----:B------:R-:W-:Y:S01]  /*66a0*/  ISETP.GE.AND P4, PT, R112, RZ, PT ;  /* 0x000000ff7000720c */ /* 0x000fe20003f86270 */
[----:B------:R-:W-:Y:S01]  /*66b0*/  IMAD R115, R115, UR65, RZ ;  /* 0x0000004173737c24 */ /* 0x000fe2000f8e02ff */
[----:B------:R-:W-:Y:S01]  /*66c0*/  SEL R114, R5, R38, !P1 ;  /* 0x0000002605727207 */ /* 0x000fe20004800000 */
[----:B------:R-:W1:Y:S01]  /*66d0*/  LDCU UR67, c[0x0][0x3b0] ;  /* 0x00007600ff4377ac */ /* 0x000e620008000800 */
[----:B------:R-:W-:Y:S01]  /*66e0*/  ISETP.GE.AND P2, PT, R173, RZ, PT ;  /* 0x000000ffad00720c */ /* 0x000fe20003f46270 */
[----:B------:R-:W-:Y:S01]  /*66f0*/  IMAD.WIDE R214, R218, 0x4, R238 ;  /* 0x00000004dad67825 */ /* 0x000fe200078e02ee */
[----:B------:R-:W-:Y:S01]  /*6700*/  MOV R38, R111 ;  /* 0x0000006f00267202 */ /* 0x000fe20000000f00 */
[----:B------:R-:W1:Y:S01]  /*6710*/  LDCU UR65, c[0x0][0x3b0] ;  /* 0x00007600ff4177ac */ /* 0x000e620008000800 */
[C---:B------:R-:W-:Y:S01]  /*6720*/  SEL R111, R5.reuse, R40, !P1 ;  /* 0x00000028056f7207 */ /* 0x040fe20004800000 */
[----:B------:R-:W-:Y:S01]  /*6730*/  IMAD.MOV.U32 R40, RZ, RZ, R131 ;  /* 0x000000ffff287224 */ /* 0x000fe200078e0083 */
[----:B------:R-:W-:Y:S01]  /*6740*/  SEL R131, R5, R42, !P1 ;  /* 0x0000002a05837207 */ /* 0x000fe20004800000 */
[----:B------:R-:W-:Y:S01]  /*6750*/  @!P5 IMAD.MOV R38, RZ, RZ, -R38 ;  /* 0x000000ffff26d224 */ /* 0x000fe200078e0a26 */
[----:B------:R-:W-:Y:S01]  /*6760*/  ISETP.GE.AND P5, PT, R175, RZ, PT ;  /* 0x000000ffaf00720c */ /* 0x000fe20003fa6270 */
[----:B------:R-:W-:Y:S01]  /*6770*/  @!P3 IMAD.MOV R165, RZ, RZ, -R165 ;  /* 0x000000ffffa5b224 */ /* 0x000fe200078e0aa5 */
[----:B------:R-:W-:Y:S01]  /*6780*/  ISETP.GE.AND P3, PT, R108, RZ, PT ;  /* 0x000000ff6c00720c */ /* 0x000fe20003f66270 */
[----:B------:R-:W-:Y:S01]  /*6790*/  IMAD.MOV.U32 R42, RZ, RZ, R101 ;  /* 0x000000ffff2a7224 */ /* 0x000fe200078e0065 */
[----:B------:R-:W-:Y:S01]  /*67a0*/  @!P4 IADD3 R40, PT, PT, -R40, RZ, RZ ;  /* 0x000000ff2828c210 */ /* 0x000fe20007ffe1ff */
[----:B------:R-:W-:Y:S01]  /*67b0*/  @!P2 IMAD.MOV R163, RZ, RZ, -R163 ;  /* 0x000000ffffa3a224 */ /* 0x000fe200078e0aa3 */
[----:B------:R-:W-:Y:S01]  /*67c0*/  ISETP.GE.AND P4, PT, R172, RZ, PT ;  /* 0x000000ffac00720c */ /* 0x000fe20003f86270 */
[----:B------:R-:W-:Y:S01]  /*67d0*/  IMAD R131, R131, UR59, RZ ;  /* 0x0000003b83837c24 */ /* 0x000fe2000f8e02ff */
[----:B------:R-:W-:Y:S01]  /*67e0*/  ISETP.GE.AND P2, PT, R171, RZ, PT ;  /* 0x000000ffab00720c */ /* 0x000fe20003f46270 */
[----:B------:R-:W-:Y:S01]  /*67f0*/  IMAD R114, R114, UR64, RZ ;  /* 0x0000004072727c24 */ /* 0x000fe2000f8e02ff */
[C---:B------:R-:W-:Y:S01]  /*6800*/  SEL R109, R5.reuse, R44, !P1 ;  /* 0x0000002c056d7207 */ /* 0x040fe20004800000 */
[----:B------:R-:W-:Y:S01]  /*6810*/  IMAD.MOV.U32 R44, RZ, RZ, R99 ;  /* 0x000000ffff2c7224 */ /* 0x000fe200078e0063 */
[----:B------:R-:W-:Y:S01]  /*6820*/  SEL R105, R5, R46, !P1 ;  /* 0x0000002e05697207 */ /* 0x000fe20004800000 */
[----:B------:R-:W-:Y:S01]  /*6830*/  IMAD R111, R111, UR61, RZ ;  /* 0x0000003d6f6f7c24 */ /* 0x000fe2000f8e02ff */
[----:B------:R-:W-:Y:S01]  /*6840*/  @!P5 IADD3 R161, PT, PT, -R161, RZ, RZ ;  /* 0x000000ffa1a1d210 */ /* 0x000fe20007ffe1ff */
[----:B------:R-:W-:Y:S01]  /*6850*/  IMAD R109, R109, UR58, RZ ;  /* 0x0000003a6d6d7c24 */ /* 0x000fe2000f8e02ff */
[----:B------:R-:W-:Y:S01]  /*6860*/  ISETP.GE.AND P5, PT, R130, RZ, PT ;  /* 0x000000ff8200720c */ /* 0x000fe20003fa6270 */
[----:B------:R-:W-:Y:S01]  /*6870*/  IMAD R105, R105, UR54, RZ ;  /* 0x0000003669697c24 */ /* 0x000fe2000f8e02ff */
[----:B------:R-:W-:Y:S01]  /*6880*/  @!P3 IADD3 R42, PT, PT, -R42, RZ, RZ ;  /* 0x000000ff2a2ab210 */ /* 0x000fe20007ffe1ff */
[----:B------:R-:W-:Y:S01]  /*6890*/  @!P4 IMAD.MOV R159, RZ, RZ, -R159 ;  /* 0x000000ffff9fc224 */ /* 0x000fe200078e0a9f */
[----:B------:R-:W-:Y:S01]  /*68a0*/  ISETP.GE.AND P3, PT, R98, RZ, PT ;  /* 0x000000ff6200720c */ /* 0x000fe20003f66270 */
[----:B------:R-:W-:Y:S01]  /*68b0*/  @!P2 IMAD.MOV R44, RZ, RZ, -R44 ;  /* 0x000000ffff2ca224 */ /* 0x000fe200078e0a2c */
[----:B------:R-:W-:Y:S01]  /*68c0*/  ISETP.GE.AND P4, PT, R100, RZ, PT ;  /* 0x000000ff6400720c */ /* 0x000fe20003f86270 */
[----:B------:R-:W1:Y:S01]  /*68d0*/  LDCU UR64, c[0x0][0x3b0] ;  /* 0x00007600ff4077ac */ /* 0x000e620008000800 */
[----:B------:R-:W-:Y:S01]  /*68e0*/  ISETP.GE.AND P2, PT, R96, RZ, PT ;  /* 0x000000ff6000720c */ /* 0x000fe20003f46270 */
[----:B------:R-:W-:Y:S01]  /*68f0*/  IMAD.WIDE R216, R218, 0x4, R240 ;  /* 0x00000004dad87825 */ /* 0x000fe200078e02f0 */
[----:B------:R-:W-:Y:S01]  /*6900*/  MOV R46, R97 ;  /* 0x00000061002e7202 */ /* 0x000fe20000000f00 */
[----:B------:R-:W1:Y:S01]  /*6910*/  LDCU UR61, c[0x0][0x3b0] ;  /* 0x00007600ff3d77ac */ /* 0x000e620008000800 */
[C---:B------:R-:W-:Y:S01]  /*6920*/  SEL R100, R5.reuse, R50, !P1 ;  /* 0x0000003205647207 */ /* 0x040fe20004800000 */
[----:B------:R-:W-:Y:S01]  /*6930*/  IMAD.MOV.U32 R50, RZ, RZ, R95 ;  /* 0x000000ffff327224 */ /* 0x000fe200078e005f */
[C---:B------:R-:W-:Y:S01]  /*6940*/  SEL R102, R5.reuse, R48, !P1 ;  /* 0x0000003005667207 */ /* 0x040fe20004800000 */
[----:B------:R-:W-:Y:S01]  /*6950*/  @!P5 IMAD.MOV R46, RZ, RZ, -R46 ;  /* 0x000000ffff2ed224 */ /* 0x000fe200078e0a2e */
[----:B------:R-:W-:Y:S01]  /*6960*/  ISETP.GE.AND P5, PT, R94, RZ, PT ;  /* 0x000000ff5e00720c */ /* 0x000fe20003fa6270 */
[----:B------:R-:W-:Y:S01]  /*6970*/  IMAD.MOV.U32 R48, RZ, RZ, R129 ;  /* 0x000000ffff307224 */ /* 0x000fe200078e0081 */
[C---:B------:R-:W-:Y:S01]  /*6980*/  SEL R98, R5.reuse, R52, !P1 ;  /* 0x0000003405627207 */ /* 0x040fe20004800000 */
[----:B------:R-:W-:Y:S01]  /*6990*/  @!P3 IMAD.MOV R50, RZ, RZ, -R50 ;  /* 0x000000ffff32b224 */ /* 0x000fe200078e0a32 */
[----:B------:R-:W-:Y:S01]  /*69a0*/  MOV R52, R93 ;  /* 0x0000005d00347202 */ /* 0x000fe20000000f00 */
[----:B------:R-:W-:Y:S01]  /*69b0*/  IMAD R102, R102, UR50, RZ ;  /* 0x0000003266667c24 */ /* 0x000fe2000f8e02ff */
[----:B------:R-:W-:Y:S01]  /*69c0*/  ISETP.GE.AND P3, PT, R92, RZ, PT ;  /* 0x000000ff5c00720c */ /* 0x000fe20003f66270 */
[----:B------:R-:W-:Y:S01]  /*69d0*/  IMAD R100, R100, UR48, RZ ;  /* 0x0000003064647c24 */ /* 0x000fe2000f8e02ff */
[----:B------:R-:W-:Y:S01]  /*69e0*/  @!P4 IADD3 R48, PT, PT, -R48, RZ, RZ ;  /* 0x000000ff3030c210 */ /* 0x000fe20007ffe1ff */
[----:B------:R-:W-:Y:S01]  /*69f0*/  @!P2 IMAD.MOV R52, RZ, RZ, -R52 ;  /* 0x000000ffff34a224 */ /* 0x000fe200078e0a34 */
[----:B------:R-:W-:Y:S01]  /*6a00*/  SEL R107, R5, R54, !P1 ;  /* 0x00000036056b7207 */ /* 0x000fe20004800000 */
[----:B------:R-:W-:Y:S01]  /*6a10*/  IMAD.MOV.U32 R54, RZ, RZ, R91 ;  /* 0x000000ffff367224 */ /* 0x000fe200078e005b */
[----:B------:R-:W-:Y:S01]  /*6a20*/  ISETP.GE.AND P4, PT, R170, RZ, PT ;  /* 0x000000ffaa00720c */ /* 0x000fe20003f86270 */
[----:B------:R-:W-:Y:S01]  /*6a30*/  IMAD R98, R98, UR46, RZ ;  /* 0x0000002e62627c24 */ /* 0x000fe2000f8e02ff */
[----:B------:R-:W-:Y:S01]  /*6a40*/  ISETP.GE.AND P2, PT, R128, RZ, PT ;  /* 0x000000ff8000720c */ /* 0x000fe20003f46270 */
[----:B------:R-:W-:Y:S01]  /*6a50*/  IMAD R107, R107, UR56, RZ ;  /* 0x000000386b6b7c24 */ /* 0x000fe2000f8e02ff */
[C---:B------:R-:W-:Y:S01]  /*6a60*/  SEL R129, R5.reuse, R58, !P1 ;  /* 0x0000003a05817207 */ /* 0x040fe20004800000 */
[----:B------:R-:W1:Y:S01]  /*6a70*/  LDCU UR59, c[0x0][0x3b0] ;  /* 0x00007600ff3b77ac */ /* 0x000e620008000800 */
[----:B------:R-:W-:Y:S01]  /*6a80*/  MOV R58, R85 ;  /* 0x00000055003a7202 */ /* 0x000fe20000000f00 */
[----:B------:R-:W-:Y:S01]  /*6a90*/  IMAD.WIDE R220, R224, 0x4, R238 ;  /* 0x00000004e0dc7825 */ /* 0x000fe200078e02ee */
[----:B------:R-:W-:Y:S01]  /*6aa0*/  @!P5 IADD3 R54, PT, PT, -R54, RZ, RZ ;  /* 0x000000ff3636d210 */ /* 0x000fe20007ffe1ff */
[----:B------:R-:W1:Y:S01]  /*6ab0*/  LDCU UR58, c[0x0][0x3b0] ;  /* 0x00007600ff3a77ac */ /* 0x000e620008000800 */
[----:B------:R-:W-:Y:S01]  /*6ac0*/  ISETP.GE.AND P5, PT, R90, RZ, PT ;  /* 0x000000ff5a00720c */ /* 0x000fe20003fa6270 */
[----:B------:R-:W-:Y:S01]  /*6ad0*/  @!P3 IMAD.MOV R58, RZ, RZ, -R58 ;  /* 0x000000ffff3ab224 */ /* 0x000fe200078e0a3a */
[C---:B------:R-:W-:Y:S01]  /*6ae0*/  SEL R97, R5.reuse, R56, !P1 ;  /* 0x0000003805617207 */ /* 0x040fe20004800000 */
[----:B------:R-:W-:Y:S01]  /*6af0*/  IMAD.MOV.U32 R56, RZ, RZ, R89 ;  /* 0x000000ffff387224 */ /* 0x000fe200078e0059 */
[----:B------:R-:W-:Y:S01]  /*6b00*/  SEL R84, R5, R62, !P1 ;  /* 0x0000003e05547207 */ /* 0x000fe20004800000 */
[----:B------:R-:W-:Y:S01]  /*6b10*/  IMAD.MOV.U32 R62, RZ, RZ, R83 ;  /* 0x000000ffff3e7224 */ /* 0x000fe200078e0053 */
[----:B------:R-:W-:Y:S01]  /*6b20*/  ISETP.GE.AND P3, PT, R156, RZ, PT ;  /* 0x000000ff9c00720c */ /* 0x000fe20003f66270 */
[----:B------:R-:W-:Y:S01]  /*6b30*/  @!P4 IMAD.MOV R56, RZ, RZ, -R56 ;  /* 0x000000ffff38c224 */ /* 0x000fe200078e0a38 */
[----:B------:R-:W-:Y:S01]  /*6b40*/  ISETP.GE.AND P4, PT, R88, RZ, PT ;  /* 0x000000ff5800720c */ /* 0x000fe20003f86270 */
[----:B------:R-:W-:Y:S01]  /*6b50*/  IMAD.MOV.U32 R156, RZ, RZ, R81 ;  /* 0x000000ffff9c7224 */ /* 0x000fe200078e0051 */
[----:B------:R-:W-:Y:S01]  /*6b60*/  @!P2 IADD3 R62, PT, PT, -R62, RZ, RZ ;  /* 0x000000ff3e3ea210 */ /* 0x000fe20007ffe1ff */
[----:B------:R-:W-:Y:S01]  /*6b70*/  IMAD R129, R129, UR43, RZ ;  /* 0x0000002b81817c24 */ /* 0x000fe2000f8e02ff */
[----:B------:R-:W-:Y:S01]  /*6b80*/  ISETP.GE.AND P2, PT, R169, RZ, PT ;  /* 0x000000ffa900720c */ /* 0x000fe20003f46270 */
[----:B------:R-:W-:Y:S01]  /*6b90*/  @!P5 IMAD.MOV R156, RZ, RZ, -R156 ;  /* 0x000000ffff9cd224 */ /* 0x000fe200078e0a9c */
[----:B------:R-:W-:Y:S01]  /*6ba0*/  SEL R73, R5, R73, !P1 ;  /* 0x0000004905497207 */ /* 0x000fe20004800000 */
[----:B------:R-:W-:Y:S01]  /*6bb0*/  IMAD R97, R97, UR45, RZ ;  /* 0x0000002d61617c24 */ /* 0x000fe2000f8e02ff */
[----:B------:R-:W-:Y:S01]  /*6bc0*/  ISETP.GE.AND P5, PT, R158, RZ, PT ;  /* 0x000000ff9e00720c */ /* 0x000fe20003fa6270 */
[----:B------:R-:W-:Y:S01]  /*6bd0*/  IMAD R84, R84, UR32, RZ ;  /* 0x0000002054547c24 */ /* 0x000fe2000f8e02ff */
[----:B------:R-:W-:Y:S01]  /*6be0*/  MOV R158, R127 ;  /* 0x0000007f009e7202 */ /* 0x000fe20000000f00 */
[----:B------:R-:W-:Y:S01]  /*6bf0*/  IMAD R91, R73, UR38, RZ ;  /* 0x00000026495b7c24 */ /* 0x000fe2000f8e02ff */
[----:B------:R-:W-:Y:S01]  /*6c00*/  SEL R73, R5, R121, !P1 ;  /* 0x0000007905497207 */ /* 0x000fe20004800000 */
[----:B------:R-:W-:Y:S01]  /*6c10*/  @!P3 IMAD.MOV R157, RZ, RZ, -R157 ;  /* 0x000000ffff9db224 */ /* 0x000fe200078e0a9d */
[----:B------:R-:W-:Y:S01]  /*6c20*/  ISETP.GE.AND P3, PT, R168, RZ, PT ;  /* 0x000000ffa800720c */ /* 0x000fe20003f66270 */
[----:B------:R-:W-:Y:S01]  /*6c30*/  @!P4 IMAD.MOV R158, RZ, RZ, -R158 ;  /* 0x000000ffff9ec224 */ /* 0x000fe200078e0a9e */
[----:B------:R-:W-:Y:S01]  /*6c40*/  ISETP.GE.AND P4, PT, R167, RZ, PT ;  /* 0x000000ffa700720c */ /* 0x000fe20003f86270 */
[----:B------:R-:W-:Y:S01]  /*6c50*/  IMAD R73, R73, UR20, RZ ;  /* 0x0000001449497c24 */ /* 0x000fe2000f8e02ff */
[----:B------:R-:W-:Y:S01]  /*6c60*/  @!P2 IADD3 R155, PT, PT, -R155, RZ, RZ ;  /* 0x000000ff9b9ba210 */ /* 0x000fe20007ffe1ff */
[----:B------:R-:W1:Y:S01]  /*6c70*/  LDCU UR20, c[0x0][0x3a0] ;  /* 0x00007400ff1477ac */ /* 0x000e620008000800 */
[----:B------:R-:W-:Y:S01]  /*6c80*/  ISETP.GE.AND P2, PT, R166, RZ, PT ;  /* 0x000000ffa600720c */ /* 0x000fe20003f46270 */
[----:B------:R-:W-:Y:S01]  /*6c90*/  @!P5 IMAD.MOV R153, RZ, RZ, -R153 ;  /* 0x000000ffff99d224 */ /* 0x000fe200078e0a99 */
[C---:B------:R-:W-:Y:S01]  /*6ca0*/  SEL R69, R5.reuse, R69, !P1 ;  /* 0x0000004505457207 */ /* 0x040fe20004800000 */
[----:B------:R-:W1:Y:S01]  /*6cb0*/  LDCU UR56, c[0x0][0x3b0] ;  /* 0x00007600ff3877ac */ /* 0x000e620008000800 */
[C---:B------:R-:W-:Y:S01]  /*6cc0*/  SEL R116, R5.reuse, R37, !P1 ;  /* 0x0000002505747207 */ /* 0x040fe20004800000 */
[----:B------:R-:W-:Y:S01]  /*6cd0*/  IMAD.WIDE R222, R224, 0x4, R240 ;  /* 0x00000004e0de7825 */ /* 0x000fe200078e02f0 */
[C---:B------:R-:W-:Y:S01]  /*6ce0*/  SEL R104, R5.reuse, R53, !P1 ;  /* 0x0000003505687207 */ /* 0x040fe20004800000 */
[----:B------:R-:W1:Y:S01]  /*6cf0*/  LDCU UR54, c[0x0][0x3b0] ;  /* 0x00007600ff3677ac */ /* 0x000e620008000800 */
[----:B------:R-:W-:Y:S01]  /*6d00*/  SEL R82, R5, R67, !P1 ;  /* 0x0000004305527207 */ /* 0x000fe20004800000 */
[----:B----4-:R-:W-:Y:S01]  /*6d10*/  IMAD R90, R69, UR37, RZ ;  /* 0x00000025455a7c24 */ /* 0x010fe2000f8e02ff */
[----:B------:R-:W-:Y:S01]  /*6d20*/  @!P3 IADD3 R149, PT, PT, -R149, RZ, RZ ;  /* 0x000000ff9595b210 */ /* 0x000fe20007ffe1ff */
[----:B------:R-:W-:Y:S01]  /*6d30*/  @!P4 IMAD.MOV R151, RZ, RZ, -R151 ;  /* 0x000000ffff97c224 */ /* 0x000fe200078e0a97 */
[C---:B------:R-:W-:Y:S01]  /*6d40*/  SEL R69, R5.reuse, R124, !P1 ;  /* 0x0000007c05457207 */ /* 0x040fe20004800000 */
[----:B------:R-:W-:Y:S01]  /*6d50*/  IMAD R116, R116, UR66, RZ ;  /* 0x0000004274747c24 */ /* 0x000fe2000f8e02ff */
[C---:B------:R-:W-:Y:S01]  /*6d60*/  SEL R120, R5.reuse, R120, !P1 ;  /* 0x0000007805787207 */ /* 0x040fe20004800000 */
[----:B------:R-:W-:Y:S01]  /*6d70*/  IMAD R104, R104, UR53, RZ ;  /* 0x0000003568687c24 */ /* 0x000fe2000f8e02ff */
[----:B------:R-:W-:Y:S01]  /*6d80*/  ISETP.GE.AND P3, PT, R162, RZ, PT ;  /* 0x000000ffa200720c */ /* 0x000fe20003f66270 */
[----:B------:R-:W-:Y:S01]  /*6d90*/  @!P2 IMAD.MOV R147, RZ, RZ, -R147 ;  /* 0x000000ffff93a224 */ /* 0x000fe200078e0a93 */
[----:B------:R-:W-:Y:S01]  /*6da0*/  SEL R67, R5, R31, !P1 ;  /* 0x0000001f05437207 */ /* 0x000fe20004800000 */
[----:B------:R-:W-:Y:S01]  /*6db0*/  IMAD R69, R69, UR15, RZ ;  /* 0x0000000f45457c24 */ /* 0x000fe2000f8e02ff */
[C---:B------:R-:W-:Y:S01]  /*6dc0*/  SEL R106, R5.reuse, R45, !P1 ;  /* 0x0000002d056a7207 */ /* 0x040fe20004800000 */
[----:B------:R-:W4:Y:S01]  /*6dd0*/  LDCU UR66, c[0x0][0x3b0] ;  /* 0x00007600ff4277ac */ /* 0x000f220008000800 */
[----:B------:R-:W-:Y:S01]  /*6de0*/  SEL R113, R5, R35, !P1 ;  /* 0x0000002305717207 */ /* 0x000fe20004800000 */
[----:B------:R-:W-:Y:S01]  /*6df0*/  IMAD R67, R67, UR13, RZ ;  /* 0x0000000d43437c24 */ /* 0x000fe2000f8e02ff */
[----:B------:R-:W-:Y:S01]  /*6e00*/  SEL R35, R5, R79, !P1 ;  /* 0x0000004f05237207 */ /* 0x000fe20004800000 */
[----:B------:R-:W2:Y:S01]  /*6e10*/  LDCU UR53, c[0x0][0x3b0] ;  /* 0x00007600ff3577ac */ /* 0x000ea20008000800 */
[----:B------:R-:W-:Y:S01]  /*6e20*/  ISETP.GE.AND P4, PT, R126, RZ, PT ;  /* 0x000000ff7e00720c */ /* 0x000fe20003f86270 */
[----:B------:R-:W-:Y:S01]  /*6e30*/  IMAD R79, R120, UR26, RZ ;  /* 0x0000001a784f7c24 */ /* 0x000fe2000f8e02ff */
[----:B------:R-:W-:Y:S01]  /*6e40*/  LOP3.LUT R177, R200, 0x40, RZ, 0xfc, !PT ;  /* 0x00000040c8b17812 */ /* 0x000fe200078efcff */
[----:B------:R-:W2:Y:S01]  /*6e50*/  LDCU UR15, c[0x0][0x3b0] ;  /* 0x00007600ff0f77ac */ /* 0x000ea20008000800 */
[----:B------:R-:W-:Y:S01]  /*6e60*/  ISETP.GE.AND P5, PT, R164, RZ, PT ;  /* 0x000000ffa400720c */ /* 0x000fe20003fa6270 */
[----:B------:R-:W-:Y:S01]  /*6e70*/  IMAD R106, R106, UR55, RZ ;  /* 0x000000376a6a7c24 */ /* 0x000fe2000f8e02ff */
[----:B------:R-:W-:Y:S01]  /*6e80*/  ISETP.GE.AND P2, PT, R160, RZ, PT ;  /* 0x000000ffa000720c */ /* 0x000fe20003f46270 */
[----:B------:R-:W2:Y:S01]  /*6e90*/  LDCU UR26, c[0x0][0x3b0] ;  /* 0x00007600ff1a77ac */ /* 0x000ea20008000800 */
[----:B-1----:R-:W-:Y:S01]  /*6ea0*/  ISETP.GE.AND P6, PT, R177, UR20, PT ;  /* 0x00000014b1007c0c */ /* 0x002fe2000bfc6270 */
[----:B------:R-:W-:Y:S01]  /*6eb0*/  @!P3 IMAD.MOV R143, RZ, RZ, -R143 ;  /* 0x000000ffff8fb224 */ /* 0x000fe200078e0a8f */
[C---:B------:R-:W-:Y:S01]  /*6ec0*/  SEL R80, R5.reuse, R77, !P1 ;  /* 0x0000004d05507207 */ /* 0x040fe20004800000 */
[----:B------:R-:W1:Y:S01]  /*6ed0*/  LDCU UR13, c[0x0][0x3b0] ;  /* 0x00007600ff0d77ac */ /* 0x000e620008000800 */
[----:B------:R-:W-:Y:S01]  /*6ee0*/  SEL R77, R5, R78, !P1 ;  /* 0x0000004e054d7207 */ /* 0x000fe20004800000 */
[----:B------:R-:W-:Y:S01]  /*6ef0*/  IMAD R78, R35, UR25, RZ ;  /* 0x00000019234e7c24 */ /* 0x000fe2000f8e02ff */
[----:B------:R-:W-:Y:S01]  /*6f00*/  SEL R35, R0, RZ, !P6 ;  /* 0x000000ff00237207 */ /* 0x000fe20007000000 */
[----:B------:R-:W1:Y:S01]  /*6f10*/  LDCU UR55, c[0x0][0x3b0] ;  /* 0x00007600ff3777ac */ /* 0x000e620008000800 */
[----:B------:R-:W-:Y:S01]  /*6f20*/  IMAD.MOV.U32 R0, RZ, RZ, R141 ;  /* 0x000000ffff007224 */ /* 0x000fe200078e008d */
[C---:B------:R-:W-:Y:S01]  /*6f30*/  SEL R59, R5.reuse, R59, !P1 ;  /* 0x0000003b053b7207 */ /* 0x040fe20004800000 */
[----:B------:R-:W-:Y:S01]  /*6f40*/  @!P4 IMAD.MOV R137, RZ, RZ, -R137 ;  /* 0x000000ffff89c224 */ /* 0x000fe200078e0a89 */
[C---:B------:R-:W-:Y:S01]  /*6f50*/  SEL R75, R5.reuse, R75, !P1 ;  /* 0x0000004b054b7207 */ /* 0x040fe20004800000 */
[----:B------:R-:W-:Y:S01]  /*6f60*/  IMAD R80, R80, UR28, RZ ;  /* 0x0000001c50507c24 */ /* 0x000fe2000f8e02ff */
[----:B------:R-:W-:Y:S01]  /*6f70*/  SEL R74, R5, R74, !P1 ;  /* 0x0000004a054a7207 */ /* 0x000fe20004800000 */
[----:B------:R-:W-:Y:S01]  /*6f80*/  IMAD R95, R59, UR42, RZ ;  /* 0x0000002a3b5f7c24 */ /* 0x000fe2000f8e02ff */
[----:B------:R-:W-:Y:S01]  /*6f90*/  SEL R122, R5, R122, !P1 ;  /* 0x0000007a057a7207 */ /* 0x000fe20004800000 */
[----:B------:R-:W-:Y:S01]  /*6fa0*/  IMAD R93, R75, UR40, RZ ;  /* 0x000000284b5d7c24 */ /* 0x000fe2000f8e02ff */
[C---:B------:R-:W-:Y:S01]  /*6fb0*/  SEL R110, R5.reuse, R41, !P1 ;  /* 0x00000029056e7207 */ /* 0x040fe20004800000 */
[----:B------:R-:W-:Y:S01]  /*6fc0*/  IMAD R89, R74, UR36, RZ ;  /* 0x000000244a597c24 */ /* 0x000fe2000f8e02ff */
[C---:B------:R-:W-:Y:S01]  /*6fd0*/  SEL R43, R5.reuse, R43, !P1 ;  /* 0x0000002b052b7207 */ /* 0x040fe20004800000 */
[----:B------:R-:W-:Y:S01]  /*6fe0*/  IMAD R126, R122, UR16, RZ ;  /* 0x000000107a7e7c24 */ /* 0x000fe2000f8e02ff */
[----:B------:R-:W-:Y:S01]  /*6ff0*/  SEL R112, R5, R39, !P1 ;  /* 0x0000002705707207 */ /* 0x000fe20004800000 */
[----:B------:R-:W-:Y:S01]  /*7000*/  IMAD R110, R110, UR60, RZ ;  /* 0x0000003c6e6e7c24 */ /* 0x000fe2000f8e02ff */
[----:B------:R-:W-:Y:S01]  /*7010*/  @!P5 IADD3 R0, PT, PT, -R0, RZ, RZ ;  /* 0x000000ff0000d210 */ /* 0x000fe20007ffe1ff */
[----:B------:R-:W-:Y:S01]  /*7020*/  IMAD R108, R43, UR57, RZ ;  /* 0x000000392b6c7c24 */ /* 0x000fe2000f8e02ff */
[----:B------:R-:W-:Y:S01]  /*7030*/  @!P2 IADD3 R145, PT, PT, -R145, RZ, RZ ;  /* 0x000000ff9191a210 */ /* 0x000fe20007ffe1ff */
[----:B------:R-:W1:Y:S01]  /*7040*/  LDCU UR60, c[0x0][0x3b0] ;  /* 0x00007600ff3c77ac */ /* 0x000e620008000800 */
[----:B------:R-:W-:Y:S01]  /*7050*/  SEL R15, R5, R15, !P1 ;  /* 0x0000000f050f7207 */ /* 0x000fe20004800000 */
[----:B------:R-:W-:Y:S01]  /*7060*/  IMAD R113, R113, UR63, RZ ;  /* 0x0000003f71717c24 */ /* 0x000fe2000f8e02ff */
[C---:B------:R-:W-:Y:S01]  /*7070*/  SEL R4, R5.reuse, R4, !P1 ;  /* 0x0000000405047207 */ /* 0x040fe20004800000 */
[----:B------:R-:W1:Y:S01]  /*7080*/  LDCU UR36, c[0x0][0x3b0] ;  /* 0x00007600ff2477ac */ /* 0x000e620008000800 */
[C---:B------:R-:W-:Y:S01]  /*7090*/  SEL R39, R5.reuse, R140, !P1 ;  /* 0x0000008c05277207 */ /* 0x040fe20004800000 */
[----:B------:R-:W-:Y:S01]  /*70a0*/  IMAD R112, R112, UR62, RZ ;  /* 0x0000003e70707c24 */ /* 0x000fe2000f8e02ff */
[C---:B------:R-:W-:Y:S01]  /*70b0*/  SEL R142, R5.reuse, R142, !P1 ;  /* 0x0000008e058e7207 */ /* 0x040fe20004800000 */
[----:B------:R-:W1:Y:S01]  /*70c0*/  LDCU UR28, c[0x0][0x3b0] ;  /* 0x00007600ff1c77ac */ /* 0x000e620008000800 */
[C---:B------:R-:W-:Y:S01]  /*70d0*/  SEL R143, R5.reuse, R143, !P1 ;  /* 0x0000008f058f7207 */ /* 0x040fe20004800000 */
[----:B------:R-:W-:Y:S01]  /*70e0*/  IMAD R82, R82, UR30, RZ ;  /* 0x0000001e52527c24 */ /* 0x000fe2000f8e02ff */
[C---:B------:R-:W-:Y:S01]  /*70f0*/  SEL R92, R5.reuse, R72, !P1 ;  /* 0x00000048055c7207 */ /* 0x040fe20004800000 */
[----:B------:R-:W1:Y:S01]  /*7100*/  LDCU UR16, c[0x0][0x3b0] ;  /* 0x00007600ff1077ac */ /* 0x000e620008000800 */
[----:B------:R-:W-:Y:S01]  /*7110*/  SEL R128, R5, R70, !P1 ;  /* 0x0000004605807207 */ /* 0x000fe20004800000 */
[----:B------:R-:W-:Y:S01]  /*7120*/  IMAD R77, R77, UR24, RZ ;  /* 0x000000184d4d7c24 */ /* 0x000fe2000f8e02ff */
[C---:B------:R-:W-:Y:S01]  /*7130*/  SEL R141, R5.reuse, R6, !P1 ;  /* 0x00000006058d7207 */ /* 0x040fe20004800000 */
[----:B------:R-:W-:Y:S01]  /*7140*/  IMAD R92, R92, UR39, RZ ;  /* 0x000000275c5c7c24 */ /* 0x000fe2000f8e02ff */
[C---:B------:R-:W-:Y:S01]  /*7150*/  SEL R140, R5.reuse, R62, !P1 ;  /* 0x0000003e058c7207 */ /* 0x040fe20004800000 */
[----:B------:R-:W-:Y:S01]  /*7160*/  IMAD R128, R128, UR35, RZ ;  /* 0x0000002380807c24 */ /* 0x000fe2000f8e02ff */
[C---:B------:R-:W-:Y:S01]  /*7170*/  SEL R103, R5.reuse, R55, !P1 ;  /* 0x0000003705677207 */ /* 0x040fe20004800000 */
[----:B------:R-:W1:Y:S01]  /*7180*/  LDCU UR63, c[0x0][0x3b0] ;  /* 0x00007600ff3f77ac */ /* 0x000e620008000800 */
[----:B------:R-:W-:Y:S01]  /*7190*/  SEL R130, R5, R47, !P1 ;  /* 0x0000002f05827207 */ /* 0x000fe20004800000 */
[----:B------:R-:W-:Y:S01]  /*71a0*/  IMAD R39, R39, UR54, RZ ;  /* 0x0000003627277c24 */ /* 0x000fe2000f8e02ff */
[----:B------:R-:W-:Y:S01]  /*71b0*/  SEL R101, R5, R49, !P1 ;  /* 0x0000003105657207 */ /* 0x000fe20004800000 */
[----:B------:R-:W-:Y:S01]  /*71c0*/  IMAD R103, R103, UR52, RZ ;  /* 0x0000003467677c24 */ /* 0x000fe2000f8e02ff */
[C---:B------:R-:W-:Y:S01]  /*71d0*/  SEL R99, R5.reuse, R51, !P1 ;  /* 0x0000003305637207 */ /* 0x040fe20004800000 */
[----:B------:R-:W1:Y:S01]  /*71e0*/  LDCU UR52, c[0x0][0x3b0] ;  /* 0x00007600ff3477ac */ /* 0x000e620008000800 */
[C---:B------:R-:W-:Y:S01]  /*71f0*/  SEL R96, R5.reuse, R57, !P1 ;  /* 0x0000003905607207 */ /* 0x040fe20004800000 */
[----:B------:R-:W-:Y:S01]  /*7200*/  IMAD R130, R130, UR51, RZ ;  /* 0x0000003382827c24 */ /* 0x000fe2000f8e02ff */
[----:B------:R-:W-:Y:S01]  /*7210*/  SEL R88, R5, R65, !P1 ;  /* 0x0000004105587207 */ /* 0x000fe20004800000 */
        /* <DEDUP_REMOVED lines=18> */
[----:B------:R-:W-:Y:S01]  /*7340*/  IMAD R94, R94, UR41, RZ ;  /* 0x000000295e5e7c24 */ /* 0x000fe2000f8e02ff */
[----:B------:R-:W-:Y:S01]  /*7350*/  SEL R75, R5, R118, !P1 ;  /* 0x00000076054b7207 */ /* 0x000fe20004800000 */
[----:B------:R-:W-:Y:S01]  /*7360*/  IMAD R85, R85, UR33, RZ ;  /* 0x0000002155557c24 */ /* 0x000fe2000f8e02ff */
[----:B------:R-:W-:Y:S01]  /*7370*/  SEL R74, R5, R119, !P1 ;  /* 0x00000077054a7207 */ /* 0x000fe20004800000 */
[----:B------:R-:W-:Y:S01]  /*7380*/  IMAD R83, R83, UR31, RZ ;  /* 0x0000001f53537c24 */ /* 0x000fe2000f8e02ff */
[----:B------:R-:W-:Y:S01]  /*7390*/  ISETP.NE.U32.AND P6, PT, R35, RZ, PT ;  /* 0x000000ff2300720c */ /* 0x000fe20003fc5070 */
[----:B------:R-:W-:Y:S01]  /*73a0*/  IMAD R76, R76, UR23, RZ ;  /* 0x000000174c4c7c24 */ /* 0x000fe2000f8e02ff */
[----:B------:R-:W-:Y:S01]  /*73b0*/  SEL R125, R5, R7, !P1 ;  /* 0x00000007057d7207 */ /* 0x000fe20004800000 */
[----:B------:R-:W-:Y:S01]  /*73c0*/  IMAD R75, R75, UR22, RZ ;  /* 0x000000164b4b7c24 */ /* 0x000fe2000f8e02ff */
[C---:B------:R-:W-:Y:S01]  /*73d0*/  SEL R65, R5.reuse, R30, !P1 ;  /* 0x0000001e05417207 */ /* 0x040fe20004800000 */
        /* <DEDUP_REMOVED lines=13> */
[----:B------:R-:W-:Y:S01]  /*74b0*/  SEL R53, R5, R18, !P1 ;  /* 0x0000001205357207 */ /* 0x000fe20004800000 */
[----:B------:R-:W-:Y:S01]  /*74c0*/  IMAD R61, R61, UR73, RZ ;  /* 0x000000493d3d7c24 */ /* 0x000fe2000f8e02ff */
[----:B------:R-:W-:Y:S01]  /*74d0*/  SEL R123, R5, R20, !P1 ;  /* 0x00000014057b7207 */ /* 0x000fe20004800000 */
[----:B------:R-:W-:Y:S01]  /*74e0*/  IMAD R59, R59, UR8, RZ ;  /* 0x000000083b3b7c24 */ /* 0x000fe2000f8e02ff */
[----:B------:R-:W-:Y:S01]  /*74f0*/  SEL R51, R5, R21, !P1 ;  /* 0x0000001505337207 */ /* 0x000fe20004800000 */
[----:B------:R-:W-:Y:S01]  /*7500*/  IMAD R57, R57, UR10, RZ ;  /* 0x0000000a39397c24 */ /* 0x000fe2000f8e02ff */
[----:B------:R-:W-:Y:S01]  /*7510*/  SEL R49, R5, R22, !P1 ;  /* 0x0000001605317207 */ /* 0x000fe20004800000 */
[----:B------:R-:W-:Y:S01]  /*7520*/  IMAD R123, R123, UR7, RZ ;  /* 0x000000077b7b7c24 */ /* 0x000fe2000f8e02ff */
[C---:B------:R-:W-:Y:S01]  /*7530*/  SEL R47, R5.reuse, R24, !P1 ;  /* 0x00000018052f7207 */ /* 0x040fe20004800000 */
[----:B------:R-:W3:Y:S01]  /*7540*/  LDCU UR62, c[0x0][0x3b0] ;  /* 0x00007600ff3e77ac */ /* 0x000ee20008000800 */
[----:B------:R-:W-:Y:S01]  /*7550*/  SEL R45, R5, R26, !P1 ;  /* 0x0000001a052d7207 */ /* 0x000fe20004800000 */
[----:B--2---:R-:W-:Y:S01]  /*7560*/  IMAD R55, R55, UR77, RZ ;  /* 0x0000004d37377c24 */ /* 0x004fe2000f8e02ff */
[----:B------:R-:W-:Y:S01]  /*7570*/  SEL R122, R5, R27, !P1 ;  /* 0x0000001b057a7207 */ /* 0x000fe20004800000 */
[----:B------:R-:W-:Y:S01]  /*7580*/  IMAD R53, R53, UR75, RZ ;  /* 0x0000004b35357c24 */ /* 0x000fe2000f8e02ff */
[C---:B------:R-:W-:Y:S01]  /*7590*/  SEL R121, R5.reuse, R144, !P1 ;  /* 0x0000009005797207 */ /* 0x040fe20004800000 */
[----:B------:R-:W2:Y:S01]  /*75a0*/  LDCU UR57, c[0x0][0x3b0] ;  /* 0x00007600ff3977ac */ /* 0x000ea20008000800 */
[C---:B------:R-:W-:Y:S01]  /*75b0*/  SEL R71, R5.reuse, R132, !P1 ;  /* 0x0000008405477207 */ /* 0x040fe20004800000 */
[----:B-1----:R-:W-:Y:S01]  /*75c0*/  IMAD R122, R122, UR60, RZ ;  /* 0x0000003c7a7a7c24 */ /* 0x002fe2000f8e02ff */
        /* <DEDUP_REMOVED lines=21> */
[----:B------:R-:W4:Y:S01]  /*7720*/  LDC R133, c[0x0][0x3a0] ;  /* 0x0000e800ff857b82 */ /* 0x000f220000000800 */
[C---:B------:R-:W-:Y:S01]  /*7730*/  SEL R43, R5.reuse, R134, !P1 ;  /* 0x00000086052b7207 */ /* 0x040fe20004800000 */
[----:B------:R-:W1:Y:S01]  /*7740*/  LDCU UR49, c[0x0][0x3b0] ;  /* 0x00007600ff3177ac */ /* 0x000e620008000800 */
[C---:B------:R-:W-:Y:S01]  /*7750*/  SEL R6, R5.reuse, R135, !P1 ;  /* 0x0000008705067207 */ /* 0x040fe20004800000 */
[----:B------:R-:W-:Y:S01]  /*7760*/  IMAD R160, R192, 0x63, RZ ;  /* 0x00000063c0a07824 */ /* 0x000fe200078e02ff */
[C---:B------:R-:W-:Y:S01]  /*7770*/  SEL R41, R5.reuse, R136, !P1 ;  /* 0x0000008805297207 */ /* 0x040fe20004800000 */
[----:B------:R-:W1:Y:S01]  /*7780*/  LDCU UR48, c[0x0][0x3b0] ;  /* 0x00007600ff3077ac */ /* 0x000e620008000800 */
[----:B------:R-:W-:Y:S01]  /*7790*/  SEL R37, R5, R146, !P1 ;  /* 0x0000009205257207 */ /* 0x000fe20004800000 */
[----:B------:R-:W-:Y:S01]  /*77a0*/  IMAD R43, R43, UR58, RZ ;  /* 0x0000003a2b2b7c24 */ /* 0x000fe2000f8e02ff */
[C---:B------:R-:W-:Y:S01]  /*77b0*/  SEL R148, R5.reuse, R148, !P1 ;  /* 0x0000009405947207 */ /* 0x040fe20004800000 */
[----:B------:R-:W2:Y:S01]  /*77c0*/  LDCU UR47, c[0x0][0x3b0] ;  /* 0x00007600ff2f77ac */ /* 0x000ea20008000800 */
[----:B------:R-:W-:Y:S01]  /*77d0*/  SEL R35, R5, R60, !P1 ;  /* 0x0000003c05237207 */ /* 0x000fe20004800000 */
[----:B------:R-:W-:Y:S01]  /*77e0*/  IMAD R60, R11, UR72, RZ ;  /* 0x000000480b3c7c24 */ /* 0x000fe2000f8e02ff */
[C---:B------:R-:W-:Y:S01]  /*77f0*/  SEL R7, R5.reuse, R64, !P1 ;  /* 0x0000004005077207 */ /* 0x040fe20004800000 */
[----:B------:R-:W-:Y:S01]  /*7800*/  IMAD R64, R32, UR69, RZ ;  /* 0x0000004520407c24 */ /* 0x000fe2000f8e02ff */
[----:B------:R-:W-:Y:S01]  /*7810*/  SEL R33, R5, R66, !P1 ;  /* 0x0000004205217207 */ /* 0x000fe20004800000 */
[----:B------:R-:W-:Y:S01]  /*7820*/  IMAD R66, R29, UR12, RZ ;  /* 0x0000000c1d427c24 */ /* 0x000fe2000f8e02ff */
[C---:B------:R-:W-:Y:S01]  /*7830*/  SEL R150, R5.reuse, R150, !P1 ;  /* 0x0000009605967207 */ /* 0x040fe20004800000 */
[----:B------:R-:W2:Y:S01]  /*7840*/  LDCU UR46, c[0x0][0x3b0] ;  /* 0x00007600ff2e77ac */ /* 0x000ea20008000800 */
[----:B------:R-:W-:Y:S01]  /*7850*/  SEL R31, R5, R34, !P1 ;  /* 0x00000022051f7207 */ /* 0x000fe20004800000 */
[----:B------:R-:W-:Y:S01]  /*7860*/  IMAD R41, R41, UR56, RZ ;  /* 0x0000003829297c24 */ /* 0x000fe2000f8e02ff */
[C---:B------:R-:W-:Y:S01]  /*7870*/  SEL R120, R5.reuse, R152, !P1 ;  /* 0x0000009805787207 */ /* 0x040fe20004800000 */
[----:B------:R-:W2:Y:S01]  /*7880*/  LDCU UR45, c[0x0][0x3b0] ;  /* 0x00007600ff2d77ac */ /* 0x000ea20008000800 */
[----:B------:R-:W-:Y:S01]  /*7890*/  SEL R30, R5, R154, !P1 ;  /* 0x0000009a051e7207 */ /* 0x000fe20004800000 */
[----:B-1----:R-:W-:Y:S01]  /*78a0*/  IMAD R37, R37, UR51, RZ ;  /* 0x0000003325257c24 */ /* 0x002fe2000f8e02ff */
[C---:B------:R-:W-:Y:S01]  /*78b0*/  SEL R8, R5.reuse, R36, !P1 ;  /* 0x0000002405087207 */ /* 0x040fe20004800000 */
[----:B------:R-:W-:Y:S01]  /*78c0*/  IMAD R120, R120, UR44, RZ ;  /* 0x0000002c78787c24 */ /* 0x000fe2000f8e02ff */
[C---:B------:R-:W-:Y:S01]  /*78d0*/  SEL R10, R5.reuse, R38, !P1 ;  /* 0x00000026050a7207 */ /* 0x040fe20004800000 */
[----:B------:R-:W-:Y:S01]  /*78e0*/  IMAD R38, R142, UR53, RZ ;  /* 0x000000358e267c24 */ /* 0x000fe2000f8e02ff */
        /* <DEDUP_REMOVED lines=11> */
[----:B--2---:R-:W-:Y:S01]  /*79a0*/  IMAD R42, R6, UR57, RZ ;  /* 0x00000039062a7c24 */ /* 0x004fe2000f8e02ff */
[----:B------:R-:W-:Y:S01]  /*79b0*/  SEL R22, R5, R44, !P1 ;  /* 0x0000002c05167207 */ /* 0x000fe20004800000 */
[----:B------:R-:W-:Y:S01]  /*79c0*/  IMAD R119, R119, UR36, RZ ;  /* 0x0000002477777c24 */ /* 0x000fe2000f8e02ff */
[----:B------:R-:W-:Y:S01]  /*79d0*/  SEL R21, R5, R46, !P1 ;  /* 0x0000002e05157207 */ /* 0x000fe20004800000 */
[----:B---3--:R-:W-:Y:S01]  /*79e0*/  IMAD R46, R25, UR62, RZ ;  /* 0x0000003e192e7c24 */ /* 0x008fe2000f8e02ff */
[----:B------:R-:W-:Y:S01]  /*79f0*/  SEL R20, R5, R48, !P1 ;  /* 0x0000003005147207 */ /* 0x000fe20004800000 */
[----:B------:R-:W-:Y:S01]  /*7a00*/  IMAD R48, R23, UR64, RZ ;  /* 0x0000004017307c24 */ /* 0x000fe2000f8e02ff */
[C---:B------:R-:W-:Y:S01]  /*7a10*/  SEL R13, R5.reuse, R50, !P1 ;  /* 0x00000032050d7207 */ /* 0x040fe20004800000 */
[----:B----4-:R-:W-:Y:S01]  /*7a20*/  IMAD R50, R4, UR66, RZ ;  /* 0x0000004204327c24 */ /* 0x010fe2000f8e02ff */
[----:B------:R-:W-:Y:S01]  /*7a30*/  SEL R18, R5, R52, !P1 ;  /* 0x0000003405127207 */ /* 0x000fe20004800000 */
        /* <DEDUP_REMOVED lines=8> */
[----:B------:R-:W-:Y:S01]  /*7ac0*/  IMAD.WIDE R140, R139, 0x4, R2 ;  /* 0x000000048b8c7825 */ /* 0x000fe200078e0202 */
[C---:B------:R-:W-:Y:S01]  /*7ad0*/  SEL R158, R5.reuse, R158, !P1 ;  /* 0x0000009e059e7207 */ /* 0x040fe20004800000 */
[----:B------:R-:W2:Y:S01]  /*7ae0*/  LDCU UR41, c[0x0][0x3b0] ;  /* 0x00007600ff2977ac */ /* 0x000ea20008000800 */
[C---:B------:R-:W-:Y:S01]  /*7af0*/  SEL R157, R5.reuse, R157, !P1 ;  /* 0x0000009d059d7207 */ /* 0x040fe20004800000 */
[----:B------:R-:W-:Y:S01]  /*7b00*/  IMAD R17, R16, UR29, RZ ;  /* 0x0000001d10117c24 */ /* 0x000fe2000f8e02ff */
[C---:B------:R-:W-:Y:S01]  /*7b10*/  SEL R155, R5.reuse, R155, !P1 ;  /* 0x0000009b059b7207 */ /* 0x040fe20004800000 */
        /* <DEDUP_REMOVED lines=12> */
[----:B------:R-:W3:Y:S01]  /*7be0*/  LDCU UR40, c[0x0][0x3b0] ;  /* 0x00007600ff2877ac */ /* 0x000ee20008000800 */
[----:B------:R-:W-:Y:S01]  /*7bf0*/  SEL R145, R5, R145, !P1 ;  /* 0x0000009105917207 */ /* 0x000fe20004800000 */
[----:B------:R-:W-:Y:S01]  /*7c00*/  IMAD R5, R143, UR15, RZ ;  /* 0x0000000f8f057c24 */ /* 0x000fe2000f8e02ff */
[----:B------:R-:W4:Y:S01]  /*7c10*/  LDC R134, c[0x0][0x3a0] ;  /* 0x0000e800ff867b82 */ /* 0x000f220000000800 */
[--C-:B------:R-:W-:Y:S01]  /*7c20*/  IMAD.WIDE R142, R139, 0x4, R86.reuse ;  /* 0x000000048b8e7825 */ /* 0x100fe200078e0256 */
[----:B------:R-:W1:Y:S03]  /*7c30*/  LDCU UR39, c[0x0][0x3b0] ;  /* 0x00007600ff2777ac */ /* 0x000e660008000800 */
[----:B------:R-:W-:Y:S01]  /*7c40*/  IMAD.WIDE R138, R131, 0x4, R86 ;  /* 0x00000004838a7825 */ /* 0x000fe200078e0256 */
[----:B------:R2:W-:Y:S01]  /*7c50*/  STL.64 [R1+0x1570], R142 ;  /* 0x0015708e01007387 */ /* 0x0005e20000100a00 */
[----:B------:R-:W1:Y:S01]  /*7c60*/  LDCU UR38, c[0x0][0x3b0] ;  /* 0x00007600ff2677ac */ /* 0x000e620008000800 */
[----:B------:R-:W1:Y:S01]  /*7c70*/  S2UR UR12, SR_CgaCtaId ;  /* 0x00000000000c79c3 */ /* 0x000e620000008800 */
[----:B------:R-:W-:Y:S01]  /*7c80*/  IMAD R34, R7, UR48, RZ ;  /* 0x0000003007227c24 */ /* 0x000fe2000f8e02ff */
[----:B------:R3:W-:Y:S01]  /*7c90*/  STL.64 [R1+0x1578], R140 ;  /* 0x0015788c01007387 */ /* 0x0007e20000100a00 */
[----:B------:R-:W1:Y:S01]  /*7ca0*/  LDCU UR37, c[0x0][0x3b0] ;  /* 0x00007600ff2577ac */ /* 0x000e620008000800 */
[----:B------:R-:W-:-:S02]  /*7cb0*/  IMAD R33, R33, UR47, RZ ;  /* 0x0000002f21217c24 */ /* 0x000fc4000f8e02ff */
[----:B------:R3:W-:Y:S01]  /*7cc0*/  STL.64 [R1+0x1b38], R138 ;  /* 0x001b388a01007387 */ /* 0x0007e20000100a00 */
[----:B------:R-:W4:Y:S01]  /*7cd0*/  LDCU UR35, c[0x0][0x3b0] ;  /* 0x00007600ff2377ac */ /* 0x000f220008000800 */
[----:B------:R-:W-:Y:S01]  /*7ce0*/  IMAD R32, R150, UR46, RZ ;  /* 0x0000002e96207c24 */ /* 0x000fe2000f8e02ff */
[----:B------:R-:W4:Y:S01]  /*7cf0*/  LDC R132, c[0x0][0x3a0] ;  /* 0x0000e800ff847b82 */ /* 0x000f220000000800 */
[--C-:B--2---:R-:W-:Y:S01]  /*7d00*/  IMAD.WIDE R142, R130, 0x4, R86.reuse ;  /* 0x00000004828e7825 */ /* 0x104fe200078e0256 */
[----:B------:R-:W2:Y:S03]  /*7d10*/  LDCU UR34, c[0x0][0x3b0] ;  /* 0x00007600ff2277ac */ /* 0x000ea60008000800 */
[--C-:B---3--:R-:W-:Y:S01]  /*7d20*/  IMAD.WIDE R140, R129, 0x4, R86.reuse ;  /* 0x00000004818c7825 */ /* 0x108fe200078e0256 */
[----:B------:R3:W-:Y:S01]  /*7d30*/  STL.64 [R1+0x1ae0], R142 ;  /* 0x001ae08e01007387 */ /* 0x0007e20000100a00 */
[----:B------:R-:W2:Y:S01]  /*7d40*/  LDCU UR33, c[0x0][0x3b0] ;  /* 0x00007600ff2177ac */ /* 0x000ea20008000800 */
[----:B------:R-:W2:Y:S01]  /*7d50*/  LDC R135, c[0x0][0x3a0] ;  /* 0x0000e800ff877b82 */ /* 0x000ea20000000800 */
[--C-:B------:R-:W-:Y:S01]  /*7d60*/  IMAD.WIDE R138, R128, 0x4, R86.reuse ;  /* 0x00000004808a7825 */ /* 0x100fe200078e0256 */
[----:B------:R3:W-:Y:S01]  /*7d70*/  STL.64 [R1+0x1a90], R140 ;  /* 0x001a908c01007387 */ /* 0x0007e20000100a00 */
[----:B------:R-:W2:Y:S02]  /*7d80*/  LDCU UR32, c[0x0][0x3b0] ;  /* 0x00007600ff2077ac */ /* 0x000ea40008000800 */
[----:B------:R-:W-:Y:S01]  /*7d90*/  IMAD R31, R31, UR45, RZ ;  /* 0x0000002d1f1f7c24 */ /* 0x000fe2000f8e02ff */
[----:B------:R3:W-:Y:S01]  /*7da0*/  STL.64 [R1+0x1a38], R138 ;  /* 0x001a388a01007387 */ /* 0x0007e20000100a00 */
[----:B-1----:R-:W-:Y:S01]  /*7db0*/  IMAD R30, R30, UR43, RZ ;  /* 0x0000002b1e1e7c24 */ /* 0x002fe2000f8e02ff */
[----:B------:R-:W1:Y:S01]  /*7dc0*/  LDCU UR31, c[0x0][0x3b0] ;  /* 0x00007600ff1f77ac */ /* 0x000e620008000800 */
[----:B------:R-:W-:Y:S01]  /*7dd0*/  IMAD R29, R8, UR42, RZ ;  /* 0x0000002a081d7c24 */ /* 0x000fe2000f8e02ff */
[----:B------:R-:W1:Y:S01]  /*7de0*/  LDC R136, c[0x0][0x3a0] ;  /* 0x0000e800ff887b82 */ /* 0x000e620000000800 */
[--C-:B---3--:R-:W-:Y:S01]  /*7df0*/  IMAD.WIDE R142, R127, 0x4, R86.reuse ;  /* 0x000000047f8e7825 */ /* 0x108fe200078e0256 */
[----:B------:R-:W3:Y:S03]  /*7e00*/  LDCU UR30, c[0x0][0x3b0] ;  /* 0x00007600ff1e77ac */ /* 0x000ee60008000800 */
[--C-:B------:R-:W-:Y:S01]  /*7e10*/  IMAD.WIDE R140, R126, 0x4, R86.reuse ;  /* 0x000000047e8c7825 */ /* 0x100fe200078e0256 */
[----:B------:R3:W-:Y:S01]  /*7e20*/  STL.64 [R1+0x19e0], R142 ;  /* 0x0019e08e01007387 */ /* 0x0007e20000100a00 */
[----:B------:R-:W1:Y:S01]  /*7e30*/  LDCU UR25, c[0x0][0x3b0] ;  /* 0x00007600ff1977ac */ /* 0x000e620008000800 */
[----:B------:R-:W1:Y:S01]  /*7e40*/  LDC R137, c[0x0][0x3a0] ;  /* 0x0000e800ff897b82 */ /* 0x000e620000000800 */
[--C-:B------:R-:W-:Y:S01]  /*7e50*/  IMAD.WIDE R138, R125, 0x4, R86.reuse ;  /* 0x000000047d8a7825 */ /* 0x100fe200078e0256 */
[----:B------:R3:W-:Y:S01]  /*7e60*/  STL.64 [R1+0x1990], R140 ;  /* 0x0019908c01007387 */ /* 0x0007e20000100a00 */
[----:B------:R-:W1:Y:S02]  /*7e70*/  LDCU UR24, c[0x0][0x3b0] ;  /* 0x00007600ff1877ac */ /* 0x000e640008000800 */
[----:B------:R-:W-:Y:S01]  /*7e80*/  IMAD R28, R10, UR41, RZ ;  /* 0x000000290a1c7c24 */ /* 0x000fe2000f8e02ff */
[----:B------:R4:W-:Y:S01]  /*7e90*/  STL.64 [R1+0x1938], R138 ;  /* 0x0019388a01007387 */ /* 0x0009e20000100a00 */
[----:B------:R-:W-:Y:S01]  /*7ea0*/  IMAD R27, R27, UR40, RZ ;  /* 0x000000281b1b7c24 */ /* 0x000fe2000f8e02ff */
        /* <DEDUP_REMOVED lines=8> */
[----:B------:R-:W3:Y:S01]  /*7f30*/  LDC R169, c[0x0][0x3a0] ;  /* 0x0000e800ffa97b82 */ /* 0x000ee20000000800 */
[----:B----4-:R-:W-:Y:S01]  /*7f40*/  IMAD.WIDE R138, R122, 0x4, R86 ;  /* 0x000000047a8a7825 */ /* 0x010fe200078e0256 */
[----:B------:R4:W-:Y:S01]  /*7f50*/  STL.64 [R1+0x1890], R140 ;  /* 0x0018908c01007387 */ /* 0x0009e20000100a00 */
[----:B------:R-:W1:Y:S02]  /*7f60*/  LDCU UR19, c[0x0][0x3b0] ;  /* 0x00007600ff1377ac */ /* 0x000e640008000800 */
[----:B------:R-:W-:Y:S01]  /*7f70*/  IMAD R25, R163, UR38, RZ ;  /* 0x00000026a3197c24 */ /* 0x000fe2000f8e02ff */
[----:B------:R4:W-:Y:S01]  /*7f80*/  STL.64 [R1+0x1838], R138 ;  /* 0x0018388a01007387 */ /* 0x0009e20000100a00 */
[----:B------:R-:W-:Y:S01]  /*7f90*/  IMAD R24, R24, UR37, RZ ;  /* 0x0000002518187c24 */ /* 0x000fe2000f8e02ff */
[----:B------:R-:W1:Y:S01]  /*7fa0*/  LDCU UR18, c[0x0][0x3b0] ;  /* 0x00007600ff1277ac */ /* 0x000e620008000800 */
[----:B------:R-:W-:-:S02]  /*7fb0*/  IMAD R23, R12, UR35, RZ ;  /* 0x000000230c177c24 */ /* 0x000fc4000f8e02ff */
[--C-:B--2---:R-:W-:Y:S01]  /*7fc0*/  IMAD.WIDE R142, R121, 0x4, R86.reuse ;  /* 0x00000004798e7825 */ /* 0x104fe200078e0256 */
[----:B------:R-:W2:Y:S03]  /*7fd0*/  LDCU UR17, c[0x0][0x3b0] ;  /* 0x00007600ff1177ac */ /* 0x000ea60008000800 */
[--C-:B----4-:R-:W-:Y:S01]  /*7fe0*/  IMAD.WIDE R140, R120, 0x4, R86.reuse ;  /* 0x00000004788c7825 */ /* 0x110fe200078e0256 */
[----:B------:R4:W-:Y:S01]  /*7ff0*/  STL.64 [R1+0x17e0], R142 ;  /* 0x0017e08e01007387 */ /* 0x0009e20000100a00 */
[----:B------:R-:W1:Y:S02]  /*8000*/  LDCU UR20, c[0x0][0x3b0] ;  /* 0x00007600ff1477ac */ /* 0x000e640008000800 */
[--C-:B------:R-:W-:Y:S01]  /*8010*/  IMAD.WIDE R138, R119, 0x4, R86.reuse ;  /* 0x00000004778a7825 */ /* 0x100fe200078e0256 */
[----:B------:R2:W-:Y:S01]  /*8020*/  STL.64 [R1+0x1790], R140 ;  /* 0x0017908c01007387 */ /* 0x0005e20000100a00 */
[----:B------:R-:W1:Y:S02]  /*8030*/  LDCU UR14, c[0x0][0x3b0] ;  /* 0x00007600ff0e77ac */ /* 0x000e640008000800 */
[----:B------:R-:W-:Y:S01]  /*8040*/  IMAD R22, R22, UR34, RZ ;  /* 0x0000002216167c24 */ /* 0x000fe2000f8e02ff */
[----:B------:R1:W-:Y:S01]  /*8050*/  STL.64 [R1+0x1388], R138 ;  /* 0x0013888a01007387 */ /* 0x0003e20000100a00 */
[----:B------:R-:W-:Y:S01]  /*8060*/  IMAD R21, R21, UR33, RZ ;  /* 0x0000002115157c24 */ /* 0x000fe2000f8e02ff */
[----:B------:R-:W-:Y:S01]  /*8070*/  UMOV UR4, 0x400 ;  /* 0x0000040000047882 */ /* 0x000fe20000000000 */
[----:B------:R-:W-:Y:S01]  /*8080*/  IMAD R20, R20, UR32, RZ ;  /* 0x0000002014147c24 */ /* 0x000fe2000f8e02ff */
[----:B------:R-:W-:Y:S01]  /*8090*/  ULEA UR12, UR12, UR4, 0x18 ;  /* 0x000000040c0c7291 */ /* 0x000fe2000f8ec0ff */
[--C-:B----4-:R-:W-:Y:S01]  /*80a0*/  IMAD.WIDE R142, R118, 0x4, R86.reuse ;  /* 0x00000004768e7825 */ /* 0x110fe200078e0256 */
[----:B------:R-:W4:Y:S03]  /*80b0*/  LDCU.64 UR8, c[0x0][0x3a8] ;  /* 0x00007500ff0877ac */ /* 0x000f260008000a00 */
[----:B--2---:R-:W-:Y:S01]  /*80c0*/  IMAD.WIDE R140, R117, 0x4, R86 ;  /* 0x00000004758c7825 */ /* 0x004fe200078e0256 */
[----:B------:R2:W-:Y:S01]  /*80d0*/  STL.64 [R1+0x1308], R142 ;  /* 0x0013088e01007387 */ /* 0x0005e20000100a00 */
[----:B------:R-:W-:-:S02]  /*80e0*/  IADD3 R246, PT, PT, R247, UR12, RZ ;  /* 0x0000000cf7f67c10 */ /* 0x000fc4000fffe0ff */
[--C-:B-1----:R-:W-:Y:S01]  /*80f0*/  IMAD.WIDE R138, R116, 0x4, R86.reuse ;  /* 0x00000004748a7825 */ /* 0x102fe200078e0256 */
[----:B------:R1:W-:Y:S03]  /*8100*/  STL.64 [R1+0x1288], R140 ;  /* 0x0012888c01007387 */ /* 0x0003e60000100a00 */
[----:B------:R-:W-:Y:S01]  /*8110*/  IMAD R19, R13, UR31, RZ ;  /* 0x0000001f0d137c24 */ /* 0x000fe2000f8e02ff */
[----:B------:R3:W-:Y:S01]  /*8120*/  STL.64 [R1+0x1b80], R138 ;  /* 0x001b808a01007387 */ /* 0x0007e20000100a00 */
[----:B------:R-:W-:Y:S02]  /*8130*/  IMAD R18, R18, UR30, RZ ;  /* 0x0000001e12127c24 */ /* 0x000fe4000f8e02ff */
[----:B------:R-:W-:Y:S02]  /*8140*/  IMAD R14, R156, UR25, RZ ;  /* 0x000000199c0e7c24 */ /* 0x000fe4000f8e02ff */
[----:B--2---:R-:W-:Y:S01]  /*8150*/  IMAD.WIDE R142, R115, 0x4, R86 ;  /* 0x00000004738e7825 */ /* 0x004fe200078e0256 */
[----:B----4-:R-:W-:-:S03]  /*8160*/  USHF.L.U32 UR8, UR8, 0x7, URZ ;  /* 0x0000000708087899 */ /* 0x010fc600080006ff */
[--C-:B-1----:R-:W-:Y:S01]  /*8170*/  IMAD.WIDE R140, R114, 0x4, R86.reuse ;  /* 0x00000004728c7825 */ /* 0x102fe200078e0256 */
[----:B------:R1:W-:Y:S03]  /*8180*/  STL.64 [R1+0x1b78], R142 ;  /* 0x001b788e01007387 */ /* 0x0003e60000100a00 */
[----:B---3--:R-:W-:Y:S01]  /*8190*/  IMAD.WIDE R138, R113, 0x4, R86 ;  /* 0x00000004718a7825 */ /* 0x008fe200078e0256 */
[----:B------:R2:W-:Y:S03]  /*81a0*/  STL.64 [R1+0x1b70], R140 ;  /* 0x001b708c01007387 */ /* 0x0005e60000100a00 */
[----:B------:R-:W-:Y:S01]  /*81b0*/  IMAD R13, R158, UR24, RZ ;  /* 0x000000189e0d7c24 */ /* 0x000fe2000f8e02ff */
[----:B------:R3:W-:Y:S01]  /*81c0*/  STL.64 [R1+0x1b60], R138 ;  /* 0x001b608a01007387 */ /* 0x0007e20000100a00 */
[----:B------:R-:W-:-:S02]  /*81d0*/  IMAD R12, R157, UR23, RZ ;  /* 0x000000179d0c7c24 */ /* 0x000fc4000f8e02ff */
[----:B------:R-:W-:Y:S02]  /*81e0*/  IMAD R11, R155, UR22, RZ ;  /* 0x000000169b0b7c24 */ /* 0x000fe4000f8e02ff */
[----:B-1----:R-:W-:-:S04]  /*81f0*/  IMAD.WIDE R142, R112, 0x4, R86 ;  /* 0x00000004708e7825 */ /* 0x002fc800078e0256 */
[--C-:B--2---:R-:W-:Y:S01]  /*8200*/  IMAD.WIDE R140, R111, 0x4, R86.reuse ;  /* 0x000000046f8c7825 */ /* 0x104fe200078e0256 */
[----:B------:R1:W-:Y:S03]  /*8210*/  STL.64 [R1+0x1b58], R142 ;  /* 0x001b588e01007387 */ /* 0x0003e60000100a00 */
[----:B---3--:R-:W-:Y:S01]  /*8220*/  IMAD.WIDE R138, R110, 0x4, R86 ;  /* 0x000000046e8a7825 */ /* 0x008fe200078e0256 */
[----:B------:R2:W-:Y:S03]  /*8230*/  STL.64 [R1+0x1b50], R140 ;  /* 0x001b508c01007387 */ /* 0x0005e60000100a00 */
[----:B------:R-:W-:Y:S01]  /*8240*/  IMAD R10, R153, UR21, RZ ;  /* 0x00000015990a7c24 */ /* 0x000fe2000f8e02ff */
[----:B------:R3:W-:Y:S01]  /*8250*/  STL.64 [R1+0x1b40], R138 ;  /* 0x001b408a01007387 */ /* 0x0007e20000100a00 */
[----:B------:R-:W-:Y:S01]  /*8260*/  IMAD R9, R149, UR19, RZ ;  /* 0x0000001395097c24 */ /* 0x000fe2000f8e02ff */
[----:B------:R-:W4:Y:S01]  /*8270*/  LDC R153, c[0x0][0x3a0] ;  /* 0x0000e800ff997b82 */ /* 0x000f220000000800 */
[----:B------:R-:W-:-:S02]  /*8280*/  IMAD R8, R147, UR18, RZ ;  /* 0x0000001293087c24 */ /* 0x000fc4000f8e02ff */
[----:B-1----:R-:W-:-:S04]  /*8290*/  IMAD.WIDE R142, R109, 0x4, R86 ;  /* 0x000000046d8e7825 */ /* 0x002fc800078e0256 */
[--C-:B--2---:R-:W-:Y:S01]  /*82a0*/  IMAD.WIDE R140, R108, 0x4, R86.reuse ;  /* 0x000000046c8c7825 */ /* 0x104fe200078e0256 */
[----:B------:R1:W-:Y:S03]  /*82b0*/  STL.64 [R1+0x1b30], R142 ;  /* 0x001b308e01007387 */ /* 0x0003e60000100a00 */
[----:B---3--:R-:W-:Y:S01]  /*82c0*/  IMAD.WIDE R138, R107, 0x4, R86 ;  /* 0x000000046b8a7825 */ /* 0x008fe200078e0256 */
[----:B------:R2:W-:Y:S03]  /*82d0*/  STL.64 [R1+0x1b20], R140 ;  /* 0x001b208c01007387 */ /* 0x0005e60000100a00 */
[----:B------:R-:W-:Y:S01]  /*82e0*/  IMAD R7, R0, UR17, RZ ;  /* 0x0000001100077c24 */ /* 0x000fe2000f8e02ff */
[----:B------:R3:W-:Y:S01]  /*82f0*/  STL.64 [R1+0x1b18], R138 ;  /* 0x001b188a01007387 */ /* 0x0007e20000100a00 */
[----:B------:R-:W-:-:S02]  /*8300*/  IMAD R6, R144, UR20, RZ ;  /* 0x0000001490067c24 */ /* 0x000fc4000f8e02ff */
[----:B------:R-:W-:Y:S01]  /*8310*/  IMAD R0, R145, UR14, RZ ;  /* 0x0000000e91007c24 */ /* 0x000fe2000f8e02ff */
[----:B------:R-:W4:Y:S01]  /*8320*/  LDCU.64 UR14, c[0x0][0x358] ;  /* 0x00006b00ff0e77ac */ /* 0x000f220008000a00 */
[--C-:B-1----:R-:W-:Y:S01]  /*8330*/  IMAD.WIDE R142, R106, 0x4, R86.reuse ;  /* 0x000000046a8e7825 */ /* 0x102fe200078e0256 */
[----:B------:R-:W1:Y:S03]  /*8340*/  LDC R145, c[0x0][0x3a0] ;  /* 0x0000e800ff917b82 */ /* 0x000e660000000800 */
[--C-:B--2---:R-:W-:Y:S01]  /*8350*/  IMAD.WIDE R140, R105, 0x4, R86.reuse ;  /* 0x00000004698c7825 */ /* 0x104fe200078e0256 */
[----:B------:R2:W-:Y:S03]  /*8360*/  STL.64 [R1+0x1b10], R142 ;  /* 0x001b108e01007387 */ /* 0x0005e60000100a00 */
[----:B---3--:R-:W-:Y:S01]  /*8370*/  IMAD.WIDE R138, R104, 0x4, R86 ;  /* 0x00000004688a7825 */ /* 0x008fe200078e0256 */
[----:B------:R3:W-:Y:S03]  /*8380*/  STL.64 [R1+0x1b00], R140 ;  /* 0x001b008c01007387 */ /* 0x0007e60000100a00 */
[----:B------:R-:W-:Y:S01]  /*8390*/  VIADD R133, R133, 0xffffffff ;  /* 0xffffffff85857836 */ /* 0x000fe20000000000 */
[----:B------:R4:W-:Y:S01]  /*83a0*/  STL.64 [R1+0x1af8], R138 ;  /* 0x001af88a01007387 */ /* 0x0009e20000100a00 */
[----:B------:R-:W-:-:S02]  /*83b0*/  VIADD R132, R132, 0xfffffffb ;  /* 0xfffffffb84847836 */ /* 0x000fc40000000000 */
[----:B------:R-:W-:Y:S01]  /*83c0*/  IMAD R144, R192, 0x5b, RZ ;  /* 0x0000005bc0907824 */ /* 0x000fe200078e02ff */
[----:B------:R-:W-:Y:S01]  /*83d0*/  ISETP.GE.U32.AND P1, PT, R133, 0x7fffff80, PT ;  /* 0x7fffff808500780c */ /* 0x000fe20003f26070 */
[----:B--2---:R-:W-:Y:S01]  /*83e0*/  IMAD.WIDE R142, R103, 0x4, R86 ;  /* 0x00000004678e7825 */ /* 0x004fe200078e0256 */
[----:B------:R-:W-:-:S03]  /*83f0*/  ISETP.GE.U32.AND P2, PT, R132, 0x7fffff7c, PT ;  /* 0x7fffff7c8400780c */ /* 0x000fc60003f46070 */
[--C-:B---3--:R-:W-:Y:S01]  /*8400*/  IMAD.WIDE R140, R102, 0x4, R86.reuse ;  /* 0x00000004668c7825 */ /* 0x108fe200078e0256 */
[----:B------:R2:W-:Y:S03]  /*8410*/  STL.64 [R1+0x1af0], R142 ;  /* 0x001af08e01007387 */ /* 0x0005e60000100a00 */
[----:B----4-:R-:W-:Y:S01]  /*8420*/  IMAD.WIDE R138, R101, 0x4, R86 ;  /* 0x00000004658a7825 */ /* 0x010fe200078e0256 */
[----:B------:R3:W-:Y:S03]  /*8430*/  STL.64 [R1+0x1ad8], R140 ;  /* 0x001ad88c01007387 */ /* 0x0007e60000100a00 */
[C---:B------:R-:W-:Y:S01]  /*8440*/  IMAD R152, R192.reuse, 0x5f, RZ ;  /* 0x0000005fc0987824 */ /* 0x040fe200078e02ff */
[----:B------:R4:W-:Y:S01]  /*8450*/  STL.64 [R1+0x1ad0], R138 ;  /* 0x001ad08a01007387 */ /* 0x0009e20000100a00 */
[----:B------:R-:W-:-:S02]  /*8460*/  IMAD R168, R192, 0x67, RZ ;  /* 0x00000067c0a87824 */ /* 0x000fc400078e02ff */
[----:B------:R-:W-:Y:S01]  /*8470*/  IMAD R176, R192, 0x6b, RZ ;  /* 0x0000006bc0b07824 */ /* 0x000fe200078e02ff */
[----:B------:R-:W-:Y:S01]  /*8480*/  @!PT LDS RZ, [RZ] ;  /* 0x00000000fffff984 */ /* 0x000fe20000000800 */
[----:B------:R-:W-:Y:S01]  /*8490*/  @!PT LDS RZ, [RZ] ;  /* 0x00000000fffff984 */ /* 0x000fe20000000800 */
[----:B------:R-:W-:Y:S01]  /*84a0*/  @!PT LDS RZ, [RZ] ;  /* 0x00000000fffff984 */ /* 0x000fe20000000800 */
[----:B------:R-:W-:Y:S01]  /*84b0*/  LDGSTS.E [R246], desc[UR14][R244.64], !P1 ;  /* 0x00000000f4f67fae */ /* 0x000fe2000c9a100e */
[----:B--2---:R-:W-:-:S03]  /*84c0*/  IMAD.WIDE R142, R100, 0x4, R86 ;  /* 0x00000004648e7825 */ /* 0x004fc600078e0256 */
[----:B------:R-:W-:Y:S01]  /*84d0*/  LDGSTS.E [R246+0x100], desc[UR14][R238.64], !P1 ;  /* 0x00100000eef67fae */ /* 0x000fe2000c9a100e */
[----:B---3--:R-:W-:-:S03]  /*84e0*/  IMAD.WIDE R140, R99, 0x4, R86 ;  /* 0x00000004638c7825 */ /* 0x008fc600078e0256 */
[----:B------:R2:W-:Y:S01]  /*84f0*/  STL.64 [R1+0x1ac0], R142 ;  /* 0x001ac08e01007387 */ /* 0x0005e20000100a00 */
[----:B----4-:R-:W-:-:S03]  /*8500*/  IMAD.WIDE R138, R98, 0x4, R86 ;  /* 0x00000004628a7825 */ /* 0x010fc600078e0256 */
[----:B------:R3:W-:Y:S04]  /*8510*/  STL.64 [R1+0x1ab8], R140 ;  /* 0x001ab88c01007387 */ /* 0x0007e80000100a00 */
[----:B------:R4:W-:Y:S01]  /*8520*/  STL.64 [R1+0x1ab0], R138 ;  /* 0x001ab08a01007387 */ /* 0x0009e20000100a00 */
        /* <DEDUP_REMOVED lines=14> */
[----:B--2---:R-:W-:-:S04]  /*8610*/  IMAD.WIDE R142, R91, 0x4, R86 ;  /* 0x000000045b8e7825 */ /* 0x004fc800078e0256 */
[--C-:B---3--:R-:W-:Y:S01]  /*8620*/  IMAD.WIDE R140, R90, 0x4, R86.reuse ;  /* 0x000000045a8c7825 */ /* 0x108fe200078e0256 */
[----:B------:R2:W-:Y:S03]  /*8630*/  STL.64 [R1+0x1a58], R142 ;  /* 0x001a588e01007387 */ /* 0x0005e60000100a00 */
[--C-:B----4-:R-:W-:Y:S01]  /*8640*/  IMAD.WIDE R138, R89, 0x4, R86.reuse ;  /* 0x00000004598a7825 */ /* 0x110fe200078e0256 */
        /* <DEDUP_REMOVED lines=166> */
[----:B------:R-:W-:Y:S03]  /*90b0*/  STL.64 [R1+0x1248], R142 ;  /* 0x0012488e01007387 */ /* 0x000fe60000100a00 */
[----:B----4-:R-:W-:Y:S01]  /*90c0*/  IMAD.WIDE R138, R0, 0x4, R86 ;  /* 0x00000004008a7825 */ /* 0x010fe200078e0256 */
[----:B------:R-:W-:Y:S03]  /*90d0*/  STL.64 [R1+0x1238], R140 ;  /* 0x0012388c01007387 */ /* 0x000fe60000100a00 */
[--C-:B------:R-:W-:Y:S01]  /*90e0*/  IMAD.WIDE R86, R131, 0x4, R2.reuse ;  /* 0x0000000483567825 */ /* 0x100fe200078e0202 */
[----:B------:R2:W-:Y:S03]  /*90f0*/  STL.64 [R1+0x1228], R138 ;  /* 0x0012288a01007387 */ /* 0x0005e60000100a00 */
[--C-:B------:R-:W-:Y:S01]  /*9100*/  IMAD.WIDE R130, R130, 0x4, R2.reuse ;  /* 0x0000000482827825 */ /* 0x100fe200078e0202 */
[----:B------:R3:W-:Y:S04]  /*9110*/  STL.64 [R1+0x1720], R86 ;  /* 0x0017205601007387 */ /* 0x0007e80000100a00 */
[----:B------:R4:W-:Y:S01]  /*9120*/  STL.64 [R1+0x16d0], R130 ;  /* 0x0016d08201007387 */ /* 0x0009e20000100a00 */
[----:B--2---:R-:W-:-:S04]  /*9130*/  IMAD.WIDE R138, R129, 0x4, R2 ;  /* 0x00000004818a7825 */ /* 0x004fc800078e0202 */
[--C-:B---3--:R-:W-:Y:S01]  /*9140*/  IMAD.WIDE R86, R128, 0x4, R2.reuse ;  /* 0x0000000480567825 */ /* 0x108fe200078e0202 */
[----:B------:R-:W-:Y:S03]  /*9150*/  STL.64 [R1+0x1678], R138 ;  /* 0x0016788a01007387 */ /* 0x000fe60000100a00 */
[--C-:B----4-:R-:W-:Y:S01]  /*9160*/  IMAD.WIDE R130, R127, 0x4, R2.reuse ;  /* 0x000000047f827825 */ /* 0x110fe200078e0202 */
[----:B------:R2:W-:Y:S03]  /*9170*/  STL.64 [R1+0x1620], R86 ;  /* 0x0016205601007387 */ /* 0x0005e60000100a00 */
[--C-:B------:R-:W-:Y:S01]  /*9180*/  IMAD.WIDE R128, R126, 0x4, R2.reuse ;  /* 0x000000047e807825 */ /* 0x100fe200078e0202 */
[----:B------:R-:W-:Y:S03]  /*9190*/  STL.64 [R1+0x15d0], R130 ;  /* 0x0015d08201007387 */ /* 0x000fe60000100a00 */
[--C-:B------:R-:W-:Y:S01]  /*91a0*/  IMAD.WIDE R126, R124, 0x4, R2.reuse ;  /* 0x000000047c7e7825 */ /* 0x100fe200078e0202 */
[----:B------:R3:W-:Y:S03]  /*91b0*/  STL.64 [R1+0x1580], R128 ;  /* 0x0015808001007387 */ /* 0x0007e60000100a00 */
[----:B--2---:R-:W-:-:S04]  /*91c0*/  IMAD.WIDE R86, R125, 0x4, R2 ;  /* 0x000000047d567825 */ /* 0x004fc800078e0202 */
[----:B------:R-:W-:Y:S01]  /*91d0*/  IMAD.WIDE R124, R123, 0x4, R2 ;  /* 0x000000047b7c7825 */ /* 0x000fe200078e0202 */
[----:B------:R2:W-:Y:S01]  /*91e0*/  STL.64 [R1+0x1530], R86 ;  /* 0x0015305601007387 */ /* 0x0005e20000100a00 */
[----:B---3--:R-:W3:Y:S03]  /*91f0*/  LDC R129, c[0x0][0x3a0] ;  /* 0x0000e800ff817b82 */ /* 0x008ee60000000800 */
[----:B------:R-:W-:Y:S01]  /*9200*/  STL.64 [R1+0x14f0], R126 ;  /* 0x0014f07e01007387 */ /* 0x000fe20000100a00 */
[----:B------:R-:W-:-:S03]  /*9210*/  IMAD R128, R192, 0x53, RZ ;  /* 0x00000053c0807824 */ /* 0x000fc600078e02ff */
[----:B------:R-:W-:Y:S01]  /*9220*/  STL.64 [R1+0x14b0], R124 ;  /* 0x0014b07c01007387 */ /* 0x000fe20000100a00 */
[----:B--2---:R-:W-:-:S04]  /*9230*/  IMAD.WIDE R86, R122, 0x4, R2 ;  /* 0x000000047a567825 */ /* 0x004fc800078e0202 */
[--C-:B------:R-:W-:Y:S01]  /*9240*/  IMAD.WIDE R122, R121, 0x4, R2.reuse ;  /* 0x00000004797a7825 */ /* 0x100fe200078e0202 */
[----:B------:R2:W-:Y:S03]  /*9250*/  STL.64 [R1+0x1470], R86 ;  /* 0x0014705601007387 */ /* 0x0005e60000100a00 */
[--C-:B------:R-:W-:Y:S01]  /*9260*/  IMAD.WIDE R120, R120, 0x4, R2.reuse ;  /* 0x0000000478787825 */ /* 0x100fe200078e0202 */
[----:B------:R-:W-:Y:S04]  /*9270*/  STL.64 [R1+0x1430], R122 ;  /* 0x0014307a01007387 */ /* 0x000fe80000100a00 */
[----:B------:R4:W-:Y:S01]  /*9280*/  STL.64 [R1+0x13f0], R120 ;  /* 0x0013f07801007387 */ /* 0x0009e20000100a00 */
[----:B--2---:R-:W-:-:S04]  /*9290*/  IMAD.WIDE R86, R119, 0x4, R2 ;  /* 0x0000000477567825 */ /* 0x004fc800078e0202 */
[--C-:B------:R-:W-:Y:S01]  /*92a0*/  IMAD.WIDE R118, R118, 0x4, R2.reuse ;  /* 0x0000000476767825 */ /* 0x100fe200078e0202 */
[----:B------:R2:W-:Y:S03]  /*92b0*/  STL.64 [R1+0x1380], R86 ;  /* 0x0013805601007387 */ /* 0x0005e60000100a00 */
[--C-:B----4-:R-:W-:Y:S01]  /*92c0*/  IMAD.WIDE R120, R117, 0x4, R2.reuse ;  /* 0x0000000475787825 */ /* 0x110fe200078e0202 */
[----:B------:R4:W-:Y:S04]  /*92d0*/  STL.64 [R1+0x1300], R118 ;  /* 0x0013007601007387 */ /* 0x0009e80000100a00 */
[----:B------:R1:W-:Y:S01]  /*92e0*/  STL.64 [R1+0x1280], R120 ;  /* 0x0012807801007387 */ /* 0x0003e20000100a00 */
[----:B--2---:R-:W-:-:S04]  /*92f0*/  IMAD.WIDE R86, R116, 0x4, R2 ;  /* 0x0000000474567825 */ /* 0x004fc800078e0202 */
[--C-:B----4-:R-:W-:Y:S01]  /*9300*/  IMAD.WIDE R118, R115, 0x4, R2.reuse ;  /* 0x0000000473767825 */ /* 0x110fe200078e0202 */
[----:B------:R2:W-:Y:S03]  /*9310*/  STL.64 [R1+0x1770], R86 ;  /* 0x0017705601007387 */ /* 0x0005e60000100a00 */
[--C-:B------:R-:W-:Y:S01]  /*9320*/  IMAD.WIDE R116, R114, 0x4, R2.reuse ;  /* 0x0000000472747825 */ /* 0x100fe200078e0202 */
[----:B------:R-:W-:Y:S01]  /*9330*/  STL.64 [R1+0x1760], R118 ;  /* 0x0017607601007387 */ /* 0x000fe20000100a00 */
[----:B-1----:R-:W1:Y:S02]  /*9340*/  LDC R121, c[0x0][0x3a0] ;  /* 0x0000e800ff797b82 */ /* 0x002e640000000800 */
[----:B------:R-:W-:Y:S01]  /*9350*/  IMAD.WIDE R114, R112, 0x4, R2 ;  /* 0x0000000470727825 */ /* 0x000fe200078e0202 */
[----:B------:R-:W-:Y:S03]  /*9360*/  STL.64 [R1+0x1758], R116 ;  /* 0x0017587401007387 */ /* 0x000fe60000100a00 */
[----:B------:R-:W-:-:S02]  /*9370*/  IMAD R120, R192, 0x4f, RZ ;  /* 0x0000004fc0787824 */ /* 0x000fc400078e02ff */
[----:B--2---:R-:W-:-:S04]  /*9380*/  IMAD.WIDE R86, R113, 0x4, R2 ;  /* 0x0000000471567825 */ /* 0x004fc800078e0202 */
[--C-:B------:R-:W-:Y:S01]  /*9390*/  IMAD.WIDE R112, R111, 0x4, R2.reuse ;  /* 0x000000046f707825 */ /* 0x100fe200078e0202 */
[----:B------:R2:W-:Y:S04]  /*93a0*/  STL.64 [R1+0x1750], R86 ;  /* 0x0017505601007387 */ /* 0x0005e80000100a00 */
[----:B------:R-:W-:Y:S04]  /*93b0*/  STL.64 [R1+0x1740], R114 ;  /* 0x0017407201007387 */ /* 0x000fe80000100a00 */
[----:B------:R4:W-:Y:S01]  /*93c0*/  STL.64 [R1+0x1738], R112 ;  /* 0x0017387001007387 */ /* 0x0009e20000100a00 */
[----:B--2---:R-:W-:-:S04]  /*93d0*/  IMAD.WIDE R86, R110, 0x4, R2 ;  /* 0x000000046e567825 */ /* 0x004fc800078e0202 */
[--C-:B------:R-:W-:Y:S01]  /*93e0*/  IMAD.WIDE R110, R109, 0x4, R2.reuse ;  /* 0x000000046d6e7825 */ /* 0x100fe200078e0202 */
[----:B------:R2:W-:Y:S03]  /*93f0*/  STL.64 [R1+0x1730], R86 ;  /* 0x0017305601007387 */ /* 0x0005e60000100a00 */
[--C-:B------:R-:W-:Y:S01]  /*9400*/  IMAD.WIDE R108, R108, 0x4, R2.reuse ;  /* 0x000000046c6c7825 */ /* 0x100fe200078e0202 */
[----:B------:R-:W-:Y:S01]  /*9410*/  STL.64 [R1+0x1718], R110 ;  /* 0x0017186e01007387 */ /* 0x000fe20000100a00 */
[----:B----4-:R-:W4:Y:S02]  /*9420*/  LDC R113, c[0x0][0x3a0] ;  /* 0x0000e800ff717b82 */ /* 0x010f240000000800 */
[----:B------:R-:W-:Y:S01]  /*9430*/  IMAD R112, R192, 0x4b, RZ ;  /* 0x0000004bc0707824 */ /* 0x000fe200078e02ff */
[----:B------:R1:W-:Y:S01]  /*9440*/  STL.64 [R1+0x1710], R108 ;  /* 0x0017106c01007387 */ /* 0x0003e20000100a00 */
[----:B--2---:R-:W-:-:S04]  /*9450*/  IMAD.WIDE R86, R107, 0x4, R2 ;  /* 0x000000046b567825 */ /* 0x004fc800078e0202 */
[--C-:B------:R-:W-:Y:S01]  /*9460*/  IMAD.WIDE R106, R106, 0x4, R2.reuse ;  /* 0x000000046a6a7825 */ /* 0x100fe200078e0202 */
[----:B------:R2:W-:Y:S03]  /*9470*/  STL.64 [R1+0x1700], R86 ;  /* 0x0017005601007387 */ /* 0x0005e60000100a00 */
[--C-:B-1----:R-:W-:Y:S01]  /*9480*/  IMAD.WIDE R108, R105, 0x4, R2.reuse ;  /* 0x00000004696c7825 */ /* 0x102fe200078e0202 */
[----:B------:R1:W-:Y:S04]  /*9490*/  STL.64 [R1+0x16f8], R106 ;  /* 0x0016f86a01007387 */ /* 0x0003e80000100a00 */
[----:B------:R-:W-:Y:S01]  /*94a0*/  STL.64 [R1+0x16f0], R108 ;  /* 0x0016f06c01007387 */ /* 0x000fe20000100a00 */
[----:B--2---:R-:W-:-:S04]  /*94b0*/  IMAD.WIDE R86, R104, 0x4, R2 ;  /* 0x0000000468567825 */ /* 0x004fc800078e0202 */
[--C-:B-1----:R-:W-:Y:S01]  /*94c0*/  IMAD.WIDE R106, R103, 0x4, R2.reuse ;  /* 0x00000004676a7825 */ /* 0x102fe200078e0202 */
[----:B------:R1:W-:Y:S03]  /*94d0*/  STL.64 [R1+0x16e0], R86 ;  /* 0x0016e05601007387 */ /* 0x0003e60000100a00 */
[--C-:B------:R-:W-:Y:S01]  /*94e0*/  IMAD.WIDE R104, R102, 0x4, R2.reuse ;  /* 0x0000000466687825 */ /* 0x100fe200078e0202 */
[----:B------:R-:W-:Y:S03]  /*94f0*/  STL.64 [R1+0x16d8], R106 ;  /* 0x0016d86a01007387 */ /* 0x000fe60000100a00 */
[--C-:B------:R-:W-:Y:S01]  /*9500*/  IMAD.WIDE R102, R100, 0x4, R2.reuse ;  /* 0x0000000464667825 */ /* 0x100fe200078e0202 */
[----:B------:R2:W-:Y:S03]  /*9510*/  STL.64 [R1+0x16c0], R104 ;  /* 0x0016c06801007387 */ /* 0x0005e60000100a00 */
[----:B-1----:R-:W-:-:S04]  /*9520*/  IMAD.WIDE R86, R101, 0x4, R2 ;  /* 0x0000000465567825 */ /* 0x002fc800078e0202 */
[----:B------:R-:W-:Y:S01]  /*9530*/  IMAD.WIDE R100, R99, 0x4, R2 ;  /* 0x0000000463647825 */ /* 0x000fe200078e0202 */
[----:B------:R1:W-:Y:S01]  /*9540*/  STL.64 [R1+0x16b8], R86 ;  /* 0x0016b85601007387 */ /* 0x0003e20000100a00 */
[----:B--2---:R-:W2:Y:S03]  /*9550*/  LDC R105, c[0x0][0x3a0] ;  /* 0x0000e800ff697b82 */ /* 0x004ea60000000800 */
[----:B------:R-:W-:Y:S01]  /*9560*/  STL.64 [R1+0x16b0], R102 ;  /* 0x0016b06601007387 */ /* 0x000fe20000100a00 */
[----:B------:R-:W-:-:S03]  /*9570*/  IMAD R104, R192, 0x47, RZ ;  /* 0x00000047c0687824 */ /* 0x000fc600078e02ff */
[----:B------:R-:W-:Y:S01]  /*9580*/  STL.64 [R1+0x16a0], R100 ;  /* 0x0016a06401007387 */ /* 0x000fe20000100a00 */
[----:B-1----:R-:W-:-:S04]  /*9590*/  IMAD.WIDE R86, R98, 0x4, R2 ;  /* 0x0000000462567825 */ /* 0x002fc800078e0202 */
[--C-:B------:R-:W-:Y:S01]  /*95a0*/  IMAD.WIDE R98, R97, 0x4, R2.reuse ;  /* 0x0000000461627825 */ /* 0x100fe200078e0202 */
[----:B------:R1:W-:Y:S03]  /*95b0*/  STL.64 [R1+0x1698], R86 ;  /* 0x0016985601007387 */ /* 0x0003e60000100a00 */
[--C-:B------:R-:W-:Y:S01]  /*95c0*/  IMAD.WIDE R96, R96, 0x4, R2.reuse ;  /* 0x0000000460607825 */ /* 0x100fe200078e0202 */
[----:B------:R-:W-:Y:S04]  /*95d0*/  STL.64 [R1+0x1690], R98 ;  /* 0x0016906201007387 */ /* 0x000fe80000100a00 */
[----:B------:R3:W-:Y:S01]  /*95e0*/  STL.64 [R1+0x1680], R96 ;  /* 0x0016806001007387 */ /* 0x0007e20000100a00 */
[----:B-1----:R-:W-:-:S04]  /*95f0*/  IMAD.WIDE R86, R95, 0x4, R2 ;  /* 0x000000045f567825 */ /* 0x002fc800078e0202 */
[--C-:B------:R-:W-:Y:S01]  /*9600*/  IMAD.WIDE R94, R94, 0x4, R2.reuse ;  /* 0x000000045e5e7825 */ /* 0x100fe200078e0202 */
[----:B------:R1:W-:Y:S03]  /*9610*/  STL.64 [R1+0x1670], R86 ;  /* 0x0016705601007387 */ /* 0x0003e60000100a00 */
[--C-:B---3--:R-:W-:Y:S01]  /*9620*/  IMAD.WIDE R96, R93, 0x4, R2.reuse ;  /* 0x000000045d607825 */ /* 0x108fe200078e0202 */
[----:B------:R3:W-:Y:S04]  /*9630*/  STL.64 [R1+0x1660], R94 ;  /* 0x0016605e01007387 */ /* 0x0007e80000100a00 */
[----:B------:R2:W-:Y:S01]  /*9640*/  STL.64 [R1+0x1658], R96 ;  /* 0x0016586001007387 */ /* 0x0005e20000100a00 */
[----:B-1----:R-:W-:-:S04]  /*9650*/  IMAD.WIDE R86, R92, 0x4, R2 ;  /* 0x000000045c567825 */ /* 0x002fc800078e0202 */
[--C-:B---3--:R-:W-:Y:S01]  /*9660*/  IMAD.WIDE R94, R91, 0x4, R2.reuse ;  /* 0x000000045b5e7825 */ /* 0x108fe200078e0202 */
[----:B------:R1:W-:Y:S03]  /*9670*/  STL.64 [R1+0x1650], R86 ;  /* 0x0016505601007387 */ /* 0x0003e60000100a00 */
[--C-:B------:R-:W-:Y:S01]  /*9680*/  IMAD.WIDE R92, R90, 0x4, R2.reuse ;  /* 0x000000045a5c7825 */ /* 0x100fe200078e0202 */
[----:B------:R-:W-:Y:S01]  /*9690*/  STL.64 [R1+0x1640], R94 ;  /* 0x0016405e01007387 */ /* 0x000fe20000100a00 */
[----:B--2---:R-:W2:Y:S02]  /*96a0*/  LDC R97, c[0x0][0x3a0] ;  /* 0x0000e800ff617b82 */ /* 0x004ea40000000800 */
[----:B------:R-:W-:Y:S01]  /*96b0*/  IMAD.WIDE R90, R88, 0x4, R2 ;  /* 0x00000004585a7825 */ /* 0x000fe200078e0202 */
[----:B------:R-:W-:Y:S03]  /*96c0*/  STL.64 [R1+0x1638], R92 ;  /* 0x0016385c01007387 */ /* 0x000fe60000100a00 */
[----:B------:R-:W-:-:S02]  /*96d0*/  IMAD R96, R192, 0x43, RZ ;  /* 0x00000043c0607824 */ /* 0x000fc400078e02ff */
[----:B-1----:R-:W-:-:S04]  /*96e0*/  IMAD.WIDE R86, R89, 0x4, R2 ;  /* 0x0000000459567825 */ /* 0x002fc800078e0202 */
[--C-:B------:R-:W-:Y:S01]  /*96f0*/  IMAD.WIDE R88, R85, 0x4, R2.reuse ;  /* 0x0000000455587825 */ /* 0x100fe200078e0202 */
[----:B------:R1:W-:Y:S04]  /*9700*/  STL.64 [R1+0x1630], R86 ;  /* 0x0016305601007387 */ /* 0x0003e80000100a00 */
[----:B------:R-:W-:Y:S04]  /*9710*/  STL.64 [R1+0x1618], R90 ;  /* 0x0016185a01007387 */ /* 0x000fe80000100a00 */
[----:B------:R-:W-:Y:S01]  /*9720*/  STL.64 [R1+0x1610], R88 ;  /* 0x0016105801007387 */ /* 0x000fe20000100a00 */
[----:B-1----:R-:W-:-:S04]  /*9730*/  IMAD.WIDE R86, R84, 0x4, R2 ;  /* 0x0000000454567825 */ /* 0x002fc800078e0202 */
[--C-:B------:R-:W-:Y:S01]  /*9740*/  IMAD.WIDE R84, R83, 0x4, R2.reuse ;  /* 0x0000000453547825 */ /* 0x100fe200078e0202 */
[----:B------:R1:W-:Y:S03]  /*9750*/  STL.64 [R1+0x1600], R86 ;  /* 0x0016005601007387 */ /* 0x0003e60000100a00 */
[--C-:B------:R-:W-:Y:S01]  /*9760*/  IMAD.WIDE R82, R82, 0x4, R2.reuse ;  /* 0x0000000452527825 */ /* 0x100fe200078e0202 */
[----:B------:R3:W-:Y:S04]  /*9770*/  STL.64 [R1+0x15f8], R84 ;  /* 0x0015f85401007387 */ /* 0x0007e80000100a00 */
[----:B------:R2:W-:Y:S01]  /*9780*/  STL.64 [R1+0x15f0], R82 ;  /* 0x0015f05201007387 */ /* 0x0005e20000100a00 */
[----:B-1----:R-:W-:-:S04]  /*9790*/  IMAD.WIDE R86, R81, 0x4, R2 ;  /* 0x0000000451567825 */ /* 0x002fc800078e0202 */
[--C-:B---3--:R-:W-:Y:S01]  /*97a0*/  IMAD.WIDE R84, R80, 0x4, R2.reuse ;  /* 0x0000000450547825 */ /* 0x108fe200078e0202 */
[----:B------:R-:W-:Y:S03]  /*97b0*/  STL.64 [R1+0x15e0], R86 ;  /* 0x0015e05601007387 */ /* 0x000fe60000100a00 */
[--C-:B--2---:R-:W-:Y:S01]  /*97c0*/  IMAD.WIDE R82, R79, 0x4, R2.reuse ;  /* 0x000000044f527825 */ /* 0x104fe200078e0202 */
[----:B------:R-:W-:Y:S03]  /*97d0*/  STL.64 [R1+0x15d8], R84 ;  /* 0x0015d85401007387 */ /* 0x000fe60000100a00 */
[--C-:B------:R-:W-:Y:S01]  /*97e0*/  IMAD.WIDE R80, R78, 0x4, R2.reuse ;  /* 0x000000044e507825 */ /* 0x100fe200078e0202 */
[----:B------:R-:W-:Y:S03]  /*97f0*/  STL.64 [R1+0x15c0], R82 ;  /* 0x0015c05201007387 */ /* 0x000fe60000100a00 */
[--C-:B------:R-:W-:Y:S01]  /*9800*/  IMAD.WIDE R78, R77, 0x4, R2.reuse ;  /* 0x000000044d4e7825 */ /* 0x100fe200078e0202 */
[----:B------:R1:W-:Y:S03]  /*9810*/  STL.64 [R1+0x15b8], R80 ;  /* 0x0015b85001007387 */ /* 0x0003e60000100a00 */
[--C-:B------:R-:W-:Y:S01]  /*9820*/  IMAD.WIDE R76, R76, 0x4, R2.reuse ;  /* 0x000000044c4c7825 */ /* 0x100fe200078e0202 */
[----:B------:R2:W-:Y:S04]  /*9830*/  STL.64 [R1+0x15b0], R78 ;  /* 0x0015b04e01007387 */ /* 0x0005e80000100a00 */
[----:B------:R3:W-:Y:S01]  /*9840*/  STL.64 [R1+0x15a0], R76 ;  /* 0x0015a04c01007387 */ /* 0x0007e20000100a00 */
[----:B-1----:R-:W-:-:S04]  /*9850*/  IMAD.WIDE R80, R75, 0x4, R2 ;  /* 0x000000044b507825 */ /* 0x002fc800078e0202 */
[--C-:B--2---:R-:W-:Y:S01]  /*9860*/  IMAD.WIDE R78, R74, 0x4, R2.reuse ;  /* 0x000000044a4e7825 */ /* 0x104fe200078e0202 */
[----:B------:R-:W-:Y:S03]  /*9870*/  STL.64 [R1+0x1598], R80 ;  /* 0x0015985001007387 */ /* 0x000fe60000100a00 */
[--C-:B---3--:R-:W-:Y:S01]  /*9880*/  IMAD.WIDE R76, R73, 0x4, R2.reuse ;  /* 0x00000004494c7825 */ /* 0x108fe200078e0202 */
        /* <DEDUP_REMOVED lines=74> */
[----:B------:R1:W-:Y:S03]  /*9d30*/  STL.64 [R1+0x1428], R40 ;  /* 0x0014282801007387 */ /* 0x0003e60000100a00 */
[--C-:B------:R-:W-:Y:S01]  /*9d40*/  IMAD.WIDE R36, R35, 0x4, R2.reuse ;  /* 0x0000000423247825 */ /* 0x100fe200078e0202 */
[----:B------:R2:W-:Y:S03]  /*9d50*/  STL.64 [R1+0x1420], R38 ;  /* 0x0014202601007387 */ /* 0x0005e60000100a00 */
[----:B------:R-:W-:Y:S01]  /*9d60*/  IMAD.WIDE R34, R34, 0x4, R2 ;  /* 0x0000000422227825 */ /* 0x000fe200078e0202 */
[----:B------:R3:W-:Y:S04]  /*9d70*/  STL.64 [R1+0x1418], R36 ;  /* 0x0014182401007387 */ /* 0x0007e80000100a00 */
[----:B------:R4:W-:Y:S01]  /*9d80*/  STL.64 [R1+0x1410], R34 ;  /* 0x0014102201007387 */ /* 0x0009e20000100a00 */
[----:B-1----:R-:W1:Y:S01]  /*9d90*/  LDC R41, c[0x0][0x3a0] ;  /* 0x0000e800ff297b82 */ /* 0x002e620000000800 */
[----:B------:R-:W-:-:S02]  /*9da0*/  IMAD R40, R192, 0x27, RZ ;  /* 0x00000027c0287824 */ /* 0x000fc400078e02ff */
[----:B--2---:R-:W-:-:S04]  /*9db0*/  IMAD.WIDE R38, R33, 0x4, R2 ;  /* 0x0000000421267825 */ /* 0x004fc800078e0202 */
[--C-:B---3--:R-:W-:Y:S01]  /*9dc0*/  IMAD.WIDE R36, R32, 0x4, R2.reuse ;  /* 0x0000000420247825 */ /* 0x108fe200078e0202 */
[----:B------:R-:W-:Y:S03]  /*9dd0*/  STL.64 [R1+0x1408], R38 ;  /* 0x0014082601007387 */ /* 0x000fe60000100a00 */
[--C-:B----4-:R-:W-:Y:S01]  /*9de0*/  IMAD.WIDE R34, R31, 0x4, R2.reuse ;  /* 0x000000041f227825 */ /* 0x110fe200078e0202 */
[----:B------:R-:W-:Y:S03]  /*9df0*/  STL.64 [R1+0x1400], R36 ;  /* 0x0014002401007387 */ /* 0x000fe60000100a00 */
[--C-:B------:R-:W-:Y:S01]  /*9e00*/  IMAD.WIDE R32, R30, 0x4, R2.reuse ;  /* 0x000000041e207825 */ /* 0x100fe200078e0202 */
[----:B------:R-:W-:Y:S03]  /*9e10*/  STL.64 [R1+0x13f8], R34 ;  /* 0x0013f82201007387 */ /* 0x000fe60000100a00 */
[--C-:B------:R-:W-:Y:S01]  /*9e20*/  IMAD.WIDE R30, R29, 0x4, R2.reuse ;  /* 0x000000041d1e7825 */ /* 0x100fe200078e0202 */
[----:B------:R2:W-:Y:S03]  /*9e30*/  STL.64 [R1+0x13e8], R32 ;  /* 0x0013e82001007387 */ /* 0x0005e60000100a00 */
[----:B------:R-:W-:Y:S01]  /*9e40*/  IMAD.WIDE R28, R28, 0x4, R2 ;  /* 0x000000041c1c7825 */ /* 0x000fe200078e0202 */
[----:B------:R3:W-:Y:S03]  /*9e50*/  STL.64 [R1+0x13e0], R30 ;  /* 0x0013e01e01007387 */ /* 0x0007e60000100a00 */
[----:B------:R-:W-:Y:S01]  /*9e60*/  IMAD.WIDE R64, R40, 0x4, R238 ;  /* 0x0000000428407825 */ /* 0x000fe200078e02ee */
[----:B------:R4:W-:Y:S03]  /*9e70*/  STL.64 [R1+0x13d0], R28 ;  /* 0x0013d01c01007387 */ /* 0x0009e60000100a00 */
        /* <DEDUP_REMOVED lines=44> */
[----:B------:R-:W-:Y:S03]  /*a140*/  STL.64 [R1+0x1240], R8 ;  /* 0x0012400801007387 */ /* 0x000fe60000100a00 */
[--C-:B------:R-:W-:Y:S01]  /*a150*/  IMAD.WIDE R4, R4, 0x4, R2.reuse ;  /* 0x0000000404047825 */ /* 0x100fe200078e0202 */
[----:B------:R-:W-:Y:S03]  /*a160*/  STL.64 [R1+0x1230], R6 ;  /* 0x0012300601007387 */ /* 0x000fe60000100a00 */
[----:B------:R-:W-:Y:S01]  /*a170*/  IMAD.WIDE R2, R0, 0x4, R2 ;  /* 0x0000000400027825 */ /* 0x000fe200078e0202 */
[----:B------:R2:W-:Y:S01]  /*a180*/  STL.64 [R1+0x1210], R4 ;  /* 0x0012100401007387 */ /* 0x0005e20000100a00 */
[----:B------:R-:W-:-:S03]  /*a190*/  IADD3 R0, PT, PT, R134, -0x9, RZ ;  /* 0xfffffff786007810 */ /* 0x000fc60007ffe0ff */
[----:B------:R3:W-:Y:S01]  /*a1a0*/  STL.64 [R1+0x1220], R2 ;  /* 0x0012200201007387 */ /* 0x0007e20000100a00 */
[----:B------:R-:W-:Y:S01]  /*a1b0*/  ISETP.GE.U32.AND P3, PT, R0, 0x7fffff78, PT ;  /* 0x7fffff780000780c */ /* 0x000fe20003f66070 */
[----:B------:R-:W-:Y:S02]  /*a1c0*/  VIADD R0, R136, 0xffffffef ;  /* 0xffffffef88007836 */ /* 0x000fe40000000000 */
[----:B------:R-:W-:-:S03]  /*a1d0*/  IMAD R136, R192, 0x57, RZ ;  /* 0x00000057c0887824 */ /* 0x000fc600078e02ff */
[----:B------:R-:W-:Y:S01]  /*a1e0*/  ISETP.GE.U32.AND P4, PT, R0, 0x7fffff70, PT ;  /* 0x7fffff700000780c */ /* 0x000fe20003f86070 */
[----:B--2---:R-:W2:Y:S01]  /*a1f0*/  LDC R4, c[0x0][0x3a0] ;  /* 0x0000e800ff047b82 */ /* 0x004ea20000000800 */
[----:B------:R-:W-:Y:S02]  /*a200*/  IMAD.SHL.U32 R0, R192, 0x4, RZ ;  /* 0x00000004c0007824 */ /* 0x000fe400078e00ff */
[----:B---3--:R-:W-:Y:S02]  /*a210*/  VIADD R2, R135, 0xfffffff3 ;  /* 0xfffffff387027836 */ /* 0x008fe40000000000 */
[----:B------:R-:W-:-:S03]  /*a220*/  IMAD.WIDE R12, R0, 0x4, R244 ;  /* 0x00000004000c7825 */ /* 0x000fc600078e02f4 */
[----:B------:R-:W3:Y:S01]  /*a230*/  LDC R3, c[0x0][0x3a0] ;  /* 0x0000e800ff037b82 */ /* 0x000ee20000000800 */
[----:B------:R-:W-:Y:S01]  /*a240*/  ISETP.GE.U32.AND P5, PT, R2, 0x7fffff74, PT ;  /* 0x7fffff740200780c */ /* 0x000fe20003fa6070 */
[----:B------:R-:W-:Y:S01]  /*a250*/  VIADD R2, R137, 0xffffffeb ;  /* 0xffffffeb89027836 */ /* 0x000fe20000000000 */
[----:B------:R4:W-:Y:S01]  /*a260*/  STL.64 [R1+0x290], R12 ;  /* 0x0002900c01007387 */ /* 0x0009e20000100a00 */
[----:B------:R-:W-:-:S03]  /*a270*/  IMAD.WIDE R10, R0, 0x4, R238 ;  /* 0x00000004000a7825 */ /* 0x000fc600078e02ee */
[----:B------:R-:W-:Y:S01]  /*a280*/  ISETP.GE.U32.AND P1, PT, R2, 0x7fffff6c, PT ;  /* 0x7fffff6c0200780c */ /* 0x000fe20003f26070 */
[----:B------:R-:W1:Y:S01]  /*a290*/  LDC R5, c[0x0][0x3a0] ;  /* 0x0000e800ff057b82 */ /* 0x000e620000000800 */
[C---:B------:R-:W-:Y:S01]  /*a2a0*/  IMAD.WIDE R8, R0.reuse, 0x4, R240 ;  /* 0x0000000400087825 */ /* 0x040fe200078e02f0 */
[----:B------:R4:W-:Y:S03]  /*a2b0*/  LDGSTS.E [R246+0x1000], desc[UR14][R12.64], !P2 ;  /* 0x010000000cf67fae */ /* 0x0009e6000d1a100e */
[----:B------:R-:W-:Y:S01]  /*a2c0*/  IMAD.WIDE R6, R0, 0x4, R242 ;  /* 0x0000000400067825 */ /* 0x000fe200078e02f2 */
[----:B------:R2:W-:Y:S02]  /*a2d0*/  STL.64 [R1+0x288], R10 ;  /* 0x0002880a01007387 */ /* 0x0005e40000100a00 */
[----:B------:R-:W1:Y:S01]  /*a2e0*/  LDC R137, c[0x0][0x3a0] ;  /* 0x0000e800ff897b82 */ /* 0x000e620000000800 */
[----:B------:R-:W-:Y:S01]  /*a2f0*/  IMAD.SHL.U32 R2, R192, 0x8, RZ ;  /* 0x00000008c0027824 */ /* 0x000fe200078e00ff */
[----:B------:R2:W-:Y:S03]  /*a300*/  LDGSTS.E [R246+0x1100], desc[UR14][R10.64], !P2 ;  /* 0x011000000af67fae */ /* 0x0005e6000d1a100e */
[C---:B----4-:R-:W-:Y:S01]  /*a310*/  IMAD.WIDE R12, R2.reuse, 0x4, R244 ;  /* 0x00000004020c7825 */ /* 0x050fe200078e02f4 */
[----:B------:R4:W-:Y:S03]  /*a320*/  STL.64 [R1+0x280], R8 ;  /* 0x0002800801007387 */ /* 0x0009e60000100a00 */
[----:B---3--:R-:W-:Y:S01]  /*a330*/  VIADD R0, R3, 0xffffffe7 ;  /* 0xffffffe703007836 */ /* 0x008fe20000000000 */
[----:B------:R4:W-:Y:S01]  /*a340*/  LDGSTS.E [R246+0x1200], desc[UR14][R8.64], !P2 ;  /* 0x0120000008f67fae */ /* 0x0009e2000d1a100e */
[----:B------:R-:W3:Y:S01]  /*a350*/  LDC R3, c[0x0][0x3a0] ;  /* 0x0000e800ff037b82 */ /* 0x000ee20000000800 */
[----:B--2---:R-:W-:-:S02]  /*a360*/  IMAD.WIDE R10, R2, 0x4, R238 ;  /* 0x00000004020a7825 */ /* 0x004fc400078e02ee */
[----:B------:R2:W-:Y:S04]  /*a370*/  STL.64 [R1+0x278], R6 ;  /* 0x0002780601007387 */ /* 0x0005e80000100a00 */
[----:B------:R2:W-:Y:S01]  /*a380*/  LDGSTS.E [R246+0x1300], desc[UR14][R6.64], !P2 ;  /* 0x0130000006f67fae */ /* 0x0005e2000d1a100e */
[----:B------:R-:W-:Y:S01]  /*a390*/  ISETP.GE.U32.AND P2, PT, R0, 0x7fffff68, PT ;  /* 0x7fffff680000780c */ /* 0x000fe20003f46070 */
[----:B------:R-:W-:Y:S02]  /*a3a0*/  IMAD R0, R192, 0xc, RZ ;  /* 0x0000000cc0007824 */ /* 0x000fe400078e02ff */
[C---:B----4-:R-:W-:Y:S01]  /*a3b0*/  IMAD.WIDE R8, R2.reuse, 0x4, R240 ;  /* 0x0000000402087825 */ /* 0x050fe200078e02f0 */
[----:B------:R4:W-:Y:S04]  /*a3c0*/  STL.64 [R1+0x210], R12 ;  /* 0x0002100c01007387 */ /* 0x0009e80000100a00 */
[----:B------:R4:W-:Y:S01]  /*a3d0*/  LDGSTS.E [R246+0x2000], desc[UR14][R12.64], !P3 ;  /* 0x020000000cf67fae */ /* 0x0009e2000d9a100e */
[----:B--2---:R-:W-:Y:S01]  /*a3e0*/  IMAD.WIDE R6, R2, 0x4, R242 ;  /* 0x0000000402067825 */ /* 0x004fe200078e02f2 */
[----:B------:R-:W-:-:S02]  /*a3f0*/  IADD3 R2, PT, PT, R4, -0x1d, RZ ;  /* 0xffffffe304027810 */ /* 0x000fc40007ffe0ff */
[----:B------:R2:W-:Y:S01]  /*a400*/  STL.64 [R1+0x208], R10 ;  /* 0x0002080a01007387 */ /* 0x0005e20000100a00 */
[----:B------:R-:W3:Y:S03]  /*a410*/  LDC R4, c[0x0][0x3a0] ;  /* 0x0000e800ff047b82 */ /* 0x000ee60000000800 */
[----:B------:R2:W-:Y:S01]  /*a420*/  LDGSTS.E [R246+0x2100], desc[UR14][R10.64], !P3 ;  /* 0x021000000af67fae */ /* 0x0005e2000d9a100e */
[----:B----4-:R-:W-:-:S03]  /*a430*/  IMAD.WIDE R12, R0, 0x4, R244 ;  /* 0x00000004000c7825 */ /* 0x010fc600078e02f4 */
[----:B------:R4:W-:Y:S04]  /*a440*/  STL.64 [R1+0x200], R8 ;  /* 0x0002000801007387 */ /* 0x0009e80000100a00 */
[----:B------:R4:W-:Y:S04]  /*a450*/  LDGSTS.E [R246+0x2200], desc[UR14][R8.64], !P3 ;  /* 0x0220000008f67fae */ /* 0x0009e8000d9a100e */
[----:B------:R1:W-:Y:S01]  /*a460*/  STL.64 [R1+0x1f8], R6 ;  /* 0x0001f80601007387 */ /* 0x0003e20000100a00 */
[----:B--2---:R-:W-:-:S03]  /*a470*/  IMAD.WIDE R10, R0, 0x4, R238 ;  /* 0x00000004000a7825 */ /* 0x004fc600078e02ee */
[----:B------:R1:W-:Y:S01]  /*a480*/  LDGSTS.E [R246+0x2300], desc[UR14][R6.64], !P3 ;  /* 0x0230000006f67fae */ /* 0x0003e2000d9a100e */
[----:B------:R-:W-:Y:S01]  /*a490*/  ISETP.GE.U32.AND P3, PT, R2, 0x7fffff64, PT ;  /* 0x7fffff640200780c */ /* 0x000fe20003f66070 */
[----:B------:R-:W-:Y:S02]  /*a4a0*/  IMAD.SHL.U32 R2, R192, 0x10, RZ ;  /* 0x00000010c0027824 */ /* 0x000fe400078e00ff */
[C---:B----4-:R-:W-:Y:S01]  /*a4b0*/  IMAD.WIDE R8, R0.reuse, 0x4, R240 ;  /* 0x0000000400087825 */ /* 0x050fe200078e02f0 */
[----:B------:R2:W-:Y:S04]  /*a4c0*/  STL.64 [R1+0x190], R12 ;  /* 0x0001900c01007387 */ /* 0x0005e80000100a00 */
[----:B------:R2:W-:Y:S01]  /*a4d0*/  LDGSTS.E [R246+0x3000], desc[UR14][R12.64], !P5 ;  /* 0x030000000cf67fae */ /* 0x0005e2000e9a100e */
[----:B-1----:R-:W-:-:S03]  /*a4e0*/  IMAD.WIDE R6, R0, 0x4, R242 ;  /* 0x0000000400067825 */ /* 0x002fc600078e02f2 */
[----:B------:R1:W-:Y:S01]  /*a4f0*/  STL.64 [R1+0x188], R10 ;  /* 0x0001880a01007387 */ /* 0x0003e20000100a00 */
[----:B------:R-:W-:-:S03]  /*a500*/  VIADD R0, R5, 0xffffffdf ;  /* 0xffffffdf05007836 */ /* 0x000fc60000000000 */
[----:B------:R1:W-:Y:S01]  /*a510*/  LDGSTS.E [R246+0x3100], desc[UR14][R10.64], !P5 ;  /* 0x031000000af67fae */ /* 0x0003e2000e9a100e */
[----:B------:R-:W4:Y:S03]  /*a520*/  LDC R5, c[0x0][0x3a0] ;  /* 0x0000e800ff057b82 */ /* 0x000f260000000800 */
[----:B------:R3:W-:Y:S01]  /*a530*/  STL.64 [R1+0x180], R8 ;  /* 0x0001800801007387 */ /* 0x0007e20000100a00 */
[----:B--2---:R-:W-:-:S03]  /*a540*/  IMAD.WIDE R12, R2, 0x4, R244 ;  /* 0x00000004020c7825 */ /* 0x004fc600078e02f4 */
[----:B------:R3:W-:Y:S04]  /*a550*/  LDGSTS.E [R246+0x3200], desc[UR14][R8.64], !P5 ;  /* 0x0320000008f67fae */ /* 0x0007e8000e9a100e */
[----:B------:R2:W-:Y:S01]  /*a560*/  STL.64 [R1+0x178], R6 ;  /* 0x0001780601007387 */ /* 0x0005e20000100a00 */
[----:B-1----:R-:W-:-:S03]  /*a570*/  IMAD.WIDE R10, R2, 0x4, R238 ;  /* 0x00000004020a7825 */ /* 0x002fc600078e02ee */
[----:B------:R2:W-:Y:S01]  /*a580*/  LDGSTS.E [R246+0x3300], desc[UR14][R6.64], !P5 ;  /* 0x0330000006f67fae */ /* 0x0005e2000e9a100e */
[----:B------:R-:W-:Y:S01]  /*a590*/  ISETP.GE.U32.AND P5, PT, R0, 0x7fffff60, PT ;  /* 0x7fffff600000780c */ /* 0x000fe20003fa6070 */
[----:B------:R-:W-:Y:S02]  /*a5a0*/  IMAD R0, R192, 0x14, RZ ;  /* 0x00000014c0007824 */ /* 0x000fe400078e02ff */
[C---:B---3--:R-:W-:Y:S01]  /*a5b0*/  IMAD.WIDE R8, R2.reuse, 0x4, R240 ;  /* 0x0000000402087825 */ /* 0x048fe200078e02f0 */
[----:B------:R1:W-:Y:S04]  /*a5c0*/  STL.64 [R1+0x110], R12 ;  /* 0x0001100c01007387 */ /* 0x0003e80000100a00 */
[----:B------:R1:W-:Y:S01]  /*a5d0*/  LDGSTS.E [R246+0x4000], desc[UR14][R12.64], !P4 ;  /* 0x040000000cf67fae */ /* 0x0003e2000e1a100e */
[----:B--2---:R-:W-:Y:S01]  /*a5e0*/  IMAD.WIDE R6, R2, 0x4, R242 ;  /* 0x0000000402067825 */ /* 0x004fe200078e02f2 */
[----:B------:R-:W-:-:S02]  /*a5f0*/  IADD3 R2, PT, PT, R3, -0x25, RZ ;  /* 0xffffffdb03027810 */ /* 0x000fc40007ffe0ff */
[----:B------:R2:W-:Y:S01]  /*a600*/  STL.64 [R1+0x108], R10 ;  /* 0x0001080a01007387 */ /* 0x0005e20000100a00 */
[----:B------:R-:W3:Y:S03]  /*a610*/  LDC R3, c[0x0][0x3a0] ;  /* 0x0000e800ff037b82 */ /* 0x000ee60000000800 */
[----:B------:R2:W-:Y:S01]  /*a620*/  LDGSTS.E [R246+0x4100], desc[UR14][R10.64], !P4 ;  /* 0x041000000af67fae */ /* 0x0005e2000e1a100e */
[----:B-1----:R-:W-:-:S03]  /*a630*/  IMAD.WIDE R12, R0, 0x4, R244 ;  /* 0x00000004000c7825 */ /* 0x002fc600078e02f4 */
[----:B------:R1:W-:Y:S04]  /*a640*/  STL.64 [R1+0x100], R8 ;  /* 0x0001000801007387 */ /* 0x0003e80000100a00 */
[----:B------:R1:W-:Y:S01]  /*a650*/  LDGSTS.E [R246+0x4200], desc[UR14][R8.64], !P4 ;  /* 0x0420000008f67fae */ /* 0x0003e2000e1a100e */
[----:B--2---:R-:W-:-:S03]  /*a660*/  IMAD.WIDE R10, R0, 0x4, R238 ;  /* 0x00000004000a7825 */ /* 0x004fc600078e02ee */
[----:B------:R2:W-:Y:S04]  /*a670*/  STL.64 [R1+0xf8], R6 ;  /* 0x0000f80601007387 */ /* 0x0005e80000100a00 */
[----:B------:R2:W-:Y:S01]  /*a680*/  LDGSTS.E [R246+0x4300], desc[UR14][R6.64], !P4 ;  /* 0x0430000006f67fae */ /* 0x0005e2000e1a100e */
[----:B------:R-:W-:Y:S01]  /*a690*/  ISETP.GE.U32.AND P4, PT, R2, 0x7fffff5c, PT ;  /* 0x7fffff5c0200780c */ /* 0x000fe20003f86070 */
[----:B-1----:R-:W-:Y:S02]  /*a6a0*/  IMAD.WIDE R8, R0, 0x4, R240 ;  /* 0x0000000400087825 */ /* 0x002fe400078e02f0 */
[----:B------:R1:W-:Y:S01]  /*a6b0*/  LDGSTS.E [R246+0x5000], desc[UR14][R12.64], !P1 ;  /* 0x050000000cf67fae */ /* 0x0003e2000c9a100e */
[----:B------:R-:W-:-:S03]  /*a6c0*/  SHF.L.U32 R2, R192, 0x5, RZ ;  /* 0x00000005c0027819 */ /* 0x000fc600000006ff */
[----:B------:R1:W-:Y:S02]  /*a6d0*/  LDGSTS.E [R246+0x5100], desc[UR14][R10.64], !P1 ;  /* 0x051000000af67fae */ /* 0x0003e4000c9a100e */
[----:B------:R-:W-:Y:S02]  /*a6e0*/  IMAD.WIDE R18, R2, 0x4, R244 ;  /* 0x0000000402127825 */ /* 0x000fe400078e02f4 */
[----:B------:R1:W-:Y:S02]  /*a6f0*/  LDGSTS.E [R246+0x5200], desc[UR14][R8.64], !P1 ;  /* 0x0520000008f67fae */ /* 0x0003e4000c9a100e */
[----:B--2---:R-:W-:Y:S02]  /*a700*/  IMAD.WIDE R6, R0, 0x4, R242 ;  /* 0x0000000400067825 */ /* 0x004fe400078e02f2 */
[----:B------:R1:W-:Y:S02]  /*a710*/  STL.64 [R1+0x90], R12 ;  /* 0x0000900c01007387 */ /* 0x0003e40000100a00 */
[----:B------:R-:W-:-:S02]  /*a720*/  VIADD R0, R4, 0xffffffd7 ;  /* 0xffffffd704007836 */ /* 0x000fc40000000000 */
[----:B------:R-:W2:Y:S01]  /*a730*/  LDC R4, c[0x0][0x3a0] ;  /* 0x0000e800ff047b82 */ /* 0x000ea20000000800 */
[----:B------:R3:W-:Y:S02]  /*a740*/  LDGSTS.E [R246+0x5300], desc[UR14][R6.64], !P1 ;  /* 0x0530000006f67fae */ /* 0x0007e4000c9a100e */
[----:B------:R-:W-:Y:S01]  /*a750*/  ISETP.GE.U32.AND P1, PT, R0, 0x7fffff58, PT ;  /* 0x7fffff580000780c */ /* 0x000fe20003f26070 */
[----:B----4-:R-:W-:Y:S01]  /*a760*/  VIADD R0, R5, 0xffffffd3 ;  /* 0xffffffd305007836 */ /* 0x010fe20000000000 */
[----:B------:R4:W-:Y:S03]  /*a770*/  STL.64 [R1+0x88], R10 ;  /* 0x0000880a01007387 */ /* 0x0009e60000100a00 */
[----:B------:R-:W2:Y:S01]  /*a780*/  LDC R5, c[0x0][0x3a0] ;  /* 0x0000e800ff057b82 */ /* 0x000ea20000000800 */
[----:B------:R3:W-:Y:S01]  /*a790*/  STL.64 [R1+0x80], R8 ;  /* 0x0000800801007387 */ /* 0x0007e20000100a00 */
[----:B-1----:R-:W-:-:S03]  /*a7a0*/  IMAD.WIDE R12, R2, 0x4, R238 ;  /* 0x00000004020c7825 */ /* 0x002fc600078e02ee */
[----:B------:R1:W-:Y:S01]  /*a7b0*/  STL.64 [R1+0x78], R6 ;  /* 0x0000780601007387 */ /* 0x0003e20000100a00 */
[----:B----4-:R-:W-:-:S04]  /*a7c0*/  IMAD.WIDE R10, R250, 0x4, R244 ;  /* 0x00000004fa0a7825 */ /* 0x010fc800078e02f4 */
[C---:B---3--:R-:W-:Y:S01]  /*a7d0*/  IMAD.WIDE R8, R250.reuse, 0x4, R238 ;  /* 0x00000004fa087825 */ /* 0x048fe200078e02ee */
[----:B------:R3:W-:Y:S03]  /*a7e0*/  LDGSTS.E [R246+0x6000], desc[UR14][R10.64], !P2 ;  /* 0x060000000af67fae */ /* 0x0007e6000d1a100e */
[C---:B-1----:R-:W-:Y:S01]  /*a7f0*/  IMAD.WIDE R6, R250.reuse, 0x4, R240 ;  /* 0x00000004fa067825 */ /* 0x042fe200078e02f0 */
[----:B------:R1:W-:Y:S03]  /*a800*/  LDGSTS.E [R246+0x6100], desc[UR14][R8.64], !P2 ;  /* 0x0610000008f67fae */ /* 0x0003e6000d1a100e */
[----:B------:R-:W-:Y:S01]  /*a810*/  IMAD.WIDE R250, R250, 0x4, R242 ;  /* 0x00000004fafa7825 */ /* 0x000fe200078e02f2 */
[----:B------:R4:W-:Y:S04]  /*a820*/  LDGSTS.E [R246+0x6200], desc[UR14][R6.64], !P2 ;  /* 0x0620000006f67fae */ /* 0x0009e8000d1a100e */
[----:B------:R-:W-:Y:S01]  /*a830*/  LDGSTS.E [R246+0x6300], desc[UR14][R250.64], !P2 ;  /* 0x06300000faf67fae */ /* 0x000fe2000d1a100e */
[----:B------:R-:W-:Y:S01]  /*a840*/  ISETP.GE.U32.AND P2, PT, R0, 0x7fffff54, PT ;  /* 0x7fffff540000780c */ /* 0x000fe20003f46070 */
[----:B------:R-:W-:-:S02]  /*a850*/  VIADD R0, R3, 0xffffffcf ;  /* 0xffffffcf03007836 */ /* 0x000fc40000000000 */
[----:B------:R3:W-:Y:S01]  /*a860*/  STL.64 [R1+0x10], R10 ;  /* 0x0000100a01007387 */ /* 0x0007e20000100a00 */
[----:B------:R-:W2:Y:S03]  /*a870*/  LDC R3, c[0x0][0x3a0] ;  /* 0x0000e800ff037b82 */ /* 0x000ea60000000800 */
[----:B------:R1:W-:Y:S04]  /*a880*/  STL.64 [R1+0x8], R8 ;  /* 0x0000080801007387 */ /* 0x0003e80000100a00 */
[----:B------:R4:W-:Y:S01]  /*a890*/  STL.64 [R1], R6 ;  /* 0x0000000601007387 */ /* 0x0009e20000100a00 */
[----:B---3--:R-:W-:-:S03]  /*a8a0*/  IMAD.WIDE R10, R230, 0x4, R244 ;  /* 0x00000004e60a7825 */ /* 0x008fc600078e02f4 */
[----:B------:R-:W-:Y:S01]  /*a8b0*/  STL.64 [R1+0x2a50], R250 ;  /* 0x002a50fa01007387 */ /* 0x000fe20000100a00 */
[----:B------:R-:W-:-:S03]  /*a8c0*/  IMAD.WIDE R230, R230, 0x4, R242 ;  /* 0x00000004e6e67825 */ /* 0x000fc600078e02f2 */
[----:B------:R3:W-:Y:S01]  /*a8d0*/  LDGSTS.E [R246+0x7000], desc[UR14][R10.64], !P3 ;  /* 0x070000000af67fae */ /* 0x0007e2000d9a100e */
[----:B-1----:R-:W-:-:S03]  /*a8e0*/  IMAD.WIDE R8, R2, 0x4, R240 ;  /* 0x0000000402087825 */ /* 0x002fc600078e02f0 */
[----:B------:R3:W-:Y:S01]  /*a8f0*/  STL.64 [R1+0x2ae0], R10 ;  /* 0x002ae00a01007387 */ /* 0x0007e20000100a00 */
[----:B----4-:R-:W-:-:S03]  /*a900*/  IMAD.WIDE R6, R2, 0x4, R242 ;  /* 0x0000000402067825 */ /* 0x010fc600078e02f2 */
[----:B------:R-:W-:Y:S01]  /*a910*/  LDGSTS.E [R246+0x7100], desc[UR14][R226.64], !P3 ;  /* 0x07100000e2f67fae */ /* 0x000fe2000d9a100e */
[----:B--2---:R-:W-:-:S03]  /*a920*/  VIADD R2, R4, 0xffffffcb ;  /* 0xffffffcb04027836 */ /* 0x004fc60000000000 */
[----:B------:R-:W-:Y:S01]  /*a930*/  STL.64 [R1+0x2a58], R226 ;  /* 0x002a58e201007387 */ /* 0x000fe20000100a00 */
[----:B------:R-:W1:Y:S03]  /*a940*/  LDC R4, c[0x0][0x3a0] ;  /* 0x0000e800ff047b82 */ /* 0x000e660000000800 */
[----:B------:R-:W-:Y:S04]  /*a950*/  LDGSTS.E [R246+0x7200], desc[UR14][R228.64], !P3 ;  /* 0x07200000e4f67fae */ /* 0x000fe8000d9a100e */
[----:B------:R-:W-:Y:S04]  /*a960*/  STL.64 [R1+0x2a60], R228 ;  /* 0x002a60e401007387 */ /* 0x000fe80000100a00 */
[----:B------:R-:W-:Y:S01]  /*a970*/  LDGSTS.E [R246+0x7300], desc[UR14][R230.64], !P3 ;  /* 0x07300000e6f67fae */ /* 0x000fe2000d9a100e */
[----:B------:R-:W-:Y:S01]  /*a980*/  ISETP.GE.U32.AND P3, PT, R0, 0x7fffff50, PT ;  /* 0x7fffff500000780c */ /* 0x000fe20003f66070 */
[----:B------:R-:W-:-:S02]  /*a990*/  IMAD R0, R192, 0x24, RZ ;  /* 0x00000024c0007824 */ /* 0x000fc400078e02ff */
[----:B------:R-:W-:Y:S02]  /*a9a0*/  STL.64 [R1+0x2a68], R230 ;  /* 0x002a68e601007387 */ /* 0x000fe40000100a00 */
[C---:B------:R-:W-:Y:S02]  /*a9b0*/  IMAD.WIDE R26, R0.reuse, 0x4, R244 ;  /* 0x00000004001a7825 */ /* 0x040fe400078e02f4 */
[----:B------:R2:W-:Y:S02]  /*a9c0*/  STL.64 [R1+0x328], R12 ;  /* 0x0003280c01007387 */ /* 0x0005e40000100a00 */
[--C-:B---3--:R-:W-:Y:S02]  /*a9d0*/  IMAD.WIDE R10, R0, 0x4, R238.reuse ;  /* 0x00000004000a7825 */ /* 0x108fe400078e02ee */
[----:B------:R-:W-:Y:S04]  /*a9e0*/  LDGSTS.E [R246+0x8000], desc[UR14][R18.64], !P5 ;  /* 0x0800000012f67fae */ /* 0x000fe8000e9a100e */
[----:B------:R3:W-:Y:S04]  /*a9f0*/  STL.64 [R1+0x330], R8 ;  /* 0x0003300801007387 */ /* 0x0007e80000100a00 */
[----:B------:R2:W-:Y:S04]  /*aa00*/  LDGSTS.E [R246+0x8100], desc[UR14][R12.64], !P5 ;  /* 0x081000000cf67fae */ /* 0x0005e8000e9a100e */
[----:B------:R-:W-:Y:S04]  /*aa10*/  STL.64 [R1+0x2ad8], R18 ;  /* 0x002ad81201007387 */ /* 0x000fe80000100a00 */
[----:B------:R3:W-:Y:S04]  /*aa20*/  LDGSTS.E [R246+0x8200], desc[UR14][R8.64], !P5 ;  /* 0x0820000008f67fae */ /* 0x0007e8000e9a100e */
[----:B------:R4:W-:Y:S01]  /*aa30*/  STL.64 [R1+0x338], R6 ;  /* 0x0003380601007387 */ /* 0x0009e20000100a00 */
[----:B--2---:R-:W-:-:S03]  /*aa40*/  IMAD.WIDE R12, R192, 0x4, R238 ;  /* 0x00000004c00c7825 */ /* 0x004fc600078e02ee */
[----:B------:R4:W-:Y:S01]  /*aa50*/  LDGSTS.E [R246+0x8300], desc[UR14][R6.64], !P5 ;  /* 0x0830000006f67fae */ /* 0x0009e2000e9a100e */
[----:B------:R-:W-:Y:S01]  /*aa60*/  ISETP.GE.U32.AND P5, PT, R2, 0x7fffff4c, PT ;  /* 0x7fffff4c0200780c */ /* 0x000fe20003fa6070 */
[----:B------:R-:W-:Y:S02]  /*aa70*/  IMAD R2, R192, 0x28, RZ ;  /* 0x00000028c0027824 */ /* 0x000fe400078e02ff */
[----:B---3--:R-:W-:Y:S01]  /*aa80*/  IMAD.WIDE R8, R0, 0x4, R240 ;  /* 0x0000000400087825 */ /* 0x008fe200078e02f0 */
[----:B------:R2:W-:Y:S03]  /*aa90*/  STL.64 [R1+0x390], R10 ;  /* 0x0003900a01007387 */ /* 0x0005e60000100a00 */
[----:B------:R-:W-:Y:S01]  /*aaa0*/  IMAD.WIDE R34, R2, 0x4, R244 ;  /* 0x0000000402227825 */ /* 0x000fe200078e02f4 */
[----:B------:R-:W-:Y:S03]  /*aab0*/  LDGSTS.E [R246+0x9000], desc[UR14][R26.64], !P4 ;  /* 0x090000001af67fae */ /* 0x000fe6000e1a100e */
[----:B----4-:R-:W-:Y:S01]  /*aac0*/  IMAD.WIDE R6, R0, 0x4, R242 ;  /* 0x0000000400067825 */ /* 0x010fe200078e02f2 */
[----:B------:R-:W-:Y:S01]  /*aad0*/  IADD3 R0, PT, PT, R5, -0x39, RZ ;  /* 0xffffffc705007810 */ /* 0x000fe20007ffe0ff */
[----:B------:R3:W-:Y:S01]  /*aae0*/  STL.64 [R1+0x398], R8 ;  /* 0x0003980801007387 */ /* 0x0007e20000100a00 */
[----:B------:R-:W4:Y:S03]  /*aaf0*/  LDC R5, c[0x0][0x3a0] ;  /* 0x0000e800ff057b82 */ /* 0x000f260000000800 */
        /* <DEDUP_REMOVED lines=9> */
[----:B------:R-:W-:Y:S03]  /*ab90*/  LDGSTS.E [R246+0xa000], desc[UR14][R34.64], !P1 ;  /* 0x0a00000022f67fae */ /* 0x000fe6000c9a100e */
[----:B------:R-:W-:Y:S01]  /*aba0*/  IMAD.WIDE R42, R0, 0x4, R244 ;  /* 0x00000004002a7825 */ /* 0x000fe200078e02f4 */
[----:B------:R2:W-:Y:S03]  /*abb0*/  STL.64 [R1+0x418], R10 ;  /* 0x0004180a01007387 */ /* 0x0005e60000100a00 */
[----:B-1----:R-:W-:Y:S01]  /*abc0*/  IMAD.WIDE R6, R2, 0x4, R242 ;  /* 0x0000000402067825 */ /* 0x002fe200078e02f2 */
[----:B------:R2:W-:Y:S03]  /*abd0*/  LDGSTS.E [R246+0xa100], desc[UR14][R10.64], !P1 ;  /* 0x0a1000000af67fae */ /* 0x0005e6000c9a100e */
[----:B------:R-:W-:Y:S01]  /*abe0*/  VIADD R2, R3, 0xffffffc3 ;  /* 0xffffffc303027836 */ /* 0x000fe20000000000 */
[----:B------:R1:W-:Y:S01]  /*abf0*/  STL.64 [R1+0x420], R8 ;  /* 0x0004200801007387 */ /* 0x0003e20000100a00 */
[----:B------:R-:W3:Y:S03]  /*ac00*/  LDC R3, c[0x0][0x3a0] ;  /* 0x0000e800ff037b82 */ /* 0x000ee60000000800 */
[----:B------:R1:W-:Y:S01]  /*ac10*/  LDGSTS.E [R246+0xa200], desc[UR14][R8.64], !P1 ;  /* 0x0a20000008f67fae */ /* 0x0003e2000c9a100e */
[----:B--2---:R-:W-:-:S03]  /*ac20*/  IMAD.WIDE R10, R0, 0x4, R238 ;  /* 0x00000004000a7825 */ /* 0x004fc600078e02ee */
[----:B------:R-:W-:Y:S04]  /*ac30*/  STL.64 [R1+0x2af0], R34 ;  /* 0x002af02201007387 */ /* 0x000fe80000100a00 */
[----:B------:R2:W-:Y:S01]  /*ac40*/  STL.64 [R1+0x430], R6 ;  /* 0x0004300601007387 */ /* 0x0005e20000100a00 */
[----:B-1----:R-:W-:-:S03]  /*ac50*/  IMAD.WIDE R8, R0, 0x4, R240 ;  /* 0x0000000400087825 */ /* 0x002fc600078e02f0 */
[----:B------:R2:W-:Y:S01]  /*ac60*/  LDGSTS.E [R246+0xa300], desc[UR14][R6.64], !P1 ;  /* 0x0a30000006f67fae */ /* 0x0005e2000c9a100e */
[----:B------:R-:W-:Y:S01]  /*ac70*/  ISETP.GE.U32.AND P1, PT, R2, 0x7fffff44, PT ;  /* 0x7fffff440200780c */ /* 0x000fe20003f26070 */
[----:B------:R-:W-:Y:S02]  /*ac80*/  IMAD R2, R192, 0x30, RZ ;  /* 0x00000030c0027824 */ /* 0x000fe400078e02ff */
[----:B------:R1:W-:Y:S02]  /*ac90*/  STL.64 [R1+0xc98], R10 ;  /* 0x000c980a01007387 */ /* 0x0003e40000100a00 */
[----:B------:R-:W-:Y:S02]  /*aca0*/  IMAD.WIDE R50, R2, 0x4, R244 ;  /* 0x0000000402327825 */ /* 0x000fe400078e02f4 */
[----:B------:R-:W-:Y:S02]  /*acb0*/  LDGSTS.E [R246+0xb000], desc[UR14][R42.64], !P2 ;  /* 0x0b0000002af67fae */ /* 0x000fe4000d1a100e */
[----:B--2---:R-:W-:-:S02]  /*acc0*/  IMAD.WIDE R6, R0, 0x4, R242 ;  /* 0x0000000400067825 */ /* 0x004fc400078e02f2 */
[----:B------:R2:W-:Y:S02]  /*acd0*/  STL.64 [R1+0xc90], R8 ;  /* 0x000c900801007387 */ /* 0x0005e40000100a00 */
[----:B------:R-:W-:Y:S02]  /*ace0*/  VIADD R0, R4, 0xffffffbf ;  /* 0xffffffbf04007836 */ /* 0x000fe40000000000 */
[----:B------:R1:W-:Y:S01]  /*acf0*/  LDGSTS.E [R246+0xb100], desc[UR14][R10.64], !P2 ;  /* 0x0b1000000af67fae */ /* 0x0003e2000d1a100e */
[----:B------:R-:W3:Y:S03]  /*ad00*/  LDC R4, c[0x0][0x3a0] ;  /* 0x0000e800ff047b82 */ /* 0x000ee60000000800 */
[----:B------:R-:W-:Y:S04]  /*ad10*/  STL.64 [R1+0x2af8], R42 ;  /* 0x002af82a01007387 */ /* 0x000fe80000100a00 */
[----:B------:R2:W-:Y:S04]  /*ad20*/  LDGSTS.E [R246+0xb200], desc[UR14][R8.64], !P2 ;  /* 0x0b20000008f67fae */ /* 0x0005e8000d1a100e */
[----:B------:R4:W-:Y:S01]  /*ad30*/  STL.64 [R1+0xc88], R6 ;  /* 0x000c880601007387 */ /* 0x0009e20000100a00 */
[----:B-1----:R-:W-:-:S03]  /*ad40*/  IMAD.WIDE R10, R2, 0x4, R238 ;  /* 0x00000004020a7825 */ /* 0x002fc600078e02ee */
[----:B------:R4:W-:Y:S01]  /*ad50*/  LDGSTS.E [R246+0xb300], desc[UR14][R6.64], !P2 ;  /* 0x0b30000006f67fae */ /* 0x0009e2000d1a100e */
[----:B------:R-:W-:Y:S01]  /*ad60*/  ISETP.GE.U32.AND P2, PT, R0, 0x7fffff40, PT ;  /* 0x7fffff400000780c */ /* 0x000fe20003f46070 */
[----:B------:R-:W-:Y:S02]  /*ad70*/  IMAD R0, R192, 0x34, RZ ;  /* 0x00000034c0007824 */ /* 0x000fe400078e02ff */
[----:B--2---:R-:W-:Y:S01]  /*ad80*/  IMAD.WIDE R8, R2, 0x4, R240 ;  /* 0x0000000402087825 */ /* 0x004fe200078e02f0 */
        /* <DEDUP_REMOVED lines=16> */
[----:B------:R-:W-:Y:S03]  /*ae90*/  LDGSTS.E [R246+0xd000], desc[UR14][R58.64], !P5 ;  /* 0x0d0000003af67fae */ /* 0x000fe6000e9a100e */
[----:B------:R-:W-:Y:S01]  /*aea0*/  IMAD.WIDE R66, R2, 0x4, R244 ;  /* 0x0000000402427825 */ /* 0x000fe200078e02f4 */
[----:B------:R1:W-:Y:S03]  /*aeb0*/  STL.64 [R1+0xbd8], R10 ;  /* 0x000bd80a01007387 */ /* 0x0003e60000100a00 */
[----:B---3--:R-:W-:Y:S01]  /*aec0*/  IMAD.WIDE R6, R0, 0x4, R242 ;  /* 0x0000000400067825 */ /* 0x008fe200078e02f2 */
[----:B------:R1:W-:Y:S03]  /*aed0*/  LDGSTS.E [R246+0xd100], desc[UR14][R10.64], !P5 ;  /* 0x0d1000000af67fae */ /* 0x0003e6000e9a100e */
[----:B------:R-:W-:Y:S01]  /*aee0*/  VIADD R0, R3, 0xffffffb7 ;  /* 0xffffffb703007836 */ /* 0x000fe20000000000 */
[----:B------:R2:W-:Y:S01]  /*aef0*/  STL.64 [R1+0xbd0], R8 ;  /* 0x000bd00801007387 */ /* 0x0005e20000100a00 */
[----:B------:R-:W3:Y:S03]  /*af00*/  LDC R3, c[0x0][0x3a0] ;  /* 0x0000e800ff037b82 */ /* 0x000ee60000000800 */
[----:B------:R2:W-:Y:S01]  /*af10*/  LDGSTS.E [R246+0xd200], desc[UR14][R8.64], !P5 ;  /* 0x0d20000008f67fae */ /* 0x0005e2000e9a100e */
[----:B-1----:R-:W-:-:S03]  /*af20*/  IMAD.WIDE R10, R2, 0x4, R238 ;  /* 0x00000004020a7825 */ /* 0x002fc600078e02ee */
[----:B------:R-:W-:Y:S04]  /*af30*/  STL.64 [R1+0x2b08], R58 ;  /* 0x002b083a01007387 */ /* 0x000fe80000100a00 */
[----:B------:R1:W-:Y:S01]  /*af40*/  STL.64 [R1+0xbc8], R6 ;  /* 0x000bc80601007387 */ /* 0x0003e20000100a00 */
[----:B--2---:R-:W-:-:S03]  /*af50*/  IMAD.WIDE R8, R2, 0x4, R240 ;  /* 0x0000000402087825 */ /* 0x004fc600078e02f0 */
[----:B------:R1:W-:Y:S01]  /*af60*/  LDGSTS.E [R246+0xd300], desc[UR14][R6.64], !P5 ;  /* 0x0d30000006f67fae */ /* 0x0003e2000e9a100e */
[----:B------:R-:W-:Y:S01]  /*af70*/  ISETP.GE.U32.AND P5, PT, R0, 0x7fffff38, PT ;  /* 0x7fffff380000780c */ /* 0x000fe20003fa6070 */
[----:B------:R-:W-:Y:S02]  /*af80*/  IMAD R0, R192, 0x3c, RZ ;  /* 0x0000003cc0007824 */ /* 0x000fe400078e02ff */
[----:B------:R2:W-:Y:S02]  /*af90*/  STL.64 [R1+0xb78], R10 ;  /* 0x000b780a01007387 */ /* 0x0005e40000100a00 */
[----:B------:R-:W-:Y:S02]  /*afa0*/  IMAD.WIDE R74, R0, 0x4, R244 ;  /* 0x00000004004a7825 */ /* 0x000fe400078e02f4 */
[----:B------:R-:W-:Y:S02]  /*afb0*/  LDGSTS.E [R246+0xe000], desc[UR14][R66.64], !P4 ;  /* 0x0e00000042f67fae */ /* 0x000fe4000e1a100e */
[----:B-1----:R-:W-:-:S02]  /*afc0*/  IMAD.WIDE R6, R2, 0x4, R242 ;  /* 0x0000000402067825 */ /* 0x002fc400078e02f2 */
[----:B------:R1:W-:Y:S02]  /*afd0*/  STL.64 [R1+0xb70], R8 ;  /* 0x000b700801007387 */ /* 0x0003e40000100a00 */
[----:B------:R-:W-:Y:S02]  /*afe0*/  VIADD R2, R4, 0xffffffb3 ;  /* 0xffffffb304027836 */ /* 0x000fe40000000000 */
[----:B------:R2:W-:Y:S01]  /*aff0*/  LDGSTS.E [R246+0xe100], desc[UR14][R10.64], !P4 ;  /* 0x0e1000000af67fae */ /* 0x0005e2000e1a100e */
[----:B------:R-:W3:Y:S03]  /*b000*/  LDC R4, c[0x0][0x3a0] ;  /* 0x0000e800ff047b82 */ /* 0x000ee60000000800 */
[----:B------:R-:W-:Y:S04]  /*b010*/  STL.64 [R1+0x2b10], R66 ;  /* 0x002b104201007387 */ /* 0x000fe80000100a00 */
[----:B------:R1:W-:Y:S04]  /*b020*/  LDGSTS.E [R246+0xe200], desc[UR14][R8.64], !P4 ;  /* 0x0e20000008f67fae */ /* 0x0003e8000e1a100e */
[----:B------:R4:W-:Y:S01]  /*b030*/  STL.64 [R1+0xb68], R6 ;  /* 0x000b680601007387 */ /* 0x0009e20000100a00 */
[----:B--2---:R-:W-:-:S03]  /*b040*/  IMAD.WIDE R10, R0, 0x4, R238 ;  /* 0x00000004000a7825 */ /* 0x004fc600078e02ee */
[----:B------:R4:W-:Y:S01]  /*b050*/  LDGSTS.E [R246+0xe300], desc[UR14][R6.64], !P4 ;  /* 0x0e30000006f67fae */ /* 0x0009e2000e1a100e */
[----:B------:R-:W-:Y:S02]  /*b060*/  ISETP.GE.U32.AND P4, PT, R2, 0x7fffff34, PT ;  /* 0x7fffff340200780c */ /* 0x000fe40003f86070 */
[----:B------:R-:W-:Y:S01]  /*b070*/  SHF.L.U32 R2, R192, 0x6, RZ ;  /* 0x00000006c0027819 */ /* 0x000fe200000006ff */
[----:B-1----:R-:W-:Y:S01]  /*b080*/  IMAD.WIDE R8, R0, 0x4, R240 ;  /* 0x0000000400087825 */ /* 0x002fe200078e02f0 */
[----:B------:R1:W-:Y:S03]  /*b090*/  STL.64 [R1+0xb18], R10 ;  /* 0x000b180a01007387 */ /* 0x0003e60000100a00 */
[----:B------:R-:W-:Y:S01]  /*b0a0*/  IMAD.WIDE R82, R2, 0x4, R244 ;  /* 0x0000000402527825 */ /* 0x000fe200078e02f4 */
[----:B------:R-:W-:Y:S03]  /*b0b0*/  LDGSTS.E [R246+0xf000], desc[UR14][R74.64], !P1 ;  /* 0x0f0000004af67fae */ /* 0x000fe6000c9a100e */
[----:B----4-:R-:W-:Y:S01]  /*b0c0*/  IMAD.WIDE R6, R0, 0x4, R242 ;  /* 0x0000000400067825 */ /* 0x010fe200078e02f2 */
[----:B------:R2:W-:Y:S03]  /*b0d0*/  STL.64 [R1+0xb10], R8 ;  /* 0x000b100801007387 */ /* 0x0005e60000100a00 */
[----:B------:R-:W-:Y:S01]  /*b0e0*/  VIADD R0, R5, 0xffffffaf ;  /* 0xffffffaf05007836 */ /* 0x000fe20000000000 */
[----:B------:R1:W-:Y:S01]  /*b0f0*/  LDGSTS.E [R246+0xf100], desc[UR14][R10.64], !P1 ;  /* 0x0f1000000af67fae */ /* 0x0003e2000c9a100e */
[----:B------:R-:W4:Y:S03]  /*b100*/  LDC R5, c[0x0][0x3a0] ;  /* 0x0000e800ff057b82 */ /* 0x000f260000000800 */
        /* <DEDUP_REMOVED lines=27> */
[----:B-1----:R-:W-:Y:S01]  /*b2c0*/  IMAD.WIDE R6, R0, 0x4, R242 ;  /* 0x0000000400067825 */ /* 0x002fe200078e02f2 */
[----:B------:R-:W-:Y:S01]  /*b2d0*/  IADD3 R0, PT, PT, R4, -0x59, RZ ;  /* 0xffffffa704007810 */ /* 0x000fe20007ffe0ff */
[----:B------:R1:W-:Y:S01]  /*b2e0*/  STL.64 [R1+0xa50], R8 ;  /* 0x000a500801007387 */ /* 0x0003e20000100a00 */
[----:B------:R-:W3:Y:S03]  /*b2f0*/  LDC R4, c[0x0][0x3a0] ;  /* 0x0000e800ff047b82 */ /* 0x000ee60000000800 */
        /* <DEDUP_REMOVED lines=172> */
[----:B---3--:R-:W-:Y:S01]  /*bdc0*/  IMAD.WIDE R6, R2, 0x4, R242 ;  /* 0x0000000402067825 */ /* 0x008fe200078e02f2 */
[----:B------:R-:W-:Y:S03]  /*bdd0*/  STL.64 [R1+0x630], R8 ;  /* 0x0006300801007387 */ /* 0x000fe60000100a00 */
[----:B------:R-:W-:Y:S01]  /*bde0*/  VIADD R2, R3, 0xfffffffa ;  /* 0xfffffffa03027836 */ /* 0x000fe20000000000 */
[----:B------:R1:W-:Y:S01]  /*bdf0*/  LDGSTS.E [R246+0x1c100], desc[UR14][R10.64], !P5 ;  /* 0x1c1000000af67fae */ /* 0x0003e2000e9a100e */
[----:B------:R-:W2:Y:S03]  /*be00*/  LDC R3, c[0x0][0x3a0] ;  /* 0x0000e800ff037b82 */ /* 0x000ea60000000800 */
[----:B------:R3:W-:Y:S04]  /*be10*/  STL.64 [R1+0x2b80], R178 ;  /* 0x002b80b201007387 */ /* 0x0007e80000100a00 */
[----:B------:R4:W-:Y:S01]  /*be20*/  LDGSTS.E [R246+0x1c200], desc[UR14][R8.64], !P5 ;  /* 0x1c20000008f67fae */ /* 0x0009e2000e9a100e */
[----:B-1----:R-:W-:-:S03]  /*be30*/  IMAD.WIDE R10, R0, 0x4, R238 ;  /* 0x00000004000a7825 */ /* 0x002fc600078e02ee */
[----:B------:R1:W-:Y:S01]  /*be40*/  STL.64 [R1+0x628], R6 ;  /* 0x0006280601007387 */ /* 0x0003e20000100a00 */
[----:B---3--:R-:W-:-:S03]  /*be50*/  IMAD.WIDE R178, R192, 0x4, R244 ;  /* 0x00000004c0b27825 */ /* 0x008fc600078e02f4 */
[----:B------:R1:W-:Y:S01]  /*be60*/  LDGSTS.E [R246+0x1c300], desc[UR14][R6.64], !P5 ;  /* 0x1c30000006f67fae */ /* 0x0003e2000e9a100e */
[----:B------:R-:W-:Y:S01]  /*be70*/  ISETP.GE.U32.AND P5, PT, R2, 0x7fffff7b, PT ;  /* 0x7fffff7b0200780c */ /* 0x000fe20003fa6070 */
[----:B----4-:R-:W-:Y:S02]  /*be80*/  IMAD.WIDE R8, R0, 0x4, R240 ;  /* 0x0000000400087825 */ /* 0x010fe400078e02f0 */
[----:B------:R-:W-:Y:S02]  /*be90*/  LDGSTS.E [R246+0x1d000], desc[UR14][R186.64], !P4 ;  /* 0x1d000000baf67fae */ /* 0x000fe4000e1a100e */
[----:B------:R-:W-:Y:S02]  /*bea0*/  IMAD R2, R192, 0x78, RZ ;  /* 0x00000078c0027824 */ /* 0x000fe400078e02ff */
[----:B------:R3:W-:Y:S02]  /*beb0*/  STL.64 [R1+0x5d8], R10 ;  /* 0x0005d80a01007387 */ /* 0x0007e40000100a00 */
[----:B------:R-:W-:-:S02]  /*bec0*/  IMAD.WIDE R194, R2, 0x4, R244 ;  /* 0x0000000402c27825 */ /* 0x000fc400078e02f4 */
[----:B------:R3:W-:Y:S02]  /*bed0*/  LDGSTS.E [R246+0x1d100], desc[UR14][R10.64], !P4 ;  /* 0x1d1000000af67fae */ /* 0x0007e4000e1a100e */
[----:B-1----:R-:W-:Y:S01]  /*bee0*/  IMAD.WIDE R6, R0, 0x4, R242 ;  /* 0x0000000400067825 */ /* 0x002fe200078e02f2 */
[----:B------:R-:W-:Y:S01]  /*bef0*/  IADD3 R0, PT, PT, R4, -0xa, RZ ;  /* 0xfffffff604007810 */ /* 0x000fe20007ffe0ff */
[----:B------:R1:W-:Y:S01]  /*bf00*/  STL.64 [R1+0x5d0], R8 ;  /* 0x0005d00801007387 */ /* 0x0003e20000100a00 */
[----:B------:R-:W4:Y:S03]  /*bf10*/  LDC R4, c[0x0][0x3a0] ;  /* 0x0000e800ff047b82 */ /* 0x000f260000000800 */
[----:B------:R1:W-:Y:S01]  /*bf20*/  LDGSTS.E [R246+0x1d200], desc[UR14][R8.64], !P4 ;  /* 0x1d20000008f67fae */ /* 0x0003e2000e1a100e */
[----:B---3--:R-:W-:-:S03]  /*bf30*/  IMAD.WIDE R10, R2, 0x4, R238 ;  /* 0x00000004020a7825 */ /* 0x008fc600078e02ee */
[----:B------:R3:W-:Y:S04]  /*bf40*/  STL.64 [R1+0x5c8], R6 ;  /* 0x0005c80601007387 */ /* 0x0007e80000100a00 */
[----:B------:R3:W-:Y:S01]  /*bf50*/  LDGSTS.E [R246+0x1d300], desc[UR14][R6.64], !P4 ;  /* 0x1d30000006f67fae */ /* 0x0007e2000e1a100e */
[----:B------:R-:W-:Y:S01]  /*bf60*/  ISETP.GE.U32.AND P4, PT, R0, 0x7fffff77, PT ;  /* 0x7fffff770000780c */ /* 0x000fe20003f86070 */
[----:B------:R-:W-:Y:S02]  /*bf70*/  IMAD R0, R192, 0x7c, RZ ;  /* 0x0000007cc0007824 */ /* 0x000fe400078e02ff */
[----:B-1----:R-:W-:Y:S01]  /*bf80*/  IMAD.WIDE R8, R2, 0x4, R240 ;  /* 0x0000000402087825 */ /* 0x002fe200078e02f0 */
[----:B------:R-:W-:Y:S03]  /*bf90*/  LDGSTS.E [R246+0x1e000], desc[UR14][R194.64], !P1 ;  /* 0x1e000000c2f67fae */ /* 0x000fe6000c9a100e */
[----:B------:R-:W-:Y:S01]  /*bfa0*/  IMAD.WIDE R202, R0, 0x4, R244 ;  /* 0x0000000400ca7825 */ /* 0x000fe200078e02f4 */
[----:B------:R1:W-:Y:S03]  /*bfb0*/  STL.64 [R1+0x590], R10 ;  /* 0x0005900a01007387 */ /* 0x0003e60000100a00 */
[----:B---3--:R-:W-:Y:S01]  /*bfc0*/  IMAD.WIDE R6, R2, 0x4, R242 ;  /* 0x0000000402067825 */ /* 0x008fe200078e02f2 */
[----:B------:R1:W-:Y:S03]  /*bfd0*/  LDGSTS.E [R246+0x1e100], desc[UR14][R10.64], !P1 ;  /* 0x1e1000000af67fae */ /* 0x0003e6000c9a100e */
[----:B------:R-:W-:Y:S01]  /*bfe0*/  VIADD R2, R5, 0xfffffff2 ;  /* 0xfffffff205027836 */ /* 0x000fe20000000000 */
[----:B------:R3:W-:Y:S01]  /*bff0*/  STL.64 [R1+0x588], R8 ;  /* 0x0005880801007387 */ /* 0x0007e20000100a00 */
[----:B------:R-:W4:Y:S03]  /*c000*/  LDC R5, c[0x0][0x3a0] ;  /* 0x0000e800ff057b82 */ /* 0x000f260000000800 */
[----:B------:R3:W-:Y:S01]  /*c010*/  LDGSTS.E [R246+0x1e200], desc[UR14][R8.64], !P1 ;  /* 0x1e20000008f67fae */ /* 0x0007e2000c9a100e */
[----:B-1----:R-:W-:-:S03]  /*c020*/  IMAD.WIDE R10, R0, 0x4, R238 ;  /* 0x00000004000a7825 */ /* 0x002fc600078e02ee */
[----:B------:R1:W-:Y:S04]  /*c030*/  STL.64 [R1+0x580], R6 ;  /* 0x0005800601007387 */ /* 0x0003e80000100a00 */
[----:B------:R1:W-:Y:S01]  /*c040*/  LDGSTS.E [R246+0x1e300], desc[UR14][R6.64], !P1 ;  /* 0x1e30000006f67fae */ /* 0x0003e2000c9a100e */
[----:B------:R-:W-:Y:S01]  /*c050*/  ISETP.GE.U32.AND P1, PT, R2, 0x7fffff73, PT ;  /* 0x7fffff730200780c */ /* 0x000fe20003f26070 */
[----:B--2---:R-:W-:Y:S01]  /*c060*/  VIADD R2, R3, 0xffffffee ;  /* 0xffffffee03027836 */ /* 0x004fe20000000000 */
[----:B------:R-:W-:Y:S01]  /*c070*/  LOP3.LUT R3, R247, 0x20, RZ, 0x3c, !PT ;  /* 0x00000020f7037812 */ /* 0x000fe200078e3cff */
[----:B---3--:R-:W-:Y:S01]  /*c080*/  IMAD.WIDE R8, R0, 0x4, R240 ;  /* 0x0000000400087825 */ /* 0x008fe200078e02f0 */
[----:B------:R-:W-:Y:S02]  /*c090*/  LDGSTS.E [R246+0x1f000], desc[UR14][R202.64], !P2 ;  /* 0x1f000000caf67fae */ /* 0x000fe4000d1a100e */
[----:B------:R-:W-:-:S02]  /*c0a0*/  IADD3 R3, PT, PT, R3, UR12, RZ ;  /* 0x0000000c03037c10 */ /* 0x000fc4000fffe0ff */
[----:B------:R2:W-:Y:S01]  /*c0b0*/  STL.64 [R1+0x548], R10 ;  /* 0x0005480a01007387 */ /* 0x0005e20000100a00 */
[----:B-1----:R-:W-:-:S03]  /*c0c0*/  IMAD.WIDE R6, R0, 0x4, R242 ;  /* 0x0000000400067825 */ /* 0x002fc600078e02f2 */
[----:B------:R2:W-:Y:S01]  /*c0d0*/  LDGSTS.E [R246+0x1f100], desc[UR14][R10.64], !P2 ;  /* 0x1f1000000af67fae */ /* 0x0005e2000d1a100e */
[----:B------:R-:W-:-:S03]  /*c0e0*/  IMAD R0, R192, 0x5, RZ ;  /* 0x00000005c0007824 */ /* 0x000fc600078e02ff */
[----:B------:R1:W-:Y:S01]  /*c0f0*/  STL.64 [R1+0x540], R8 ;  /* 0x0005400801007387 */ /* 0x0003e20000100a00 */
[----:B------:R-:W-:-:S03]  /*c100*/  IMAD.WIDE R146, R0, 0x4, R244 ;  /* 0x0000000400927825 */ /* 0x000fc600078e02f4 */
[----:B------:R1:W-:Y:S04]  /*c110*/  LDGSTS.E [R246+0x1f200], desc[UR14][R8.64], !P2 ;  /* 0x1f20000008f67fae */ /* 0x0003e8000d1a100e */
[----:B------:R3:W-:Y:S01]  /*c120*/  STL.64 [R1+0x538], R6 ;  /* 0x0005380601007387 */ /* 0x0007e20000100a00 */
[----:B--2---:R-:W-:-:S03]  /*c130*/  IMAD.WIDE R10, R192, 0x4, R240 ;  /* 0x00000004c00a7825 */ /* 0x004fc600078e02f0 */
[----:B------:R3:W-:Y:S01]  /*c140*/  LDGSTS.E [R246+0x1f300], desc[UR14][R6.64], !P2 ;  /* 0x1f30000006f67fae */ /* 0x0007e2000d1a100e */
[----:B------:R-:W-:Y:S01]  /*c150*/  ISETP.GE.U32.AND P2, PT, R2, 0x7fffff6f, PT ;  /* 0x7fffff6f0200780c */ /* 0x000fe20003f46070 */
[----:B----4-:R-:W-:Y:S02]  /*c160*/  VIADD R2, R4, 0xffffffea ;  /* 0xffffffea04027836 */ /* 0x010fe40000000000 */
[----:B-1----:R-:W-:Y:S01]  /*c170*/  IMAD.WIDE R8, R192, 0x4, R242 ;  /* 0x00000004c0087825 */ /* 0x002fe200078e02f2 */
[----:B------:R-:W-:Y:S01]  /*c180*/  LDGSTS.E [R3+0x400], desc[UR14][R178.64], !P3 ;  /* 0x00400000b2037fae */ /* 0x000fe2000d9a100e */
[----:B------:R-:W1:Y:S03]  /*c190*/  LDC R4, c[0x0][0x3a0] ;  /* 0x0000e800ff047b82 */ /* 0x000e660000000800 */
[----:B------:R2:W-:Y:S04]  /*c1a0*/  STL.64 [R1+0x2e8], R12 ;  /* 0x0002e80c01007387 */ /* 0x0005e80000100a00 */
[----:B------:R2:W-:Y:S01]  /*c1b0*/  LDGSTS.E [R3+0x500], desc[UR14][R12.64], !P3 ;  /* 0x005000000c037fae */ /* 0x0005e2000d9a100e */
[----:B---3--:R-:W3:Y:S03]  /*c1c0*/  LDC R6, c[0x0][0x3a0] ;  /* 0x0000e800ff067b82 */ /* 0x008ee60000000800 */
[----:B------:R4:W-:Y:S04]  /*c1d0*/  STL.64 [R1+0x2e0], R10 ;  /* 0x0002e00a01007387 */ /* 0x0009e80000100a00 */
[----:B------:R4:W-:Y:S01]  /*c1e0*/  LDGSTS.E [R3+0x600], desc[UR14][R10.64], !P3 ;  /* 0x006000000a037fae */ /* 0x0009e2000d9a100e */
[----:B------:R-:W1:Y:S03]  /*c1f0*/  LDC R7, c[0x0][0x3a0] ;  /* 0x0000e800ff077b82 */ /* 0x000e660000000800 */
[----:B------:R4:W-:Y:S01]  /*c200*/  STL.64 [R1+0x2d8], R8 ;  /* 0x0002d80801007387 */ /* 0x0009e20000100a00 */
[----:B--2---:R-:W-:-:S03]  /*c210*/  IMAD.WIDE R12, R0, 0x4, R238 ;  /* 0x00000004000c7825 */ /* 0x004fc600078e02ee */
[----:B------:R2:W-:Y:S01]  /*c220*/  LDGSTS.E [R3+0x700], desc[UR14][R8.64], !P3 ;  /* 0x0070000008037fae */ /* 0x0005e2000d9a100e */
[----:B------:R-:W-:Y:S01]  /*c230*/  ISETP.GE.U32.AND P3, PT, R2, 0x7fffff6b, PT ;  /* 0x7fffff6b0200780c */ /* 0x000fe20003f66070 */
[----:B------:R-:W-:Y:S02]  /*c240*/  IMAD R2, R192, 0x9, RZ ;  /* 0x00000009c0027824 */ /* 0x000fe400078e02ff */
[----:B----4-:R-:W-:Y:S01]  /*c250*/  IMAD.WIDE R10, R0, 0x4, R240 ;  /* 0x00000004000a7825 */ /* 0x010fe200078e02f0 */
[----:B------:R-:W-:Y:S03]  /*c260*/  LDGSTS.E [R3+0x1400], desc[UR14][R146.64], !P5 ;  /* 0x0140000092037fae */ /* 0x000fe6000e9a100e */
[----:B------:R-:W-:Y:S01]  /*c270*/  IMAD.WIDE R114, R2, 0x4, R244 ;  /* 0x0000000402727825 */ /* 0x000fe200078e02f4 */
[----:B------:R4:W-:Y:S03]  /*c280*/  STL.64 [R1+0x268], R12 ;  /* 0x0002680c01007387 */ /* 0x0009e60000100a00 */
[----:B--2---:R-:W-:Y:S01]  /*c290*/  IMAD.WIDE R8, R0, 0x4, R242 ;  /* 0x0000000400087825 */ /* 0x004fe200078e02f2 */
[----:B------:R4:W-:Y:S03]  /*c2a0*/  LDGSTS.E [R3+0x1500], desc[UR14][R12.64], !P5 ;  /* 0x015000000c037fae */ /* 0x0009e6000e9a100e */
[----:B------:R-:W-:Y:S01]  /*c2b0*/  VIADD R0, R5, 0xffffffe6 ;  /* 0xffffffe605007836 */ /* 0x000fe20000000000 */
[----:B------:R2:W-:Y:S01]  /*c2c0*/  STL.64 [R1+0x260], R10 ;  /* 0x0002600a01007387 */ /* 0x0005e20000100a00 */
[----:B------:R-:W1:Y:S03]  /*c2d0*/  LDC R5, c[0x0][0x3a0] ;  /* 0x0000e800ff057b82 */ /* 0x000e660000000800 */
[----:B------:R2:W-:Y:S01]  /*c2e0*/  LDGSTS.E [R3+0x1600], desc[UR14][R10.64], !P5 ;  /* 0x016000000a037fae */ /* 0x0005e2000e9a100e */
[----:B----4-:R-:W-:-:S03]  /*c2f0*/  IMAD.WIDE R12, R2, 0x4, R238 ;  /* 0x00000004020c7825 */ /* 0x010fc600078e02ee */
[----:B------:R4:W-:Y:S04]  /*c300*/  STL.64 [R1+0x258], R8 ;  /* 0x0002580801007387 */ /* 0x0009e80000100a00 */
[----:B------:R4:W-:Y:S01]  /*c310*/  LDGSTS.E [R3+0x1700], desc[UR14][R8.64], !P5 ;  /* 0x0170000008037fae */ /* 0x0009e2000e9a100e */
[----:B------:R-:W-:Y:S01]  /*c320*/  ISETP.GE.U32.AND P5, PT, R0, 0x7fffff67, PT ;  /* 0x7fffff670000780c */ /* 0x000fe20003fa6070 */
[----:B------:R-:W-:Y:S02]  /*c330*/  IMAD R0, R192, 0xd, RZ ;  /* 0x0000000dc0007824 */ /* 0x000fe400078e02ff */
[----:B--2---:R-:W-:Y:S01]  /*c340*/  IMAD.WIDE R10, R2, 0x4, R240 ;  /* 0x00000004020a7825 */ /* 0x004fe200078e02f0 */
[----:B------:R-:W-:Y:S03]  /*c350*/  LDGSTS.E [R3+0x2400], desc[UR14][R114.64], !P4 ;  /* 0x0240000072037fae */ /* 0x000fe6000e1a100e */
[----:B------:R-:W-:Y:S01]  /*c360*/  IMAD.WIDE R82, R0, 0x4, R244 ;  /* 0x0000000400527825 */ /* 0x000fe200078e02f4 */
[----:B------:R2:W-:Y:S03]  /*c370*/  LDGSTS.E [R3+0x2500], desc[UR14][R12.64], !P4 ;  /* 0x025000000c037fae */ /* 0x0005e6000e1a100e */
[----:B----4-:R-:W-:Y:S01]  /*c380*/  IMAD.WIDE R8, R2, 0x4, R242 ;  /* 0x0000000402087825 */ /* 0x010fe200078e02f2 */
[----:B---3--:R-:W-:Y:S01]  /*c390*/  IADD3 R2, PT, PT, R6, -0x1e, RZ ;  /* 0xffffffe206027810 */ /* 0x008fe20007ffe0ff */
[----:B------:R3:W-:Y:S01]  /*c3a0*/  LDGSTS.E [R3+0x2600], desc[UR14][R10.64], !P4 ;  /* 0x026000000a037fae */ /* 0x0007e2000e1a100e */
[----:B------:R-:W4:Y:S03]  /*c3b0*/  LDC R6, c[0x0][0x3a0] ;  /* 0x0000e800ff067b82 */ /* 0x000f260000000800 */
[----:B------:R2:W-:Y:S04]  /*c3c0*/  STL.64 [R1+0x1e8], R12 ;  /* 0x0001e80c01007387 */ /* 0x0005e80000100a00 */
[----:B------:R1:W-:Y:S01]  /*c3d0*/  LDGSTS.E [R3+0x2700], desc[UR14][R8.64], !P4 ;  /* 0x0270000008037fae */ /* 0x0003e2000e1a100e */
[----:B------:R-:W-:Y:S01]  /*c3e0*/  ISETP.GE.U32.AND P4, PT, R2, 0x7fffff63, PT ;  /* 0x7fffff630200780c */ /* 0x000fe20003f86070 */
[----:B------:R-:W-:-:S02]  /*c3f0*/  IMAD R2, R192, 0x11, RZ ;  /* 0x00000011c0027824 */ /* 0x000fc400078e02ff */
[----:B------:R3:W-:Y:S02]  /*c400*/  STL.64 [R1+0x1e0], R10 ;  /* 0x0001e00a01007387 */ /* 0x0007e40000100a00 */
[----:B------:R-:W-:Y:S02]  /*c410*/  IMAD.WIDE R50, R2, 0x4, R244 ;  /* 0x0000000402327825 */ /* 0x000fe400078e02f4 */
[----:B------:R1:W-:Y:S02]  /*c420*/  STL.64 [R1+0x1d8], R8 ;  /* 0x0001d80801007387 */ /* 0x0003e40000100a00 */
[C---:B--2---:R-:W-:Y:S02]  /*c430*/  IMAD.WIDE R12, R0.reuse, 0x4, R238 ;  /* 0x00000004000c7825 */ /* 0x044fe400078e02ee */
[----:B------:R-:W-:Y:S02]  /*c440*/  LDGSTS.E [R3+0x3400], desc[UR14][R82.64], !P1 ;  /* 0x0340000052037fae */ /* 0x000fe4000c9a100e */
[----:B---3--:R-:W-:-:S02]  /*c450*/  IMAD.WIDE R10, R0, 0x4, R240 ;  /* 0x00000004000a7825 */ /* 0x008fc400078e02f0 */
[----:B------:R2:W-:Y:S02]  /*c460*/  STL.64 [R1+0x168], R12 ;  /* 0x0001680c01007387 */ /* 0x0005e40000100a00 */
[----:B-1----:R-:W-:Y:S02]  /*c470*/  IMAD.WIDE R8, R0, 0x4, R242 ;  /* 0x0000000400087825 */ /* 0x002fe400078e02f2 */
[----:B------:R2:W-:Y:S02]  /*c480*/  LDGSTS.E [R3+0x3500], desc[UR14][R12.64], !P1 ;  /* 0x035000000c037fae */ /* 0x0005e4000c9a100e */
[----:B------:R-:W-:Y:S02]  /*c490*/  VIADD R0, R4, 0xffffffde ;  /* 0xffffffde04007836 */ /* 0x000fe40000000000 */
[----:B------:R1:W-:Y:S04]  /*c4a0*/  STL.64 [R1+0x160], R10 ;  /* 0x0001600a01007387 */ /* 0x0003e80000100a00 */
[----:B------:R1:W-:Y:S01]  /*c4b0*/  LDGSTS.E [R3+0x3600], desc[UR14][R10.64], !P1 ;  /* 0x036000000a037fae */ /* 0x0003e2000c9a100e */
[----:B--2---:R-:W-:-:S03]  /*c4c0*/  IMAD.WIDE R12, R2, 0x4, R238 ;  /* 0x00000004020c7825 */ /* 0x004fc600078e02ee */
[----:B------:R2:W-:Y:S04]  /*c4d0*/  STL.64 [R1+0x158], R8 ;  /* 0x0001580801007387 */ /* 0x0005e80000100a00 */
[----:B------:R2:W-:Y:S01]  /*c4e0*/  LDGSTS.E [R3+0x3700], desc[UR14][R8.64], !P1 ;  /* 0x0370000008037fae */ /* 0x0005e2000c9a100e */
[----:B------:R-:W-:Y:S01]  /*c4f0*/  ISETP.GE.U32.AND P1, PT, R0, 0x7fffff5f, PT ;  /* 0x7fffff5f0000780c */ /* 0x000fe20003f26070 */
[----:B------:R-:W-:Y:S02]  /*c500*/  IMAD R0, R192, 0x15, RZ ;  /* 0x00000015c0007824 */ /* 0x000fe400078e02ff */
[----:B-1----:R-:W-:Y:S01]  /*c510*/  IMAD.WIDE R10, R2, 0x4, R240 ;  /* 0x00000004020a7825 */ /* 0x002fe200078e02f0 */
[----:B------:R-:W-:Y:S03]  /*c520*/  LDGSTS.E [R3+0x4400], desc[UR14][R50.64], !P2 ;  /* 0x0440000032037fae */ /* 0x000fe6000d1a100e */
[----:B------:R-:W-:Y:S01]  /*c530*/  IMAD.WIDE R26, R0, 0x4, R244 ;  /* 0x00000004001a7825 */ /* 0x000fe200078e02f4 */
[----:B------:R1:W-:Y:S03]  /*c540*/  LDGSTS.E [R3+0x4500], desc[UR14][R12.64], !P2 ;  /* 0x045000000c037fae */ /* 0x0003e6000d1a100e */
[--C-:B--2---:R-:W-:Y:S01]  /*c550*/  IMAD.WIDE R8, R2, 0x4, R242.reuse ;  /* 0x0000000402087825 */ /* 0x104fe200078e02f2 */
[----:B------:R2:W-:Y:S03]  /*c560*/  LDGSTS.E [R3+0x4600], desc[UR14][R10.64], !P2 ;  /* 0x046000000a037fae */ /* 0x0005e6000d1a100e */
[----:B------:R-:W-:Y:S01]  /*c570*/  VIADD R2, R5, 0xffffffda ;  /* 0xffffffda05027836 */ /* 0x000fe20000000000 */
[----:B------:R3:W-:Y:S01]  /*c580*/  LDGSTS.E [R3+0x4700], desc[UR14][R8.64], !P2 ;  /* 0x0470000008037fae */ /* 0x0007e2000d1a100e */
[----:B------:R-:W-:-:S03]  /*c590*/  IMAD.WIDE R4, R0, 0x4, R242 ;  /* 0x0000000400047825 */ /* 0x000fc600078e02f2 */
[----:B------:R-:W-:Y:S01]  /*c5a0*/  ISETP.GE.U32.AND P2, PT, R2, 0x7fffff5b, PT ;  /* 0x7fffff5b0200780c */ /* 0x000fe20003f46070 */
[----:B------:R1:W-:Y:S01]  /*c5b0*/  STL.64 [R1+0xe8], R12 ;  /* 0x0000e80c01007387 */ /* 0x0003e20000100a00 */
[----:B------:R-:W4:Y:S03]  /*c5c0*/  LDC R2, c[0x0][0x3a0] ;  /* 0x0000e800ff027b82 */ /* 0x000f260000000800 */
[----:B------:R2:W-:Y:S04]  /*c5d0*/  STL.64 [R1+0xe0], R10 ;  /* 0x0000e00a01007387 */ /* 0x0005e80000100a00 */
[----:B------:R3:W-:Y:S04]  /*c5e0*/  STL.64 [R1+0xd8], R8 ;  /* 0x0000d80801007387 */ /* 0x0007e80000100a00 */
[----:B------:R-:W-:Y:S01]  /*c5f0*/  LDGSTS.E [R3+0x5400], desc[UR14][R26.64], !P3 ;  /* 0x054000001a037fae */ /* 0x000fe2000d9a100e */
[----:B-1----:R-:W-:-:S04]  /*c600*/  IMAD.WIDE R12, R236, 0x4, R244 ;  /* 0x00000004ec0c7825 */ /* 0x002fc800078e02f4 */
[----:B--2---:R-:W-:-:S04]  /*c610*/  IMAD.WIDE R10, R0, 0x4, R238 ;  /* 0x00000004000a7825 */ /* 0x004fc800078e02ee */
[----:B---3--:R-:W-:Y:S01]  /*c620*/  IMAD.WIDE R8, R0, 0x4, R240 ;  /* 0x0000000400087825 */ /* 0x008fe200078e02f0 */
[----:B----4-:R-:W-:Y:S01]  /*c630*/  IADD3 R0, PT, PT, R6, -0x2a, RZ ;  /* 0xffffffd606007810 */ /* 0x010fe20007ffe0ff */
[----:B------:R-:W-:Y:S01]  /*c640*/  LDGSTS.E [R3+0x5500], desc[UR14][R10.64], !P3 ;  /* 0x055000000a037fae */ /* 0x000fe2000d9a100e */
[----:B------:R-:W1:Y:S01]  /*c650*/  LDC R6, c[0x0][0x3a0] ;  /* 0x0000e800ff067b82 */ /* 0x000e620000000800 */
[----:B------:R-:W-:Y:S02]  /*c660*/  IMAD.WIDE R236, R236, 0x4, R242 ;  /* 0x00000004ecec7825 */ /* 0x000fe400078e02f2 */
[----:B------:R2:W-:Y:S02]  /*c670*/  LDGSTS.E [R3+0x5600], desc[UR14][R8.64], !P3 ;  /* 0x0560000008037fae */ /* 0x0005e4000d9a100e */
[----:B------:R-:W-:Y:S02]  /*c680*/  VIADD R2, R2, 0xffffffce ;  /* 0xffffffce02027836 */ /* 0x000fe40000000000 */
[----:B------:R-:W-:Y:S04]  /*c690*/  STL.64 [R1+0x68], R10 ;  /* 0x0000680a01007387 */ /* 0x000fe80000100a00 */
[----:B------:R3:W-:Y:S01]  /*c6a0*/  LDGSTS.E [R3+0x5700], desc[UR14][R4.64], !P3 ;  /* 0x0570000004037fae */ /* 0x0007e2000d9a100e */
[----:B------:R-:W-:Y:S01]  /*c6b0*/  ISETP.GE.U32.AND P3, PT, R0, 0x7fffff57, PT ;  /* 0x7fffff570000780c */ /* 0x000fe20003f66070 */
[----:B------:R-:W-:-:S02]  /*c6c0*/  VIADD R0, R7, 0xffffffd2 ;  /* 0xffffffd207007836 */ /* 0x000fc40000000000 */
[----:B------:R2:W-:Y:S01]  /*c6d0*/  STL.64 [R1+0x60], R8 ;  /* 0x0000600801007387 */ /* 0x0005e20000100a00 */
[----:B------:R-:W4:Y:S03]  /*c6e0*/  LDC R7, c[0x0][0x3a0] ;  /* 0x0000e800ff077b82 */ /* 0x000f260000000800 */
[----:B------:R3:W-:Y:S04]  /*c6f0*/  STL.64 [R1+0x58], R4 ;  /* 0x0000580401007387 */ /* 0x0007e80000100a00 */
[----:B------:R-:W-:Y:S01]  /*c700*/  STL.64 [R1+0x2a70], R208 ;  /* 0x002a70d001007387 */ /* 0x000fe20000100a00 */
[----:B--2---:R-:W2:Y:S03]  /*c710*/  LDC R8, c[0x0][0x3a0] ;  /* 0x0000e800ff087b82 */ /* 0x004ea60000000800 */
[----:B------:R-:W-:Y:S01]  /*c720*/  STL.64 [R1+0x2a78], R210 ;  /* 0x002a78d201007387 */ /* 0x000fe20000100a00 */
[----:B---3--:R-:W-:-:S04]  /*c730*/  IMAD.WIDE R4, R212, 0x4, R244 ;  /* 0x00000004d4047825 */ /* 0x008fc800078e02f4 */
[----:B------:R-:W-:Y:S01]  /*c740*/  IMAD.WIDE R212, R212, 0x4, R242 ;  /* 0x00000004d4d47825 */ /* 0x000fe200078e02f2 */
[----:B------:R-:W-:Y:S01]  /*c750*/  LDGSTS.E [R3+0x6400], desc[UR14][R4.64], !P5 ;  /* 0x0640000004037fae */ /* 0x000fe2000e9a100e */
[----:B------:R-:W3:Y:S03]  /*c760*/  LDC R9, c[0x0][0x3a0] ;  /* 0x0000e800ff097b82 */ /* 0x000ee60000000800 */
[----:B------:R-:W-:Y:S04]  /*c770*/  LDGSTS.E [R3+0x6500], desc[UR14][R208.64], !P5 ;  /* 0x06500000d0037fae */ /* 0x000fe8000e9a100e */
[----:B------:R-:W-:Y:S04]  /*c780*/  LDGSTS.E [R3+0x6600], desc[UR14][R210.64], !P5 ;  /* 0x06600000d2037fae */ /* 0x000fe8000e9a100e */
[----:B------:R-:W-:Y:S01]  /*c790*/  LDGSTS.E [R3+0x6700], desc[UR14][R212.64], !P5 ;  /* 0x06700000d4037fae */ /* 0x000fe2000e9a100e */
[----:B------:R-:W-:Y:S01]  /*c7a0*/  ISETP.GE.U32.AND P5, PT, R0, 0x7fffff53, PT ;  /* 0x7fffff530000780c */ /* 0x000fe20003fa6070 */
[----:B------:R-:W-:-:S02]  /*c7b0*/  IMAD R0, R192, 0x21, RZ ;  /* 0x00000021c0007824 */ /* 0x000fc400078e02ff */
[----:B------:R-:W-:Y:S02]  /*c7c0*/  LDGSTS.E [R3+0x7400], desc[UR14][R12.64], !P4 ;  /* 0x074000000c037fae */ /* 0x000fe4000e1a100e */
[C---:B------:R-:W-:Y:S02]  /*c7d0*/  IMAD.WIDE R20, R0.reuse, 0x4, R244 ;  /* 0x0000000400147825 */ /* 0x040fe400078e02f4 */
[----:B------:R-:W-:Y:S02]  /*c7e0*/  LDGSTS.E [R3+0x7500], desc[UR14][R232.64], !P4 ;  /* 0x07500000e8037fae */ /* 0x000fe4000e1a100e */
[C---:B------:R-:W-:Y:S02]  /*c7f0*/  IMAD.WIDE R16, R0.reuse, 0x4, R238 ;  /* 0x0000000400107825 */ /* 0x040fe400078e02ee */
[----:B------:R-:W-:Y:S02]  /*c800*/  LDGSTS.E [R3+0x7600], desc[UR14][R234.64], !P4 ;  /* 0x07600000ea037fae */ /* 0x000fe4000e1a100e */
[----:B------:R-:W-:-:S02]  /*c810*/  IMAD.WIDE R14, R0, 0x4, R240 ;  /* 0x00000004000e7825 */ /* 0x000fc400078e02f0 */
[----:B------:R-:W-:Y:S01]  /*c820*/  LDGSTS.E [R3+0x7700], desc[UR14][R236.64], !P4 ;  /* 0x07700000ec037fae */ /* 0x000fe2000e1a100e */
[----:B------:R-:W-:Y:S01]  /*c830*/  ISETP.GE.U32.AND P4, PT, R2, 0x7fffff4f, PT ;  /* 0x7fffff4f0200780c */ /* 0x000fe20003f86070 */
[----:B------:R-:W-:Y:S02]  /*c840*/  IMAD R2, R192, 0x25, RZ ;  /* 0x00000025c0027824 */ /* 0x000fe400078e02ff */
[----:B------:R-:W-:Y:S01]  /*c850*/  STL.64 [R1+0x2a80], R212 ;  /* 0x002a80d401007387 */ /* 0x000fe20000100a00 */
[----:B------:R-:W-:Y:S01]  /*c860*/  IMAD.WIDE R10, R0, 0x4, R242 ;  /* 0x00000004000a7825 */ /* 0x000fe200078e02f2 */
[----:B-1----:R-:W-:Y:S02]  /*c870*/  IADD3 R0, PT, PT, R6, -0x36, RZ ;  /* 0xffffffca06007810 */ /* 0x002fe40007ffe0ff */
[----:B------:R-:W-:Y:S01]  /*c880*/  STL.64 [R1+0x2a88], R232 ;  /* 0x002a88e801007387 */ /* 0x000fe20000100a00 */
[----:B------:R-:W1:Y:S01]  /*c890*/  LDC R6, c[0x0][0x3a0] ;  /* 0x0000e800ff067b82 */ /* 0x000e620000000800 */
[----:B------:R-:W-:-:S02]  /*c8a0*/  IMAD.WIDE R28, R2, 0x4, R244 ;  /* 0x00000004021c7825 */ /* 0x000fc400078e02f4 */
[----:B------:R-:W-:Y:S04]  /*c8b0*/  STL.64 [R1+0x2a90], R234 ;  /* 0x002a90ea01007387 */ /* 0x000fe80000100a00 */
[----:B------:R-:W-:Y:S04]  /*c8c0*/  STL.64 [R1+0x2a98], R236 ;  /* 0x002a98ec01007387 */ /* 0x000fe80000100a00 */
[----:B------:R-:W-:Y:S04]  /*c8d0*/  LDGSTS.E [R3+0x8400], desc[UR14][R20.64], !P1 ;  /* 0x0840000014037fae */ /* 0x000fe8000c9a100e */
[----:B------:R2:W-:Y:S04]  /*c8e0*/  STL.64 [R1+0x340], R16 ;  /* 0x0003401001007387 */ /* 0x0005e80000100a00 */
[----:B------:R2:W-:Y:S04]  /*c8f0*/  LDGSTS.E [R3+0x8500], desc[UR14][R16.64], !P1 ;  /* 0x0850000010037fae */ /* 0x0005e8000c9a100e */
[----:B------:R3:W-:Y:S04]  /*c900*/  STL.64 [R1+0x350], R14 ;  /* 0x0003500e01007387 */ /* 0x0007e80000100a00 */
[----:B------:R3:W-:Y:S01]  /*c910*/  LDGSTS.E [R3+0x8600], desc[UR14][R14.64], !P1 ;  /* 0x086000000e037fae */ /* 0x0007e2000c9a100e */
[----:B--2---:R-:W-:-:S03]  /*c920*/  IMAD.WIDE R16, R2, 0x4, R238 ;  /* 0x0000000402107825 */ /* 0x004fc600078e02ee */
[----:B------:R2:W-:Y:S04]  /*c930*/  STL.64 [R1+0x358], R10 ;  /* 0x0003580a01007387 */ /* 0x0005e80000100a00 */
[----:B------:R2:W-:Y:S01]  /*c940*/  LDGSTS.E [R3+0x8700], desc[UR14][R10.64], !P1 ;  /* 0x087000000a037fae */ /* 0x0005e2000c9a100e */
[----:B------:R-:W-:Y:S01]  /*c950*/  ISETP.GE.U32.AND P1, PT, R0, 0x7fffff4b, PT ;  /* 0x7fffff4b0000780c */ /* 0x000fe20003f26070 */
[----:B------:R-:W-:Y:S02]  /*c960*/  IMAD R0, R192, 0x29, RZ ;  /* 0x00000029c0007824 */ /* 0x000fe400078e02ff */
[----:B---3--:R-:W-:Y:S01]  /*c970*/  IMAD.WIDE R14, R2, 0x4, R240 ;  /* 0x00000004020e7825 */ /* 0x008fe200078e02f0 */
[----:B------:R-:W-:Y:S03]  /*c980*/  LDGSTS.E [R3+0x9400], desc[UR14][R28.64], !P2 ;  /* 0x094000001c037fae */ /* 0x000fe6000d1a100e */
[----:B------:R-:W-:Y:S01]  /*c990*/  IMAD.WIDE R36, R0, 0x4, R244 ;  /* 0x0000000400247825 */ /* 0x000fe200078e02f4 */
[----:B------:R3:W-:Y:S03]  /*c9a0*/  STL.64 [R1+0x3a8], R16 ;  /* 0x0003a81001007387 */ /* 0x0007e60000100a00 */
[----:B--2---:R-:W-:Y:S01]  /*c9b0*/  IMAD.WIDE R10, R2, 0x4, R242 ;  /* 0x00000004020a7825 */ /* 0x004fe200078e02f2 */
[----:B------:R3:W-:Y:S03]  /*c9c0*/  LDGSTS.E [R3+0x9500], desc[UR14][R16.64], !P2 ;  /* 0x0950000010037fae */ /* 0x0007e6000d1a100e */
[----:B----4-:R-:W-:Y:S01]  /*c9d0*/  VIADD R2, R7, 0xffffffc6 ;  /* 0xffffffc607027836 */ /* 0x010fe20000000000 */
[----:B------:R2:W-:Y:S01]  /*c9e0*/  STL.64 [R1+0x3b0], R14 ;  /* 0x0003b00e01007387 */ /* 0x0005e20000100a00 */
[----:B------:R-:W4:Y:S03]  /*c9f0*/  LDC R7, c[0x0][0x3a0] ;  /* 0x0000e800ff077b82 */ /* 0x000f260000000800 */
[----:B------:R2:W-:Y:S04]  /*ca00*/  LDGSTS.E [R3+0x9600], desc[UR14][R14.64], !P2 ;  /* 0x096000000e037fae */ /* 0x0005e8000d1a100e */
[----:B------:R1:W-:Y:S01]  /*ca10*/  STL.64 [R1+0x3b8], R10 ;  /* 0x0003b80a01007387 */ /* 0x0003e20000100a00 */
[----:B---3--:R-:W-:-:S03]  /*ca20*/  IMAD.WIDE R16, R0, 0x4, R238 ;  /* 0x0000000400107825 */ /* 0x008fc600078e02ee */
[----:B------:R1:W-:Y:S01]  /*ca30*/  LDGSTS.E [R3+0x9700], desc[UR14][R10.64], !P2 ;  /* 0x097000000a037fae */ /* 0x0003e2000d1a100e */
[----:B------:R-:W-:Y:S01]  /*ca40*/  ISETP.GE.U32.AND P2, PT, R2, 0x7fffff47, PT ;  /* 0x7fffff470200780c */ /* 0x000fe20003f46070 */
[----:B------:R-:W-:Y:S02]  /*ca50*/  IMAD R2, R192, 0x2d, RZ ;  /* 0x0000002dc0027824 */ /* 0x000fe400078e02ff */
[----:B--2---:R-:W-:Y:S01]  /*ca60*/  IMAD.WIDE R14, R0, 0x4, R240 ;  /* 0x00000004000e7825 */ /* 0x004fe200078e02f0 */
[----:B------:R-:W-:Y:S03]  /*ca70*/  LDGSTS.E [R3+0xa400], desc[UR14][R36.64], !P3 ;  /* 0x0a40000024037fae */ /* 0x000fe6000d9a100e */
[----:B------:R-:W-:Y:S01]  /*ca80*/  IMAD.WIDE R44, R2, 0x4, R244 ;  /* 0x00000004022c7825 */ /* 0x000fe200078e02f4 */
[----:B------:R2:W-:Y:S03]  /*ca90*/  LDGSTS.E [R3+0xa500], desc[UR14][R16.64], !P3 ;  /* 0x0a50000010037fae */ /* 0x0005e6000d9a100e */
[----:B-1----:R-:W-:Y:S01]  /*caa0*/  IMAD.WIDE R10, R0, 0x4, R242 ;  /* 0x00000004000a7825 */ /* 0x002fe200078e02f2 */
[----:B------:R2:W-:Y:S03]  /*cab0*/  STL.64 [R1+0x4b0], R16 ;  /* 0x0004b01001007387 */ /* 0x0005e60000100a00 */
[----:B------:R-:W-:Y:S01]  /*cac0*/  VIADD R0, R8, 0xffffffc2 ;  /* 0xffffffc208007836 */ /* 0x000fe20000000000 */
[----:B------:R1:W-:Y:S01]  /*cad0*/  LDGSTS.E [R3+0xa600], desc[UR14][R14.64], !P3 ;  /* 0x0a6000000e037fae */ /* 0x0003e2000d9a100e */
[----:B------:R-:W3:Y:S03]  /*cae0*/  LDC R8, c[0x0][0x3a0] ;  /* 0x0000e800ff087b82 */ /* 0x000ee60000000800 */
[----:B------:R1:W-:Y:S04]  /*caf0*/  STL.64 [R1+0x4c0], R14 ;  /* 0x0004c00e01007387 */ /* 0x0003e80000100a00 */
[----:B------:R4:W-:Y:S01]  /*cb00*/  LDGSTS.E [R3+0xa700], desc[UR14][R10.64], !P3 ;  /* 0x0a7000000a037fae */ /* 0x0009e2000d9a100e */
[----:B------:R-:W-:Y:S01]  /*cb10*/  ISETP.GE.U32.AND P3, PT, R0, 0x7fffff43, PT ;  /* 0x7fffff430000780c */ /* 0x000fe20003f66070 */
[----:B--2---:R-:W-:-:S02]  /*cb20*/  IMAD.WIDE R16, R2, 0x4, R238 ;  /* 0x0000000402107825 */ /* 0x004fc400078e02ee */
[----:B------:R4:W-:Y:S02]  /*cb30*/  STL.64 [R1+0x4e0], R10 ;  /* 0x0004e00a01007387 */ /* 0x0009e40000100a00 */
[----:B------:R-:W-:Y:S02]  /*cb40*/  IMAD R0, R192, 0x31, RZ ;  /* 0x00000031c0007824 */ /* 0x000fe400078e02ff */
[----:B-1----:R-:W-:Y:S01]  /*cb50*/  IMAD.WIDE R14, R2, 0x4, R240 ;  /* 0x00000004020e7825 */ /* 0x002fe200078e02f0 */
[----:B------:R-:W-:Y:S03]  /*cb60*/  LDGSTS.E [R3+0xb400], desc[UR14][R44.64], !P5 ;  /* 0x0b4000002c037fae */ /* 0x000fe6000e9a100e */
[----:B------:R-:W-:Y:S01]  /*cb70*/  IMAD.WIDE R52, R0, 0x4, R244 ;  /* 0x0000000400347825 */ /* 0x000fe200078e02f4 */
[----:B------:R1:W-:Y:S03]  /*cb80*/  STL.64 [R1+0xc80], R16 ;  /* 0x000c801001007387 */ /* 0x0003e60000100a00 */
[----:B----4-:R-:W-:Y:S01]  /*cb90*/  IMAD.WIDE R10, R2, 0x4, R242 ;  /* 0x00000004020a7825 */ /* 0x010fe200078e02f2 */
[----:B------:R-:W-:Y:S01]  /*cba0*/  IADD3 R2, PT, PT, R6, -0x42, RZ ;  /* 0xffffffbe06027810 */ /* 0x000fe20007ffe0ff */
[----:B------:R1:W-:Y:S01]  /*cbb0*/  LDGSTS.E [R3+0xb500], desc[UR14][R16.64], !P5 ;  /* 0x0b50000010037fae */ /* 0x0003e2000e9a100e */
[----:B------:R-:W2:Y:S03]  /*cbc0*/  LDC R6, c[0x0][0x3a0] ;  /* 0x0000e800ff067b82 */ /* 0x000ea60000000800 */
[----:B------:R4:W-:Y:S04]  /*cbd0*/  STL.64 [R1+0xc78], R14 ;  /* 0x000c780e01007387 */ /* 0x0009e80000100a00 */
[----:B------:R4:W-:Y:S01]  /*cbe0*/  LDGSTS.E [R3+0xb600], desc[UR14][R14.64], !P5 ;  /* 0x0b6000000e037fae */ /* 0x0009e2000e9a100e */
[----:B-1----:R-:W-:-:S03]  /*cbf0*/  IMAD.WIDE R16, R0, 0x4, R238 ;  /* 0x0000000400107825 */ /* 0x002fc600078e02ee */
[----:B------:R1:W-:Y:S04]  /*cc00*/  STL.64 [R1+0xc70], R10 ;  /* 0x000c700a01007387 */ /* 0x0003e80000100a00 */
[----:B------:R1:W-:Y:S01]  /*cc10*/  LDGSTS.E [R3+0xb700], desc[UR14][R10.64], !P5 ;  /* 0x0b7000000a037fae */ /* 0x0003e2000e9a100e */
[----:B------:R-:W-:Y:S01]  /*cc20*/  ISETP.GE.U32.AND P5, PT, R2, 0x7fffff3f, PT ;  /* 0x7fffff3f0200780c */ /* 0x000fe20003fa6070 */
[----:B------:R-:W-:Y:S02]  /*cc30*/  IMAD R2, R192, 0x35, RZ ;  /* 0x00000035c0027824 */ /* 0x000fe400078e02ff */
[----:B----4-:R-:W-:Y:S01]  /*cc40*/  IMAD.WIDE R14, R0, 0x4, R240 ;  /* 0x00000004000e7825 */ /* 0x010fe200078e02f0 */
[----:B------:R-:W-:Y:S03]  /*cc50*/  LDGSTS.E [R3+0xc400], desc[UR14][R52.64], !P4 ;  /* 0x0c40000034037fae */ /* 0x000fe6000e1a100e */
[----:B------:R-:W-:Y:S01]  /*cc60*/  IMAD.WIDE R60, R2, 0x4, R244 ;  /* 0x00000004023c7825 */ /* 0x000fe200078e02f4 */
[----:B------:R4:W-:Y:S03]  /*cc70*/  STL.64 [R1+0xc20], R16 ;  /* 0x000c201001007387 */ /* 0x0009e60000100a00 */
[----:B-1----:R-:W-:Y:S01]  /*cc80*/  IMAD.WIDE R10, R0, 0x4, R242 ;  /* 0x00000004000a7825 */ /* 0x002fe200078e02f2 */
[----:B------:R4:W-:Y:S03]  /*cc90*/  LDGSTS.E [R3+0xc500], desc[UR14][R16.64], !P4 ;  /* 0x0c50000010037fae */ /* 0x0009e6000e1a100e */
[----:B------:R-:W-:Y:S01]  /*cca0*/  VIADD R0, R7, 0xffffffba ;  /* 0xffffffba07007836 */ /* 0x000fe20000000000 */
[----:B------:R1:W-:Y:S01]  /*ccb0*/  STL.64 [R1+0xc18], R14 ;  /* 0x000c180e01007387 */ /* 0x0003e20000100a00 */
[----:B------:R-:W2:Y:S03]  /*ccc0*/  LDC R7, c[0x0][0x3a0] ;  /* 0x0000e800ff077b82 */ /* 0x000ea60000000800 */
[----:B------:R1:W-:Y:S04]  /*ccd0*/  LDGSTS.E [R3+0xc600], desc[UR14][R14.64], !P4 ;  /* 0x0c6000000e037fae */ /* 0x0003e8000e1a100e */
[----:B------:R3:W-:Y:S01]  /*cce0*/  STL.64 [R1+0xc10], R10 ;  /* 0x000c100a01007387 */ /* 0x0007e20000100a00 */
[----:B----4-:R-:W-:-:S03]  /*ccf0*/  IMAD.WIDE R16, R2, 0x4, R238 ;  /* 0x0000000402107825 */ /* 0x010fc600078e02ee */
[----:B------:R3:W-:Y:S01]  /*cd00*/  LDGSTS.E [R3+0xc700], desc[UR14][R10.64], !P4 ;  /* 0x0c7000000a037fae */ /* 0x0007e2000e1a100e */
[----:B------:R-:W-:Y:S01]  /*cd10*/  ISETP.GE.U32.AND P4, PT, R0, 0x7fffff3b, PT ;  /* 0x7fffff3b0000780c */ /* 0x000fe20003f86070 */
[----:B------:R-:W-:Y:S02]  /*cd20*/  IMAD R0, R192, 0x39, RZ ;  /* 0x00000039c0007824 */ /* 0x000fe400078e02ff */
[----:B-1----:R-:W-:Y:S01]  /*cd30*/  IMAD.WIDE R14, R2, 0x4, R240 ;  /* 0x00000004020e7825 */ /* 0x002fe200078e02f0 */
[----:B------:R-:W-:Y:S03]  /*cd40*/  LDGSTS.E [R3+0xd400], desc[UR14][R60.64], !P1 ;  /* 0x0d4000003c037fae */ /* 0x000fe6000c9a100e */
[----:B------:R-:W-:Y:S01]  /*cd50*/  IMAD.WIDE R68, R0, 0x4, R244 ;  /* 0x0000000400447825 */ /* 0x000fe200078e02f4 */
[----:B------:R1:W-:Y:S03]  /*cd60*/  LDGSTS.E [R3+0xd500], desc[UR14][R16.64], !P1 ;  /* 0x0d50000010037fae */ /* 0x0003e6000c9a100e */
[----:B---3--:R-:W-:Y:S01]  /*cd70*/  IMAD.WIDE R10, R2, 0x4, R242 ;  /* 0x00000004020a7825 */ /* 0x008fe200078e02f2 */
[----:B------:R1:W-:Y:S03]  /*cd80*/  STL.64 [R1+0xbc0], R16 ;  /* 0x000bc01001007387 */ /* 0x0003e60000100a00 */
[----:B------:R-:W-:Y:S01]  /*cd90*/  VIADD R2, R8, 0xffffffb6 ;  /* 0xffffffb608027836 */ /* 0x000fe20000000000 */
[----:B------:R3:W-:Y:S01]  /*cda0*/  LDGSTS.E [R3+0xd600], desc[UR14][R14.64], !P1 ;  /* 0x0d6000000e037fae */ /* 0x0007e2000c9a100e */
[----:B------:R-:W4:Y:S03]  /*cdb0*/  LDC R8, c[0x0][0x3a0] ;  /* 0x0000e800ff087b82 */ /* 0x000f260000000800 */
[----:B------:R3:W-:Y:S04]  /*cdc0*/  STL.64 [R1+0xbb8], R14 ;  /* 0x000bb80e01007387 */ /* 0x0007e80000100a00 */
[----:B------:R2:W-:Y:S01]  /*cdd0*/  LDGSTS.E [R3+0xd700], desc[UR14][R10.64], !P1 ;  /* 0x0d7000000a037fae */ /* 0x0005e2000c9a100e */
[----:B------:R-:W-:Y:S01]  /*cde0*/  ISETP.GE.U32.AND P1, PT, R2, 0x7fffff37, PT ;  /* 0x7fffff370200780c */ /* 0x000fe20003f26070 */
[----:B-1----:R-:W-:-:S02]  /*cdf0*/  IMAD.WIDE R16, R0, 0x4, R238 ;  /* 0x0000000400107825 */ /* 0x002fc400078e02ee */
[----:B------:R2:W-:Y:S02]  /*ce00*/  STL.64 [R1+0xbb0], R10 ;  /* 0x000bb00a01007387 */ /* 0x0005e40000100a00 */
[----:B------:R-:W-:Y:S02]  /*ce10*/  IMAD R2, R192, 0x3d, RZ ;  /* 0x0000003dc0027824 */ /* 0x000fe400078e02ff */
[----:B---3--:R-:W-:Y:S01]  /*ce20*/  IMAD.WIDE R14, R0, 0x4, R240 ;  /* 0x00000004000e7825 */ /* 0x008fe200078e02f0 */
[----:B------:R-:W-:Y:S03]  /*ce30*/  LDGSTS.E [R3+0xe400], desc[UR14][R68.64], !P2 ;  /* 0x0e40000044037fae */ /* 0x000fe6000d1a100e */
[----:B------:R-:W-:Y:S01]  /*ce40*/  IMAD.WIDE R76, R2, 0x4, R244 ;  /* 0x00000004024c7825 */ /* 0x000fe200078e02f4 */
[----:B------:R1:W-:Y:S03]  /*ce50*/  STL.64 [R1+0xb60], R16 ;  /* 0x000b601001007387 */ /* 0x0003e60000100a00 */
[----:B--2---:R-:W-:Y:S01]  /*ce60*/  IMAD.WIDE R10, R0, 0x4, R242 ;  /* 0x00000004000a7825 */ /* 0x004fe200078e02f2 */
        /* <DEDUP_REMOVED lines=21> */
[----:B---3--:R-:W-:-:S03]  /*cfc0*/  IMAD.WIDE R16, R0, 0x4, R238 ;  /* 0x0000000400107825 */ /* 0x008fc600078e02ee */
[----:B------:R4:W-:Y:S01]  /*cfd0*/  LDGSTS.E [R3+0xf700], desc[UR14][R10.64], !P3 ;  /* 0x0f7000000a037fae */ /* 0x0009e2000d9a100e */
[----:B------:R-:W-:Y:S01]  /*cfe0*/  ISETP.GE.U32.AND P3, PT, R2, 0x7fffff2f, PT ;  /* 0x7fffff2f0200780c */ /* 0x000fe20003f66070 */
[----:B------:R-:W-:Y:S02]  /*cff0*/  IMAD R2, R192, 0x45, RZ ;  /* 0x00000045c0027824 */ /* 0x000fe400078e02ff */
[----:B-1----:R-:W-:Y:S01]  /*d000*/  IMAD.WIDE R14, R0, 0x4, R240 ;  /* 0x00000004000e7825 */ /* 0x002fe200078e02f0 */
[----:B------:R-:W-:Y:S03]  /*d010*/  LDGSTS.E [R3+0x10400], desc[UR14][R84.64], !P5 ;  /* 0x1040000054037fae */ /* 0x000fe6000e9a100e */
[----:B------:R-:W-:Y:S01]  /*d020*/  IMAD.WIDE R92, R2, 0x4, R244 ;  /* 0x00000004025c7825 */ /* 0x000fe200078e02f4 */
[----:B------:R1:W-:Y:S03]  /*d030*/  LDGSTS.E [R3+0x10500], desc[UR14][R16.64], !P5 ;  /* 0x1050000010037fae */ /* 0x0003e6000e9a100e */
[----:B----4-:R-:W-:Y:S01]  /*d040*/  IMAD.WIDE R10, R0, 0x4, R242 ;  /* 0x00000004000a7825 */ /* 0x010fe200078e02f2 */
        /* <DEDUP_REMOVED lines=133> */
[----:B------:R1:W-:Y:S03]  /*d8a0*/  STL.64 [R1+0x740], R16 ;  /* 0x0007401001007387 */ /* 0x0003e60000100a00 */
[----:B----4-:R-:W-:Y:S01]  /*d8b0*/  IMAD.WIDE R10, R2, 0x4, R242 ;  /* 0x00000004020a7825 */ /* 0x010fe200078e02f2 */
        /* <DEDUP_REMOVED lines=13> */
[----:B------:R3:W-:Y:S03]  /*d990*/  LDGSTS.E [R3+0x1a500], desc[UR14][R16.64], !P5 ;  /* 0x1a50000010037fae */ /* 0x0007e6000e9a100e */
[----:B-1----:R-:W-:Y:S01]  /*d9a0*/  IMAD.WIDE R10, R0, 0x4, R242 ;  /* 0x00000004000a7825 */ /* 0x002fe200078e02f2 */
[----:B--2---:R-:W-:Y:S01]  /*d9b0*/  IADD3 R0, PT, PT, R6, -0x7e, RZ ;  /* 0xffffff8206007810 */ /* 0x004fe20007ffe0ff */
[----:B------:R1:W-:Y:S01]  /*d9c0*/  LDGSTS.E [R3+0x1a600], desc[UR14][R14.64], !P5 ;  /* 0x1a6000000e037fae */ /* 0x0003e2000e9a100e */
[----:B------:R-:W2:Y:S03]  /*d9d0*/  LDC R6, c[0x0][0x3a0] ;  /* 0x0000e800ff067b82 */ /* 0x000ea60000000800 */
[----:B------:R3:W-:Y:S04]  /*d9e0*/  STL.64 [R1+0x6e0], R16 ;  /* 0x0006e01001007387 */ /* 0x0007e80000100a00 */
[----:B------:R1:W-:Y:S01]  /*d9f0*/  LDGSTS.E [R3+0x1a700], desc[UR14][R10.64], !P5 ;  /* 0x1a7000000a037fae */ /* 0x0003e2000e9a100e */
[----:B------:R-:W-:Y:S01]  /*da00*/  ISETP.GE.U32.AND P5, PT, R0, 0x7fffff03, PT ;  /* 0x7fffff030000780c */ /* 0x000fe20003fa6070 */
[----:B------:R-:W-:-:S02]  /*da10*/  IMAD R0, R192, 0x71, RZ ;  /* 0x00000071c0007824 */ /* 0x000fc400078e02ff */
[----:B------:R1:W-:Y:S02]  /*da20*/  STL.64 [R1+0x6d8], R14 ;  /* 0x0006d80e01007387 */ /* 0x0003e40000100a00 */
[----:B------:R-:W-:Y:S02]  /*da30*/  IMAD.WIDE R180, R0, 0x4, R244 ;  /* 0x0000000400b47825 */ /* 0x000fe400078e02f4 */
[----:B------:R4:W-:Y:S02]  /*da40*/  STL.64 [R1+0x6d0], R10 ;  /* 0x0006d00a01007387 */ /* 0x0009e40000100a00 */
[C---:B---3--:R-:W-:Y:S02]  /*da50*/  IMAD.WIDE R16, R2.reuse, 0x4, R238 ;  /* 0x0000000402107825 */ /* 0x048fe400078e02ee */
[----:B------:R-:W-:Y:S02]  /*da60*/  LDGSTS.E [R3+0x1b400], desc[UR14][R172.64], !P4 ;  /* 0x1b400000ac037fae */ /* 0x000fe4000e1a100e */
[----:B-1----:R-:W-:-:S02]  /*da70*/  IMAD.WIDE R14, R2, 0x4, R240 ;  /* 0x00000004020e7825 */ /* 0x002fc400078e02f0 */
[----:B------:R1:W-:Y:S02]  /*da80*/  STL.64 [R1+0x680], R16 ;  /* 0x0006801001007387 */ /* 0x0003e40000100a00 */
[----:B----4-:R-:W-:Y:S02]  /*da90*/  IMAD.WIDE R10, R2, 0x4, R242 ;  /* 0x00000004020a7825 */ /* 0x010fe400078e02f2 */
[----:B------:R1:W-:Y:S02]  /*daa0*/  LDGSTS.E [R3+0x1b500], desc[UR14][R16.64], !P4 ;  /* 0x1b50000010037fae */ /* 0x0003e4000e1a100e */
[----:B------:R-:W-:Y:S02]  /*dab0*/  VIADD R2, R7, 0xfffffffd ;  /* 0xfffffffd07027836 */ /* 0x000fe40000000000 */
        /* <DEDUP_REMOVED lines=13> */
[----:B------:R1:W-:Y:S01]  /*db90*/  LDGSTS.E [R3+0x1c600], desc[UR14][R14.64], !P1 ;  /* 0x1c6000000e037fae */ /* 0x0003e2000c9a100e */
[----:B----4-:R-:W-:-:S02]  /*dba0*/  IADD3 R7, PT, PT, R7, -0x13, RZ ;  /* 0xffffffed07077810 */ /* 0x010fc40007ffe0ff */
[----:B------:R-:W-:Y:S01]  /*dbb0*/  VIADD R0, R8, 0xfffffff9 ;  /* 0xfffffff908007836 */ /* 0x000fe20000000000 */
[----:B------:R3:W-:Y:S01]  /*dbc0*/  STL.64 [R1+0x620], R16 ;  /* 0x0006201001007387 */ /* 0x0007e20000100a00 */
[----:B------:R-:W4:Y:S03]  /*dbd0*/  LDC R8, c[0x0][0x3a0] ;  /* 0x0000e800ff087b82 */ /* 0x000f260000000800 */
[----:B------:R1:W-:Y:S01]  /*dbe0*/  LDGSTS.E [R3+0x1c700], desc[UR14][R10.64], !P1 ;  /* 0x1c7000000a037fae */ /* 0x0003e2000c9a100e */
[----:B------:R-:W-:Y:S01]  /*dbf0*/  ISETP.GE.U32.AND P1, PT, R0, 0x7fffff7a, PT ;  /* 0x7fffff7a0000780c */ /* 0x000fe20003f26070 */
[----:B------:R-:W-:Y:S02]  /*dc00*/  IMAD R0, R192, 0x79, RZ ;  /* 0x00000079c0007824 */ /* 0x000fe400078e02ff */
[----:B------:R1:W-:Y:S02]  /*dc10*/  STL.64 [R1+0x618], R14 ;  /* 0x0006180e01007387 */ /* 0x0003e40000100a00 */
[----:B------:R-:W-:-:S02]  /*dc20*/  IMAD.WIDE R196, R0, 0x4, R244 ;  /* 0x0000000400c47825 */ /* 0x000fc400078e02f4 */
[----:B------:R2:W-:Y:S02]  /*dc30*/  STL.64 [R1+0x610], R10 ;  /* 0x0006100a01007387 */ /* 0x0005e40000100a00 */
[C---:B---3--:R-:W-:Y:S02]  /*dc40*/  IMAD.WIDE R16, R2.reuse, 0x4, R238 ;  /* 0x0000000402107825 */ /* 0x048fe400078e02ee */
[----:B------:R-:W-:Y:S02]  /*dc50*/  LDGSTS.E [R3+0x1d400], desc[UR14][R188.64], !P2 ;  /* 0x1d400000bc037fae */ /* 0x000fe4000d1a100e */
[C---:B-1----:R-:W-:Y:S02]  /*dc60*/  IMAD.WIDE R14, R2.reuse, 0x4, R240 ;  /* 0x00000004020e7825 */ /* 0x042fe400078e02f0 */
[----:B------:R1:W-:Y:S02]  /*dc70*/  STL.64 [R1+0x5c0], R16 ;  /* 0x0005c01001007387 */ /* 0x0003e40000100a00 */
[----:B--2---:R-:W-:-:S02]  /*dc80*/  IMAD.WIDE R10, R2, 0x4, R242 ;  /* 0x00000004020a7825 */ /* 0x004fc400078e02f2 */
[----:B------:R1:W-:Y:S01]  /*dc90*/  LDGSTS.E [R3+0x1d500], desc[UR14][R16.64], !P2 ;  /* 0x1d50000010037fae */ /* 0x0003e2000d1a100e */
[----:B------:R-:W-:Y:S01]  /*dca0*/  IADD3 R2, PT, PT, R6, -0xb, RZ ;  /* 0xfffffff506027810 */ /* 0x000fe20007ffe0ff */
[----:B------:R-:W-:Y:S02]  /*dcb0*/  IMAD.SHL.U32 R6, R192, 0x2, RZ ;  /* 0x00000002c0067824 */ /* 0x000fe400078e00ff */
[----:B------:R2:W-:Y:S02]  /*dcc0*/  STL.64 [R1+0x5b8], R14 ;  /* 0x0005b80e01007387 */ /* 0x0005e40000100a00 */
[----:B------:R-:W-:Y:S02]  /*dcd0*/  IMAD.WIDE R170, R6, 0x4, R244 ;  /* 0x0000000406aa7825 */ /* 0x000fe400078e02f4 */
[----:B------:R2:W-:Y:S02]  /*dce0*/  LDGSTS.E [R3+0x1d600], desc[UR14][R14.64], !P2 ;  /* 0x1d6000000e037fae */ /* 0x0005e4000d1a100e */
[----:B-1----:R-:W-:-:S02]  /*dcf0*/  IMAD.WIDE R16, R0, 0x4, R238 ;  /* 0x0000000400107825 */ /* 0x002fc400078e02ee */
[----:B------:R1:W-:Y:S04]  /*dd00*/  STL.64 [R1+0x5b0], R10 ;  /* 0x0005b00a01007387 */ /* 0x0003e80000100a00 */
[----:B------:R1:W-:Y:S01]  /*dd10*/  LDGSTS.E [R3+0x1d700], desc[UR14][R10.64], !P2 ;  /* 0x1d7000000a037fae */ /* 0x0003e2000d1a100e */
[----:B------:R-:W-:Y:S01]  /*dd20*/  ISETP.GE.U32.AND P2, PT, R2, 0x7fffff76, PT ;  /* 0x7fffff760200780c */ /* 0x000fe20003f46070 */
[----:B--2---:R-:W-:Y:S02]  /*dd30*/  IMAD.WIDE R14, R0, 0x4, R240 ;  /* 0x00000004000e7825 */ /* 0x004fe400078e02f0 */
[----:B------:R-:W-:Y:S01]  /*dd40*/  LDGSTS.E [R3+0x1e400], desc[UR14][R196.64], !P3 ;  /* 0x1e400000c4037fae */ /* 0x000fe2000d9a100e */
[----:B------:R-:W-:-:S03]  /*dd50*/  LOP3.LUT R2, R247, 0x40, RZ, 0x3c, !PT ;  /* 0x00000040f7027812 */ /* 0x000fc600078e3cff */
[----:B------:R2:W-:Y:S02]  /*dd60*/  LDGSTS.E [R3+0x1e500], desc[UR14][R16.64], !P3 ;  /* 0x1e50000010037fae */ /* 0x0005e4000d9a100e */
[----:B------:R-:W-:Y:S02]  /*dd70*/  VIADD R2, R2, UR12 ;  /* 0x0000000c02027c36 */ /* 0x000fe40008000000 */
[----:B-1----:R-:W-:Y:S01]  /*dd80*/  IMAD.WIDE R10, R0, 0x4, R242 ;  /* 0x00000004000a7825 */ /* 0x002fe200078e02f2 */
[----:B------:R1:W-:Y:S03]  /*dd90*/  LDGSTS.E [R3+0x1e600], desc[UR14][R14.64], !P3 ;  /* 0x1e6000000e037fae */ /* 0x0003e6000d9a100e */
[----:B------:R-:W-:Y:S01]  /*dda0*/  VIADD R0, R9, 0xfffffff1 ;  /* 0xfffffff109007836 */ /* 0x000fe20000000000 */
[----:B------:R3:W-:Y:S01]  /*ddb0*/  LDGSTS.E [R3+0x1e700], desc[UR14][R10.64], !P3 ;  /* 0x1e7000000a037fae */ /* 0x0007e2000d9a100e */
[----:B------:R-:W4:Y:S03]  /*ddc0*/  LDC R9, c[0x0][0x3a0] ;  /* 0x0000e800ff097b82 */ /* 0x000f260000000800 */
[----:B------:R-:W-:Y:S01]  /*ddd0*/  ISETP.GE.U32.AND P3, PT, R0, 0x7fffff72, PT ;  /* 0x7fffff720000780c */ /* 0x000fe20003f66070 */
[----:B------:R-:W-:Y:S01]  /*dde0*/  IMAD R0, R192, 0x7d, RZ ;  /* 0x0000007dc0007824 */ /* 0x000fe200078e02ff */
[----:B------:R2:W-:Y:S03]  /*ddf0*/  STL.64 [R1+0x578], R16 ;  /* 0x0005781001007387 */ /* 0x0005e60000100a00 */
[C---:B------:R-:W-:Y:S01]  /*de00*/  IMAD.WIDE R204, R0.reuse, 0x4, R244 ;  /* 0x0000000400cc7825 */ /* 0x040fe200078e02f4 */
[----:B------:R1:W-:Y:S04]  /*de10*/  STL.64 [R1+0x570], R14 ;  /* 0x0005700e01007387 */ /* 0x0003e80000100a00 */
[----:B------:R3:W-:Y:S01]  /*de20*/  STL.64 [R1+0x568], R10 ;  /* 0x0005680a01007387 */ /* 0x0007e20000100a00 */
[----:B--2---:R-:W-:-:S03]  /*de30*/  IMAD.WIDE R16, R0, 0x4, R238 ;  /* 0x0000000400107825 */ /* 0x004fc600078e02ee */
[----:B------:R-:W-:Y:S01]  /*de40*/  LDGSTS.E [R3+0x1f400], desc[UR14][R204.64], !P5 ;  /* 0x1f400000cc037fae */ /* 0x000fe2000e9a100e */
[----:B-1----:R-:W-:-:S03]  /*de50*/  IMAD.WIDE R14, R0, 0x4, R240 ;  /* 0x00000004000e7825 */ /* 0x002fc600078e02f0 */
[----:B------:R1:W-:Y:S01]  /*de60*/  LDGSTS.E [R3+0x1f500], desc[UR14][R16.64], !P5 ;  /* 0x1f50000010037fae */ /* 0x0003e2000e9a100e */
[----:B---3--:R-:W-:-:S03]  /*de70*/  IMAD.WIDE R10, R0, 0x4, R242 ;  /* 0x00000004000a7825 */ /* 0x008fc600078e02f2 */
[----:B------:R2:W-:Y:S01]  /*de80*/  LDGSTS.E [R3+0x1f600], desc[UR14][R14.64], !P5 ;  /* 0x1f6000000e037fae */ /* 0x0005e2000e9a100e */
[----:B------:R-:W-:-:S03]  /*de90*/  IMAD R0, R192, 0x6, RZ ;  /* 0x00000006c0007824 */ /* 0x000fc600078e02ff */
[----:B------:R3:W-:Y:S01]  /*dea0*/  LDGSTS.E [R3+0x1f700], desc[UR14][R10.64], !P5 ;  /* 0x1f7000000a037fae */ /* 0x0007e2000e9a100e */
[----:B------:R-:W-:Y:S02]  /*deb0*/  ISETP.GE.U32.AND P5, PT, R7, 0x7fffff6e, PT ;  /* 0x7fffff6e0700780c */ /* 0x000fe40003fa6070 */
[----:B------:R-:W4:Y:S01]  /*dec0*/  LDC R7, c[0x0][0x3a0] ;  /* 0x0000e800ff077b82 */ /* 0x000f220000000800 */
[----:B------:R1:W-:Y:S01]  /*ded0*/  STL.64 [R1+0x530], R16 ;  /* 0x0005301001007387 */ /* 0x0003e20000100a00 */
[----:B------:R-:W-:-:S03]  /*dee0*/  IMAD.WIDE R138, R0, 0x4, R244 ;  /* 0x00000004008a7825 */ /* 0x000fc600078e02f4 */
[----:B------:R2:W-:Y:S04]  /*def0*/  STL.64 [R1+0x528], R14 ;  /* 0x0005280e01007387 */ /* 0x0005e80000100a00 */
[----:B------:R3:W-:Y:S01]  /*df00*/  STL.64 [R1+0x520], R10 ;  /* 0x0005200a01007387 */ /* 0x0007e20000100a00 */
[----:B-1----:R-:W-:-:S03]  /*df10*/  IMAD.WIDE R16, R6, 0x4, R238 ;  /* 0x0000000406107825 */ /* 0x002fc600078e02ee */
[----:B------:R-:W-:Y:S01]  /*df20*/  LDGSTS.E [R2+0x800], desc[UR14][R170.64], !P4 ;  /* 0x00800000aa027fae */ /* 0x000fe2000e1a100e */
[----:B--2---:R-:W-:-:S03]  /*df30*/  IMAD.WIDE R14, R6, 0x4, R240 ;  /* 0x00000004060e7825 */ /* 0x004fc600078e02f0 */
[----:B------:R1:W-:Y:S01]  /*df40*/  STL.64 [R1+0x2c8], R16 ;  /* 0x0002c81001007387 */ /* 0x0003e20000100a00 */
[----:B---3--:R-:W-:-:S03]  /*df50*/  IMAD.WIDE R10, R6, 0x4, R242 ;  /* 0x00000004060a7825 */ /* 0x008fc600078e02f2 */
[----:B------:R1:W-:Y:S01]  /*df60*/  LDGSTS.E [R2+0x900], desc[UR14][R16.64], !P4 ;  /* 0x0090000010027fae */ /* 0x0003e2000e1a100e */
[----:B----4-:R-:W-:-:S03]  /*df70*/  VIADD R6, R8, 0xffffffe9 ;  /* 0xffffffe908067836 */ /* 0x010fc60000000000 */
[----:B------:R2:W-:Y:S01]  /*df80*/  STL.64 [R1+0x2c0], R14 ;  /* 0x0002c00e01007387 */ /* 0x0005e20000100a00 */
[----:B------:R-:W3:Y:S03]  /*df90*/  LDC R8, c[0x0][0x3a0] ;  /* 0x0000e800ff087b82 */ /* 0x000ee60000000800 */
        /* <DEDUP_REMOVED lines=11> */
[----:B------:R-:W-:Y:S01]  /*e050*/  IADD3 R0, PT, PT, R9, -0x1b, RZ ;  /* 0xffffffe509007810 */ /* 0x000fe20007ffe0ff */
        /* <DEDUP_REMOVED lines=9> */
[C---:B-1----:R-:W-:Y:S02]  /*e0f0*/  IMAD.WIDE R16, R6.reuse, 0x4, R238 ;  /* 0x0000000406107825 */ /* 0x042fe400078e02ee */
[----:B------:R-:W-:Y:S02]  /*e100*/  LDGSTS.E [R2+0x2800], desc[UR14][R106.64], !P2 ;  /* 0x028000006a027fae */ /* 0x000fe4000d1a100e */
[----:B--2---:R-:W-:-:S02]  /*e110*/  IMAD.WIDE R14, R6, 0x4, R240 ;  /* 0x00000004060e7825 */ /* 0x004fc400078e02f0 */
[----:B------:R1:W-:Y:S02]  /*e120*/  STL.64 [R1+0x1c8], R16 ;  /* 0x0001c81001007387 */ /* 0x0003e40000100a00 */
[----:B---3--:R-:W-:Y:S02]  /*e130*/  IMAD.WIDE R10, R6, 0x4, R242 ;  /* 0x00000004060a7825 */ /* 0x008fe400078e02f2 */
[----:B------:R1:W-:Y:S02]  /*e140*/  LDGSTS.E [R2+0x2900], desc[UR14][R16.64], !P2 ;  /* 0x0290000010027fae */ /* 0x0003e4000d1a100e */
[----:B------:R-:W-:Y:S02]  /*e150*/  VIADD R6, R7, 0xffffffe1 ;  /* 0xffffffe107067836 */ /* 0x000fe40000000000 */
[----:B------:R2:W-:Y:S01]  /*e160*/  STL.64 [R1+0x1c0], R14 ;  /* 0x0001c00e01007387 */ /* 0x0005e20000100a00 */
[----:B------:R-:W3:Y:S03]  /*e170*/  LDC R7, c[0x0][0x3a0] ;  /* 0x0000e800ff077b82 */ /* 0x000ee60000000800 */
[----:B------:R2:W-:Y:S01]  /*e180*/  LDGSTS.E [R2+0x2a00], desc[UR14][R14.64], !P2 ;  /* 0x02a000000e027fae */ /* 0x0005e2000d1a100e */
[----:B-1----:R-:W-:-:S03]  /*e190*/  IMAD.WIDE R16, R0, 0x4, R238 ;  /* 0x0000000400107825 */ /* 0x002fc600078e02ee */
[----:B------:R1:W-:Y:S04]  /*e1a0*/  STL.64 [R1+0x1b8], R10 ;  /* 0x0001b80a01007387 */ /* 0x0003e80000100a00 */
[----:B------:R1:W-:Y:S01]  /*e1b0*/  LDGSTS.E [R2+0x2b00], desc[UR14][R10.64], !P2 ;  /* 0x02b000000a027fae */ /* 0x0003e2000d1a100e */
[----:B------:R-:W-:Y:S01]  /*e1c0*/  ISETP.GE.U32.AND P2, PT, R6, 0x7fffff62, PT ;  /* 0x7fffff620600780c */ /* 0x000fe20003f46070 */
[----:B------:R-:W-:Y:S02]  /*e1d0*/  IMAD R6, R192, 0x12, RZ ;  /* 0x00000012c0067824 */ /* 0x000fe400078e02ff */
[----:B--2---:R-:W-:Y:S01]  /*e1e0*/  IMAD.WIDE R14, R0, 0x4, R240 ;  /* 0x00000004000e7825 */ /* 0x004fe200078e02f0 */
[----:B------:R-:W-:Y:S03]  /*e1f0*/  LDGSTS.E [R2+0x3800], desc[UR14][R74.64], !P3 ;  /* 0x038000004a027fae */ /* 0x000fe6000d9a100e */
[----:B------:R-:W-:Y:S01]  /*e200*/  IMAD.WIDE R42, R6, 0x4, R244 ;  /* 0x00000004062a7825 */ /* 0x000fe200078e02f4 */
[----:B------:R2:W-:Y:S03]  /*e210*/  STL.64 [R1+0x148], R16 ;  /* 0x0001481001007387 */ /* 0x0005e60000100a00 */
[--C-:B-1----:R-:W-:Y:S01]  /*e220*/  IMAD.WIDE R10, R0, 0x4, R242.reuse ;  /* 0x00000004000a7825 */ /* 0x102fe200078e02f2 */
[----:B------:R2:W-:Y:S03]  /*e230*/  LDGSTS.E [R2+0x3900], desc[UR14][R16.64], !P3 ;  /* 0x0390000010027fae */ /* 0x0005e6000d9a100e */
[----:B------:R-:W-:Y:S01]  /*e240*/  VIADD R0, R8, 0xffffffdd ;  /* 0xffffffdd08007836 */ /* 0x000fe20000000000 */
[----:B------:R1:W-:Y:S01]  /*e250*/  STL.64 [R1+0x140], R14 ;  /* 0x0001400e01007387 */ /* 0x0003e20000100a00 */
[----:B------:R-:W3:Y:S01]  /*e260*/  LDC R8, c[0x0][0x3a0] ;  /* 0x0000e800ff087b82 */ /* 0x000ee20000000800 */
[----:B------:R-:W-:-:S02]  /*e270*/  IMAD.WIDE R236, R6, 0x4, R242 ;  /* 0x0000000406ec7825 */ /* 0x000fc400078e02f2 */
[----:B------:R1:W-:Y:S04]  /*e280*/  LDGSTS.E [R2+0x3a00], desc[UR14][R14.64], !P3 ;  /* 0x03a000000e027fae */ /* 0x0003e8000d9a100e */
[----:B------:R4:W-:Y:S01]  /*e290*/  STL.64 [R1+0x138], R10 ;  /* 0x0001380a01007387 */ /* 0x0009e20000100a00 */
[----:B--2---:R-:W2:Y:S03]  /*e2a0*/  LDC R16, c[0x0][0x3a0] ;  /* 0x0000e800ff107b82 */ /* 0x004ea60000000800 */
[----:B------:R4:W-:Y:S01]  /*e2b0*/  LDGSTS.E [R2+0x3b00], desc[UR14][R10.64], !P3 ;  /* 0x03b000000a027fae */ /* 0x0009e2000d9a100e */
[----:B------:R-:W-:Y:S01]  /*e2c0*/  ISETP.GE.U32.AND P3, PT, R0, 0x7fffff5e, PT ;  /* 0x7fffff5e0000780c */ /* 0x000fe20003f66070 */
[----:B------:R-:W-:-:S02]  /*e2d0*/  IMAD R0, R192, 0x16, RZ ;  /* 0x00000016c0007824 */ /* 0x000fc400078e02ff */
[--C-:B-1----:R-:W-:Y:S01]  /*e2e0*/  IMAD.WIDE R14, R6, 0x4, R238.reuse ;  /* 0x00000004060e7825 */ /* 0x102fe200078e02ee */
[----:B------:R-:W-:Y:S01]  /*e2f0*/  LDGSTS.E [R2+0x4800], desc[UR14][R42.64], !P5 ;  /* 0x048000002a027fae */ /* 0x000fe2000e9a100e */
[----:B------:R-:W1:Y:S02]  /*e300*/  LDC R17, c[0x0][0x3a0] ;  /* 0x0000e800ff117b82 */ /* 0x000e640000000800 */
[----:B------:R-:W-:Y:S01]  /*e310*/  IMAD.WIDE R210, R0, 0x4, R238 ;  /* 0x0000000400d27825 */ /* 0x000fe200078e02ee */
[----:B------:R-:W-:Y:S03]  /*e320*/  STL.64 [R1+0xc8], R14 ;  /* 0x0000c80e01007387 */ /* 0x000fe60000100a00 */
[--C-:B----4-:R-:W-:Y:S01]  /*e330*/  IMAD.WIDE R10, R6, 0x4, R240.reuse ;  /* 0x00000004060a7825 */ /* 0x110fe200078e02f0 */
[----:B------:R-:W-:Y:S01]  /*e340*/  IADD3 R6, PT, PT, R9, -0x27, RZ ;  /* 0xffffffd909067810 */ /* 0x000fe20007ffe0ff */
[----:B------:R-:W-:Y:S01]  /*e350*/  LDGSTS.E [R2+0x4900], desc[UR14][R14.64], !P5 ;  /* 0x049000000e027fae */ /* 0x000fe2000e9a100e */
[----:B------:R-:W4:Y:S01]  /*e360*/  LDC R9, c[0x0][0x3a0] ;  /* 0x0000e800ff097b82 */ /* 0x000f220000000800 */
[----:B------:R-:W-:-:S02]  /*e370*/  IMAD.WIDE R208, R0, 0x4, R240 ;  /* 0x0000000400d07825 */ /* 0x000fc400078e02f0 */
[----:B------:R3:W-:Y:S02]  /*e380*/  STL.64 [R1+0xc0], R10 ;  /* 0x0000c00a01007387 */ /* 0x0007e40000100a00 */
[----:B------:R-:W-:Y:S02]  /*e390*/  IMAD.WIDE R230, R0, 0x4, R242 ;  /* 0x0000000400e67825 */ /* 0x000fe400078e02f2 */
[----:B------:R3:W-:Y:S02]  /*e3a0*/  LDGSTS.E [R2+0x4a00], desc[UR14][R10.64], !P5 ;  /* 0x04a000000a027fae */ /* 0x0007e4000e9a100e */
[----:B---3--:R-:W-:Y:S02]  /*e3b0*/  VIADD R8, R8, 0xffffffd1 ;  /* 0xffffffd108087836 */ /* 0x008fe40000000000 */
[----:B------:R-:W-:Y:S01]  /*e3c0*/  LDGSTS.E [R2+0x4b00], desc[UR14][R236.64], !P5 ;  /* 0x04b00000ec027fae */ /* 0x000fe2000e9a100e */
[----:B------:R-:W-:-:S03]  /*e3d0*/  ISETP.GE.U32.AND P5, PT, R6, 0x7fffff5a, PT ;  /* 0x7fffff5a0600780c */ /* 0x000fc60003fa6070 */
[----:B------:R-:W-:Y:S01]  /*e3e0*/  STL.64 [R1+0x2aa0], R236 ;  /* 0x002aa0ec01007387 */ /* 0x000fe20000100a00 */
[----:B------:R-:W-:-:S03]  /*e3f0*/  IMAD.WIDE R10, R0, 0x4, R244 ;  /* 0x00000004000a7825 */ /* 0x000fc600078e02f4 */
[----:B------:R-:W-:Y:S01]  /*e400*/  STL.64 [R1+0x2aa8], R210 ;  /* 0x002aa8d201007387 */ /* 0x000fe20000100a00 */
[----:B------:R-:W-:-:S03]  /*e410*/  VIADD R0, R7, 0xffffffd5 ;  /* 0xffffffd507007836 */ /* 0x000fc60000000000 */
[----:B------:R-:W-:Y:S01]  /*e420*/  LDGSTS.E [R2+0x5800], desc[UR14][R10.64], !P4 ;  /* 0x058000000a027fae */ /* 0x000fe2000e1a100e */
[----:B------:R-:W-:-:S03]  /*e430*/  IMAD.WIDE R6, R218, 0x4, R244 ;  /* 0x00000004da067825 */ /* 0x000fc600078e02f4 */
[----:B------:R-:W-:Y:S01]  /*e440*/  LDGSTS.E [R2+0x5900], desc[UR14][R210.64], !P4 ;  /* 0x05900000d2027fae */ /* 0x000fe2000e1a100e */
[----:B------:R-:W-:-:S03]  /*e450*/  IMAD.WIDE R218, R218, 0x4, R242 ;  /* 0x00000004dada7825 */ /* 0x000fc600078e02f2 */
[----:B------:R-:W-:Y:S04]  /*e460*/  LDGSTS.E [R2+0x5a00], desc[UR14][R208.64], !P4 ;  /* 0x05a00000d0027fae */ /* 0x000fe8000e1a100e */
[----:B------:R-:W-:Y:S01]  /*e470*/  LDGSTS.E [R2+0x5b00], desc[UR14][R230.64], !P4 ;  /* 0x05b00000e6027fae */ /* 0x000fe2000e1a100e */
[----:B------:R-:W-:Y:S01]  /*e480*/  ISETP.GE.U32.AND P4, PT, R0, 0x7fffff56, PT ;  /* 0x7fffff560000780c */ /* 0x000fe20003f86070 */
[----:B------:R-:W-:Y:S02]  /*e490*/  IMAD R0, R192, 0x1e, RZ ;  /* 0x0000001ec0007824 */ /* 0x000fe400078e02ff */
[----:B------:R-:W-:Y:S02]  /*e4a0*/  LDGSTS.E [R2+0x6800], desc[UR14][R6.64], !P1 ;  /* 0x0680000006027fae */ /* 0x000fe4000c9a100e */
[----:B------:R-:W-:-:S02]  /*e4b0*/  IMAD.WIDE R14, R0, 0x4, R244 ;  /* 0x00000004000e7825 */ /* 0x000fc400078e02f4 */
[----:B------:R-:W-:Y:S02]  /*e4c0*/  STL.64 [R1+0x2ab0], R208 ;  /* 0x002ab0d001007387 */ /* 0x000fe40000100a00 */
[C---:B------:R-:W-:Y:S02]  /*e4d0*/  IMAD.WIDE R24, R0.reuse, 0x4, R238 ;  /* 0x0000000400187825 */ /* 0x040fe400078e02ee */
[----:B------:R-:W-:Y:S02]  /*e4e0*/  LDGSTS.E [R2+0x6900], desc[UR14][R214.64], !P1 ;  /* 0x06900000d6027fae */ /* 0x000fe4000c9a100e */
[C---:B------:R-:W-:Y:S02]  /*e4f0*/  IMAD.WIDE R22, R0.reuse, 0x4, R240 ;  /* 0x0000000400167825 */ /* 0x040fe400078e02f0 */
[----:B------:R-:W-:Y:S02]  /*e500*/  STL.64 [R1+0x2ab8], R230 ;  /* 0x002ab8e601007387 */ /* 0x000fe40000100a00 */
[----:B------:R-:W-:Y:S01]  /*e510*/  IMAD.WIDE R18, R0, 0x4, R242 ;  /* 0x0000000400127825 */ /* 0x000fe200078e02f2 */
[----:B----4-:R-:W-:Y:S01]  /*e520*/  IADD3 R0, PT, PT, R9, -0x33, RZ ;  /* 0xffffffcd09007810 */ /* 0x010fe20007ffe0ff */
[----:B------:R-:W-:Y:S01]  /*e530*/  LDGSTS.E [R2+0x6a00], desc[UR14][R216.64], !P1 ;  /* 0x06a00000d8027fae */ /* 0x000fe2000c9a100e */
[----:B------:R-:W3:Y:S03]  /*e540*/  LDC R9, c[0x0][0x3a0] ;  /* 0x0000e800ff097b82 */ /* 0x000ee60000000800 */
[----:B------:R-:W-:Y:S04]  /*e550*/  STL.64 [R1+0x2ac0], R214 ;  /* 0x002ac0d601007387 */ /* 0x000fe80000100a00 */
[----:B------:R-:W-:Y:S01]  /*e560*/  LDGSTS.E [R2+0x6b00], desc[UR14][R218.64], !P1 ;  /* 0x06b00000da027fae */ /* 0x000fe2000c9a100e */
[----:B------:R-:W-:Y:S01]  /*e570*/  ISETP.GE.U32.AND P1, PT, R8, 0x7fffff52, PT ;  /* 0x7fffff520800780c */ /* 0x000fe20003f26070 */
[----:B------:R-:W-:-:S02]  /*e580*/  IMAD R8, R192, 0x22, RZ ;  /* 0x00000022c0087824 */ /* 0x000fc400078e02ff */
[----:B------:R-:W-:Y:S02]  /*e590*/  STL.64 [R1+0x2ac8], R216 ;  /* 0x002ac8d801007387 */ /* 0x000fe40000100a00 */
[C---:B------:R-:W-:Y:S02]  /*e5a0*/  IMAD.WIDE R30, R8.reuse, 0x4, R238 ;  /* 0x00000004081e7825 */ /* 0x040fe400078e02ee */
[----:B------:R-:W-:Y:S04]  /*e5b0*/  STL.64 [R1+0x2ad0], R218 ;  /* 0x002ad0da01007387 */ /* 0x000fe80000100a00 */
[----:B------:R-:W-:Y:S04]  /*e5c0*/  LDGSTS.E [R2+0x7800], desc[UR14][R14.64], !P2 ;  /* 0x078000000e027fae */ /* 0x000fe8000d1a100e */
[----:B------:R4:W-:Y:S04]  /*e5d0*/  STL.64 [R1+0x2f8], R24 ;  /* 0x0002f81801007387 */ /* 0x0009e80000100a00 */
[----:B------:R4:W-:Y:S04]  /*e5e0*/  LDGSTS.E [R2+0x7900], desc[UR14][R24.64], !P2 ;  /* 0x0790000018027fae */ /* 0x0009e8000d1a100e */
[----:B------:R1:W-:Y:S04]  /*e5f0*/  STL.64 [R1+0x300], R22 ;  /* 0x0003001601007387 */ /* 0x0003e80000100a00 */
[----:B------:R1:W-:Y:S04]  /*e600*/  LDGSTS.E [R2+0x7a00], desc[UR14][R22.64], !P2 ;  /* 0x07a0000016027fae */ /* 0x0003e8000d1a100e */
[----:B------:R2:W-:Y:S01]  /*e610*/  STL.64 [R1+0x308], R18 ;  /* 0x0003081201007387 */ /* 0x0005e20000100a00 */
[----:B----4-:R-:W-:-:S03]  /*e620*/  IMAD.WIDE R24, R8, 0x4, R240 ;  /* 0x0000000408187825 */ /* 0x010fc600078e02f0 */
[----:B------:R2:W-:Y:S01]  /*e630*/  LDGSTS.E [R2+0x7b00], desc[UR14][R18.64], !P2 ;  /* 0x07b0000012027fae */ /* 0x0005e2000d1a100e */
[----:B------:R-:W-:Y:S01]  /*e640*/  ISETP.GE.U32.AND P2, PT, R0, 0x7fffff4e, PT ;  /* 0x7fffff4e0000780c */ /* 0x000fe20003f46070 */
[----:B------:R-:W-:Y:S02]  /*e650*/  IMAD R0, R192, 0x26, RZ ;  /* 0x00000026c0007824 */ /* 0x000fe400078e02ff */
[----:B-1----:R-:W-:Y:S01]  /*e660*/  IMAD.WIDE R22, R8, 0x4, R244 ;  /* 0x0000000408167825 */ /* 0x002fe200078e02f4 */
[----:B------:R1:W-:Y:S03]  /*e670*/  STL.64 [R1+0x360], R30 ;  /* 0x0003601e01007387 */ /* 0x0003e60000100a00 */
[----:B------:R-:W-:Y:S01]  /*e680*/  IMAD.WIDE R32, R0, 0x4, R238 ;  /* 0x0000000400207825 */ /* 0x000fe200078e02ee */
[----:B------:R-:W-:Y:S03]  /*e690*/  LDGSTS.E [R2+0x8800], desc[UR14][R22.64], !P3 ;  /* 0x0880000016027fae */ /* 0x000fe6000d9a100e */
[----:B--2---:R-:W-:Y:S01]  /*e6a0*/  IMAD.WIDE R18, R8, 0x4, R242 ;  /* 0x0000000408127825 */ /* 0x004fe200078e02f2 */
        /* <DEDUP_REMOVED lines=14> */
[----:B-1----:R-:W-:Y:S01]  /*e790*/  IMAD.WIDE R18, R0, 0x4, R242 ;  /* 0x0000000400127825 */ /* 0x002fe200078e02f2 */
[----:B------:R2:W-:Y:S03]  /*e7a0*/  LDGSTS.E [R2+0x9900], desc[UR14][R32.64], !P5 ;  /* 0x0990000020027fae */ /* 0x0005e6000e9a100e */
[----:B------:R-:W-:Y:S01]  /*e7b0*/  VIADD R0, R17, 0xffffffc5 ;  /* 0xffffffc511007836 */ /* 0x000fe20000000000 */
[----:B------:R1:W-:Y:S01]  /*e7c0*/  STL.64 [R1+0x3e0], R24 ;  /* 0x0003e01801007387 */ /* 0x0003e20000100a00 */
[----:B------:R-:W4:Y:S03]  /*e7d0*/  LDC R17, c[0x0][0x3a0] ;  /* 0x0000e800ff117b82 */ /* 0x000f260000000800 */
[----:B------:R1:W-:Y:S04]  /*e7e0*/  LDGSTS.E [R2+0x9a00], desc[UR14][R24.64], !P5 ;  /* 0x09a0000018027fae */ /* 0x0003e8000e9a100e */
[----:B------:R3:W-:Y:S01]  /*e7f0*/  STL.64 [R1+0x3e8], R18 ;  /* 0x0003e81201007387 */ /* 0x0007e20000100a00 */
[----:B--2---:R-:W-:-:S03]  /*e800*/  IMAD.WIDE R32, R8, 0x4, R238 ;  /* 0x0000000408207825 */ /* 0x004fc600078e02ee */
        /* <DEDUP_REMOVED lines=8> */
[----:B------:R-:W-:Y:S01]  /*e890*/  IADD3 R8, PT, PT, R9, -0x3f, RZ ;  /* 0xffffffc109087810 */ /* 0x000fe20007ffe0ff */
[----:B------:R1:W-:Y:S01]  /*e8a0*/  LDGSTS.E [R2+0xa900], desc[UR14][R32.64], !P4 ;  /* 0x0a90000020027fae */ /* 0x0003e2000e1a100e */
[----:B------:R-:W2:Y:S03]  /*e8b0*/  LDC R9, c[0x0][0x3a0] ;  /* 0x0000e800ff097b82 */ /* 0x000ea60000000800 */
[----:B------:R3:W-:Y:S04]  /*e8c0*/  STL.64 [R1+0x500], R24 ;  /* 0x0005001801007387 */ /* 0x0007e80000100a00 */
[----:B------:R3:W-:Y:S04]  /*e8d0*/  LDGSTS.E [R2+0xaa00], desc[UR14][R24.64], !P4 ;  /* 0x0aa0000018027fae */ /* 0x0007e8000e1a100e */
[----:B------:R4:W-:Y:S01]  /*e8e0*/  STL.64 [R1+0xcb8], R18 ;  /* 0x000cb81201007387 */ /* 0x0009e20000100a00 */
[----:B-1----:R-:W-:-:S03]  /*e8f0*/  IMAD.WIDE R32, R0, 0x4, R238 ;  /* 0x0000000400207825 */ /* 0x002fc600078e02ee */
[----:B------:R4:W-:Y:S01]  /*e900*/  LDGSTS.E [R2+0xab00], desc[UR14][R18.64], !P4 ;  /* 0x0ab0000012027fae */ /* 0x0009e2000e1a100e */
[----:B------:R-:W-:Y:S01]  /*e910*/  ISETP.GE.U32.AND P4, PT, R8, 0x7fffff42, PT ;  /* 0x7fffff420800780c */ /* 0x000fe20003f86070 */
[----:B------:R-:W-:Y:S02]  /*e920*/  IMAD R8, R192, 0x32, RZ ;  /* 0x00000032c0087824 */ /* 0x000fe400078e02ff */
[----:B---3--:R-:W-:Y:S01]  /*e930*/  IMAD.WIDE R24, R0, 0x4, R240 ;  /* 0x0000000400187825 */ /* 0x008fe200078e02f0 */
        /* <DEDUP_REMOVED lines=274> */
[----:B------:R1:W-:Y:S03]  /*fa60*/  LDGSTS.E [R2+0x1da00], desc[UR14][R24.64], !P5 ;  /* 0x1da0000018027fae */ /* 0x0003e6000e9a100e */
[----:B----4-:R-:W-:Y:S01]  /*fa70*/  VIADD R0, R16, 0xfffffff4 ;  /* 0xfffffff410007836 */ /* 0x010fe20000000000 */
[----:B------:R3:W-:Y:S01]  /*fa80*/  STL.64 [R1+0x5a8], R32 ;  /* 0x0005a82001007387 */ /* 0x0007e20000100a00 */
[----:B------:R-:W4:Y:S03]  /*fa90*/  LDC R16, c[0x0][0x3a0] ;  /* 0x0000e800ff107b82 */ /* 0x000f260000000800 */
        /* <DEDUP_REMOVED lines=10> */
[----:B--2---:R-:W-:Y:S02]  /*fb40*/  IMAD.WIDE R18, R8, 0x4, R242 ;  /* 0x0000000408127825 */ /* 0x004fe400078e02f2 */
        /* <DEDUP_REMOVED lines=15> */
[----:B------:R2:W-:Y:S01]  /*fc40*/  LDGSTS.E [R2+0x1f900], desc[UR14][R32.64], !P1 ;  /* 0x1f90000020027fae */ /* 0x0005e2000c9a100e */
[----:B------:R-:W-:-:S02]  /*fc50*/  IADD3 R0, PT, PT, R9, -0x14, RZ ;  /* 0xffffffec09007810 */ /* 0x000fc40007ffe0ff */
[----:B------:R-:W-:Y:S01]  /*fc60*/  IMAD.WIDE R34, R8, 0x4, R238 ;  /* 0x0000000408227825 */ /* 0x000fe200078e02ee */
[----:B------:R1:W-:Y:S03]  /*fc70*/  STL.64 [R1+0x510], R24 ;  /* 0x0005101801007387 */ /* 0x0003e60000100a00 */
[----:B------:R-:W-:Y:S01]  /*fc80*/  IMAD R9, R192, 0x7, RZ ;  /* 0x00000007c0097824 */ /* 0x000fe200078e02ff */
[----:B------:R1:W-:Y:S03]  /*fc90*/  LDGSTS.E [R2+0x1fa00], desc[UR14][R24.64], !P1 ;  /* 0x1fa0000018027fae */ /* 0x0003e6000c9a100e */
[----:B------:R-:W-:Y:S01]  /*fca0*/  IMAD.WIDE R130, R9, 0x4, R244 ;  /* 0x0000000409827825 */ /* 0x000fe200078e02f4 */
[----:B------:R3:W-:Y:S01]  /*fcb0*/  LDGSTS.E [R2+0x1fb00], desc[UR14][R18.64], !P1 ;  /* 0x1fb0000012027fae */ /* 0x0007e2000c9a100e */
[----:B------:R-:W-:-:S02]  /*fcc0*/  ISETP.GE.U32.AND P1, PT, R0, 0x7fffff6d, PT ;  /* 0x7fffff6d0000780c */ /* 0x000fc40003f26070 */
[----:B------:R-:W-:Y:S01]  /*fcd0*/  LOP3.LUT R0, R247, 0x60, RZ, 0x3c, !PT ;  /* 0x00000060f7007812 */ /* 0x000fe200078e3cff */
[----:B------:R3:W-:Y:S01]  /*fce0*/  STL.64 [R1+0x508], R18 ;  /* 0x0005081201007387 */ /* 0x0007e20000100a00 */
[----:B--2---:R-:W-:Y:S01]  /*fcf0*/  IMAD.WIDE R32, R8, 0x4, R240 ;  /* 0x0000000408207825 */ /* 0x004fe200078e02f0 */
[----:B-1----:R-:W1:Y:S03]  /*fd00*/  LDC R24, c[0x0][0x3a0] ;  /* 0x0000e800ff187b82 */ /* 0x002e660000000800 */
[----:B------:R-:W-:Y:S01]  /*fd10*/  VIADD R0, R0, UR12 ;  /* 0x0000000c00007c36 */ /* 0x000fe20008000000 */
[----:B------:R2:W-:Y:S01]  /*fd20*/  STL.64 [R1+0x2a38], R2 ;  /* 0x002a380201007387 */ /* 0x0005e20000100a00 */
[----:B------:R-:W-:-:S03]  /*fd30*/  IMAD.WIDE R218, R9, 0x4, R242 ;  /* 0x0000000409da7825 */ /* 0x000fc600078e02f2 */
[----:B------:R-:W-:Y:S01]  /*fd40*/  STL.64 [R1+0x2a40], R246 ;  /* 0x002a40f601007387 */ /* 0x000fe20000100a00 */
[----:B---3--:R-:W-:Y:S01]  /*fd50*/  IMAD.WIDE R18, R8, 0x4, R242 ;  /* 0x0000000408127825 */ /* 0x008fe200078e02f2 */
[----:B------:R-:W3:Y:S02]  /*fd60*/  LDC R25, c[0x0][0x3a0] ;  /* 0x0000e800ff197b82 */ /* 0x000ee40000000800 */
[----:B------:R-:W-:Y:S01]  /*fd70*/  LDGSTS.E [R0+0xc00], desc[UR14][R162.64], !P2 ;  /* 0x00c00000a2007fae */ /* 0x000fe2000d1a100e */
[----:B----4-:R-:W-:-:S03]  /*fd80*/  VIADD R8, R16, 0xffffffe8 ;  /* 0xffffffe810087836 */ /* 0x010fc60000000000 */
[----:B------:R-:W-:Y:S01]  /*fd90*/  STL.64 [R1+0x2a8], R34 ;  /* 0x0002a82201007387 */ /* 0x000fe20000100a00 */
[----:B--2---:R-:W-:Y:S01]  /*fda0*/  IMAD.WIDE R2, R9, 0x4, R240 ;  /* 0x0000000409027825 */ /* 0x004fe200078e02f0 */
[----:B------:R-:W2:Y:S02]  /*fdb0*/  LDC R16, c[0x0][0x3a0] ;  /* 0x0000e800ff107b82 */ /* 0x000ea40000000800 */
[----:B------:R-:W-:Y:S04]  /*fdc0*/  LDGSTS.E [R0+0xd00], desc[UR14][R34.64], !P2 ;  /* 0x00d0000022007fae */ /* 0x000fe8000d1a100e */
[----:B------:R4:W-:Y:S04]  /*fdd0*/  STL.64 [R1+0x2a0], R32 ;  /* 0x0002a02001007387 */ /* 0x0009e80000100a00 */
[----:B------:R4:W-:Y:S04]  /*fde0*/  LDGSTS.E [R0+0xe00], desc[UR14][R32.64], !P2 ;  /* 0x00e0000020007fae */ /* 0x0009e8000d1a100e */
[----:B------:R1:W-:Y:S04]  /*fdf0*/  STL.64 [R1+0x298], R18 ;  /* 0x0002981201007387 */ /* 0x0003e80000100a00 */
[----:B------:R1:W-:Y:S01]  /*fe00*/  LDGSTS.E [R0+0xf00], desc[UR14][R18.64], !P2 ;  /* 0x00f0000012007fae */ /* 0x0003e2000d1a100e */
[----:B------:R-:W-:Y:S01]  /*fe10*/  ISETP.GE.U32.AND P2, PT, R8, 0x7fffff69, PT ;  /* 0x7fffff690800780c */ /* 0x000fe20003f46070 */
[----:B------:R-:W-:-:S02]  /*fe20*/  IMAD R8, R192, 0xb, RZ ;  /* 0x0000000bc0087824 */ /* 0x000fc400078e02ff */
[----:B------:R-:W-:Y:S01]  /*fe30*/  LDGSTS.E [R0+0x1c00], desc[UR14][R130.64], !P3 ;  /* 0x01c0000082007fae */ /* 0x000fe2000d9a100e */
[----:B----4-:R-:W4:Y:S01]  /*fe40*/  LDC R33, c[0x0][0x3a0] ;  /* 0x0000e800ff217b82 */ /* 0x010f220000000800 */
[----:B------:R-:W-:-:S04]  /*fe50*/  IMAD.WIDE R98, R8, 0x4, R244 ;  /* 0x0000000408627825 */ /* 0x000fc800078e02f4 */
[----:B------:R-:W-:-:S04]  /*fe60*/  IMAD.WIDE R216, R8, 0x4, R238 ;  /* 0x0000000408d87825 */ /* 0x000fc800078e02ee */
[----:B-1----:R-:W-:Y:S01]  /*fe70*/  IMAD.WIDE R18, R9, 0x4, R238 ;  /* 0x0000000409127825 */ /* 0x002fe200078e02ee */
[----:B------:R-:W-:Y:S02]  /*fe80*/  IADD3 R9, PT, PT, R17, -0x1c, RZ ;  /* 0xffffffe411097810 */ /* 0x000fe40007ffe0ff */
[----:B------:R-:W1:Y:S01]  /*fe90*/  LDC R17, c[0x0][0x3a0] ;  /* 0x0000e800ff117b82 */ /* 0x000e620000000800 */
[C---:B------:R-:W-:Y:S01]  /*fea0*/  IMAD.WIDE R214, R8.reuse, 0x4, R240 ;  /* 0x0000000408d67825 */ /* 0x040fe200078e02f0 */
[----:B------:R1:W-:Y:S03]  /*feb0*/  LDGSTS.E [R0+0x1d00], desc[UR14][R18.64], !P3 ;  /* 0x01d0000012007fae */ /* 0x0003e6000d9a100e */
[----:B------:R-:W-:Y:S01]  /*fec0*/  IMAD.WIDE R230, R8, 0x4, R242 ;  /* 0x0000000408e67825 */ /* 0x000fe200078e02f2 */
[----:B------:R1:W-:Y:S03]  /*fed0*/  LDGSTS.E [R0+0x1e00], desc[UR14][R2.64], !P3 ;  /* 0x01e0000002007fae */ /* 0x0003e6000d9a100e */
[----:B------:R-:W-:Y:S01]  /*fee0*/  VIADD R8, R24, 0xffffffe0 ;  /* 0xffffffe018087836 */ /* 0x000fe20000000000 */
[----:B------:R-:W-:Y:S01]  /*fef0*/  LDGSTS.E [R0+0x1f00], desc[UR14][R218.64], !P3 ;  /* 0x01f00000da007fae */ /* 0x000fe2000d9a100e */
[----:B------:R-:W3:Y:S01]  /*ff00*/  LDC R24, c[0x0][0x3a0] ;  /* 0x0000e800ff187b82 */ /* 0x000ee20000000800 */
[----:B------:R-:W-:Y:S01]  /*ff10*/  ISETP.GE.U32.AND P3, PT, R9, 0x7fffff65, PT ;  /* 0x7fffff650900780c */ /* 0x000fe20003f66070 */
[C---:B------:R-:W-:Y:S01]  /*ff20*/  IMAD R9, R192.reuse, 0xf, RZ ;  /* 0x0000000fc0097824 */ /* 0x040fe200078e02ff */
[----:B------:R-:W-:Y:S01]  /*ff30*/  LDGSTS.E [R0+0x2c00], desc[UR14][R98.64], !P5 ;  /* 0x02c0000062007fae */ /* 0x000fe2000e9a100e */
[----:B------:R-:W-:-:S02]  /*ff40*/  IMAD R32, R192, 0x23, RZ ;  /* 0x00000023c0207824 */ /* 0x000fc400078e02ff */
[C---:B------:R-:W-:Y:S01]  /*ff50*/  IMAD.WIDE R66, R9.reuse, 0x4, R244 ;  /* 0x0000000409427825 */ /* 0x040fe200078e02f4 */
[----:B------:R-:W-:Y:S03]  /*ff60*/  LDGSTS.E [R0+0x2d00], desc[UR14][R216.64], !P5 ;  /* 0x02d00000d8007fae */ /* 0x000fe6000e9a100e */
[C---:B------:R-:W-:Y:S01]  /*ff70*/  IMAD.WIDE R208, R9.reuse, 0x4, R238 ;  /* 0x0000000409d07825 */ /* 0x040fe200078e02ee */
[----:B------:R-:W-:Y:S03]  /*ff80*/  LDGSTS.E [R0+0x2e00], desc[UR14][R214.64], !P5 ;  /* 0x02e00000d6007fae */ /* 0x000fe6000e9a100e */
[----:B------:R-:W-:Y:S01]  /*ff90*/  IMAD.WIDE R210, R9, 0x4, R240 ;  /* 0x0000000409d27825 */ /* 0x000fe200078e02f0 */
[----:B------:R-:W-:Y:S01]  /*ffa0*/  LDGSTS.E [R0+0x2f00], desc[UR14][R230.64], !P5 ;  /* 0x02f00000e6007fae */ /* 0x000fe2000e9a100e */
[----:B------:R-:W-:-:S02]  /*ffb0*/  ISETP.GE.U32.AND P5, PT, R8, 0x7fffff61, PT ;  /* 0x7fffff610800780c */ /* 0x000fc40003fa6070 */
[----:B------:R-:W-:Y:S01]  /*ffc0*/  IMAD.WIDE R236, R9, 0x4, R242 ;  /* 0x0000000409ec7825 */ /* 0x000fe200078e02f2 */
[----:B------:R-:W-:Y:S03]  /*ffd0*/  LDGSTS.E [R0+0x3c00], desc[UR14][R66.64], !P4 ;  /* 0x03c0000042007fae */ /* 0x000fe6000e1a100e */
[----:B--2---:R-:W-:Y:S01]  /*ffe0*/  VIADD R9, R16, 0xffffffdc ;  /* 0xffffffdc10097836 */ /* 0x004fe20000000000 */
[----:B------:R-:W-:Y:S01]  /*fff0*/  LDGSTS.E [R0+0x3d00], desc[UR14][R208.64], !P4 ;  /* 0x03d00000d0007fae */ /* 0x000fe2000e1a100e */
[----:B------:R-:W-:Y:S01]  /*10000*/  IMAD R8, R192, 0x13, RZ ;  /* 0x00000013c0087824 */ /* 0x000fe200078e02ff */
[----:B------:R-:W2:Y:S01]  /*10010*/  LDC R16, c[0x0][0x3a0] ;  /* 0x0000e800ff107b82 */ /* 0x000ea20000000800 */
[----:B------:R-:W-:Y:S01]  /*10020*/  IMAD.WIDE R58, R32, 0x4, R238 ;  /* 0x00000004203a7825 */ /* 0x000fe200078e02ee */
[----:B------:R-:W-:Y:S03]  /*10030*/  LDGSTS.E [R0+0x3e00], desc[UR14][R210.64], !P4 ;  /* 0x03e00000d2007fae */ /* 0x000fe6000e1a100e */
[----:B------:R-:W-:Y:S01]  /*10040*/  IMAD.WIDE R34, R8, 0x4, R244 ;  /* 0x0000000408227825 */ /* 0x000fe200078e02f4 */
[----:B------:R-:W-:Y:S01]  /*10050*/  LDGSTS.E [R0+0x3f00], desc[UR14][R236.64], !P4 ;  /* 0x03f00000ec007fae */ /* 0x000fe2000e1a100e */
[----:B------:R-:W-:-:S02]  /*10060*/  ISETP.GE.U32.AND P4, PT, R9, 0x7fffff5d, PT ;  /* 0x7fffff5d0900780c */ /* 0x000fc40003f86070 */
[----:B------:R-:W-:Y:S01]  /*10070*/  IMAD.WIDE R234, R8, 0x4, R238 ;  /* 0x0000000408ea7825 */ /* 0x000fe200078e02ee */
[----:B------:R3:W-:Y:S03]  /*10080*/  STL.64 [R1+0x228], R18 ;  /* 0x0002281201007387 */ /* 0x0007e60000100a00 */
[----:B------:R-:W-:Y:S01]  /*10090*/  IMAD R9, R192, 0x17, RZ ;  /* 0x00000017c0097824 */ /* 0x000fe200078e02ff */
[----:B------:R-:W-:Y:S01]  /*100a0*/  LDGSTS.E [R0+0x4c00], desc[UR14][R34.64], !P1 ;  /* 0x04c0000022007fae */ /* 0x000fe2000c9a100e */
[----:B------:R-:W-:-:S03]  /*100b0*/  IMAD.WIDE R232, R8, 0x4, R240 ;  /* 0x0000000408e87825 */ /* 0x000fc600078e02f0 */
[----:B------:R-:W-:Y:S01]  /*100c0*/  LDGSTS.E [R0+0x4d00], desc[UR14][R234.64], !P1 ;  /* 0x04d00000ea007fae */ /* 0x000fe2000c9a100e */
[----:B------:R-:W-:Y:S01]  /*100d0*/  IMAD.WIDE R212, R8, 0x4, R242 ;  /* 0x0000000408d47825 */ /* 0x000fe200078e02f2 */
[----:B-1----:R-:W-:Y:S02]  /*100e0*/  IADD3 R8, PT, PT, R17, -0x28, RZ ;  /* 0xffffffd811087810 */ /* 0x002fe40007ffe0ff */
[----:B------:R-:W-:Y:S01]  /*100f0*/  LDGSTS.E [R0+0x4e00], desc[UR14][R232.64], !P1 ;  /* 0x04e00000e8007fae */ /* 0x000fe2000c9a100e */
[----:B---3--:R-:W-:-:S03]  /*10100*/  IMAD.WIDE R18, R9, 0x4, R244 ;  /* 0x0000000409127825 */ /* 0x008fc600078e02f4 */
[----:B------:R-:W-:Y:S01]  /*10110*/  LDGSTS.E [R0+0x4f00], desc[UR14][R212.64], !P1 ;  /* 0x04f00000d4007fae */ /* 0x000fe2000c9a100e */
[C---:B------:R-:W-:Y:S01]  /*10120*/  IMAD.WIDE R228, R9.reuse, 0x4, R238 ;  /* 0x0000000409e47825 */ /* 0x040fe200078e02ee */
[----:B------:R-:W-:Y:S02]  /*10130*/  ISETP.GE.U32.AND P1, PT, R8, 0x7fffff59, PT ;  /* 0x7fffff590800780c */ /* 0x000fe40003f26070 */
[----:B------:R-:W-:Y:S01]  /*10140*/  LDGSTS.E [R0+0x5c00], desc[UR14][R18.64], !P2 ;  /* 0x05c0000012007fae */ /* 0x000fe2000d1a100e */
[----:B------:R-:W-:-:S03]  /*10150*/  IMAD.WIDE R226, R9, 0x4, R240 ;  /* 0x0000000409e27825 */ /* 0x000fc600078e02f0 */
[----:B------:R-:W-:Y:S01]  /*10160*/  LDGSTS.E [R0+0x5d00], desc[UR14][R228.64], !P2 ;  /* 0x05d00000e4007fae */ /* 0x000fe2000d1a100e */
[----:B------:R-:W-:-:S03]  /*10170*/  IMAD.WIDE R250, R9, 0x4, R242 ;  /* 0x0000000409fa7825 */ /* 0x000fc600078e02f2 */
[----:B------:R-:W-:Y:S01]  /*10180*/  LDGSTS.E [R0+0x5e00], desc[UR14][R226.64], !P2 ;  /* 0x05e00000e2007fae */ /* 0x000fe2000d1a100e */
[----:B------:R-:W-:Y:S02]  /*10190*/  VIADD R8, R24, 0xffffffd4 ;  /* 0xffffffd418087836 */ /* 0x000fe40000000000 */
[----:B--2---:R-:W-:Y:S01]  /*101a0*/  VIADD R16, R16, 0xffffffd0 ;  /* 0xffffffd010107836 */ /* 0x004fe20000000000 */
[----:B------:R-:W-:Y:S01]  /*101b0*/  LDGSTS.E [R0+0x5f00], desc[UR14][R250.64], !P2 ;  /* 0x05f00000fa007fae */ /* 0x000fe2000d1a100e */
[----:B------:R-:W-:Y:S01]  /*101c0*/  IMAD R24, R192, 0x1f, RZ ;  /* 0x0000001fc0187824 */ /* 0x000fe200078e02ff */
[----:B------:R-:W-:Y:S01]  /*101d0*/  ISETP.GE.U32.AND P2, PT, R8, 0x7fffff55, PT ;  /* 0x7fffff550800780c */ /* 0x000fe20003f46070 */
[C---:B------:R-:W-:Y:S01]  /*101e0*/  IMAD.WIDE R8, R224.reuse, 0x4, R244 ;  /* 0x00000004e0087825 */ /* 0x040fe200078e02f4 */
[----:B------:R1:W-:Y:S03]  /*101f0*/  STL.64 [R1+0x220], R2 ;  /* 0x0002200201007387 */ /* 0x0003e60000100a00 */
[----:B------:R-:W-:Y:S01]  /*10200*/  IMAD.WIDE R224, R224, 0x4, R242 ;  /* 0x00000004e0e07825 */ /* 0x000fe200078e02f2 */
[----:B------:R-:W-:Y:S03]  /*10210*/  LDGSTS.E [R0+0x6c00], desc[UR14][R8.64], !P3 ;  /* 0x06c0000008007fae */ /* 0x000fe6000d9a100e */
[C---:B------:R-:W-:Y:S01]  /*10220*/  IMAD.WIDE R56, R24.reuse, 0x4, R238 ;  /* 0x0000000418387825 */ /* 0x040fe200078e02ee */
[----:B------:R-:W-:Y:S03]  /*10230*/  LDGSTS.E [R0+0x6d00], desc[UR14][R220.64], !P3 ;  /* 0x06d00000dc007fae */ /* 0x000fe6000d9a100e */
[C---:B------:R-:W-:Y:S01]  /*10240*/  IMAD.WIDE R48, R24.reuse, 0x4, R240 ;  /* 0x0000000418307825 */ /* 0x040fe200078e02f0 */
[----:B------:R-:W-:Y:S03]  /*10250*/  LDGSTS.E [R0+0x6e00], desc[UR14][R222.64], !P3 ;  /* 0x06e00000de007fae */ /* 0x000fe6000d9a100e */
[----:B-1----:R-:W-:Y:S01]  /*10260*/  IMAD.WIDE R2, R24, 0x4, R242 ;  /* 0x0000000418027825 */ /* 0x002fe200078e02f2 */
[----:B------:R-:W-:Y:S01]  /*10270*/  LDGSTS.E [R0+0x6f00], desc[UR14][R224.64], !P3 ;  /* 0x06f00000e0007fae */ /* 0x000fe2000d9a100e */
[----:B------:R-:W-:-:S02]  /*10280*/  ISETP.GE.U32.AND P3, PT, R16, 0x7fffff51, PT ;  /* 0x7fffff511000780c */ /* 0x000fc40003f66070 */
[--C-:B------:R-:W-:Y:S01]  /*10290*/  IMAD.WIDE R16, R24, 0x4, R244.reuse ;  /* 0x0000000418107825 */ /* 0x100fe200078e02f4 */
[----:B------:R-:W-:Y:S01]  /*102a0*/  IADD3 R24, PT, PT, R25, -0x34, RZ ;  /* 0xffffffcc19187810 */ /* 0x000fe20007ffe0ff */
[----:B------:R1:W-:Y:S04]  /*102b0*/  STL.64 [R1+0x310], R56 ;  /* 0x0003103801007387 */ /* 0x0003e80000100a00 */
[----:B------:R-:W-:Y:S04]  /*102c0*/  LDGSTS.E [R0+0x7c00], desc[UR14][R16.64], !P5 ;  /* 0x07c0000010007fae */ /* 0x000fe8000e9a100e */
[----:B------:R1:W-:Y:S04]  /*102d0*/  LDGSTS.E [R0+0x7d00], desc[UR14][R56.64], !P5 ;  /* 0x07d0000038007fae */ /* 0x0003e8000e9a100e */
[----:B------:R2:W-:Y:S04]  /*102e0*/  LDGSTS.E [R0+0x7e00], desc[UR14][R48.64], !P5 ;  /* 0x07e0000030007fae */ /* 0x0005e8000e9a100e */
[----:B------:R3:W-:Y:S01]  /*102f0*/  LDGSTS.E [R0+0x7f00], desc[UR14][R2.64], !P5 ;  /* 0x07f0000002007fae */ /* 0x0007e2000e9a100e */
[----:B------:R-:W-:Y:S01]  /*10300*/  ISETP.GE.U32.AND P5, PT, R24, 0x7fffff4d, PT ;  /* 0x7fffff4d1800780c */ /* 0x000fe20003fa6070 */
[----:B------:R-:W-:-:S02]  /*10310*/  IMAD.WIDE R24, R32, 0x4, R244 ;  /* 0x0000000420187825 */ /* 0x000fc400078e02f4 */
[----:B------:R2:W-:Y:S02]  /*10320*/  STL.64 [R1+0x318], R48 ;  /* 0x0003183001007387 */ /* 0x0005e40000100a00 */
[----:B-1----:R-:W-:Y:S02]  /*10330*/  IMAD.WIDE R56, R32, 0x4, R240 ;  /* 0x0000000420387825 */ /* 0x002fe400078e02f0 */
[----:B------:R3:W-:Y:S04]  /*10340*/  STL.64 [R1+0x320], R2 ;  /* 0x0003200201007387 */ /* 0x0007e80000100a00 */
[----:B------:R-:W-:Y:S01]  /*10350*/  LDGSTS.E [R0+0x8c00], desc[UR14][R24.64], !P4 ;  /* 0x08c0000018007fae */ /* 0x000fe2000e1a100e */
[----:B--2---:R-:W1:Y:S03]  /*10360*/  LDC R49, c[0x0][0x3a0] ;  /* 0x0000e800ff317b82 */ /* 0x004e660000000800 */
[----:B------:R2:W-:Y:S01]  /*10370*/  LDGSTS.E [R0+0x8d00], desc[UR14][R58.64], !P4 ;  /* 0x08d000003a007fae */ /* 0x0005e2000e1a100e */
[----:B------:R-:W-:-:S02]  /*10380*/  IMAD R48, R192, 0x2b, RZ ;  /* 0x0000002bc0307824 */ /* 0x000fc400078e02ff */
[----:B---3--:R-:W-:Y:S01]  /*10390*/  IMAD.WIDE R2, R32, 0x4, R242 ;  /* 0x0000000420027825 */ /* 0x008fe200078e02f2 */
[----:B------:R3:W-:Y:S03]  /*103a0*/  LDGSTS.E [R0+0x8e00], desc[UR14][R56.64], !P4 ;  /* 0x08e0000038007fae */ /* 0x0007e6000e1a100e */
[----:B----4-:R-:W-:Y:S01]  /*103b0*/  VIADD R32, R33, 0xffffffc8 ;  /* 0xffffffc821207836 */ /* 0x010fe20000000000 */
[----:B------:R2:W-:Y:S01]  /*103c0*/  STL.64 [R1+0x378], R58 ;  /* 0x0003783a01007387 */ /* 0x0005e20000100a00 */
[----:B------:R-:W-:-:S03]  /*103d0*/  IMAD.WIDE R72, R48, 0x4, R238 ;  /* 0x0000000430487825 */ /* 0x000fc600078e02ee */
[----:B------:R4:W-:Y:S01]  /*103e0*/  LDGSTS.E [R0+0x8f00], desc[UR14][R2.64], !P4 ;  /* 0x08f0000002007fae */ /* 0x0009e2000e1a100e */
[----:B------:R-:W-:Y:S01]  /*103f0*/  ISETP.GE.U32.AND P4, PT, R32, 0x7fffff49, PT ;  /* 0x7fffff492000780c */ /* 0x000fe20003f86070 */
[C---:B------:R-:W-:Y:S02]  /*10400*/  IMAD.WIDE R32, R40.reuse, 0x4, R244 ;  /* 0x0000000428207825 */ /* 0x040fe400078e02f4 */
[----:B------:R3:W-:Y:S04]  /*10410*/  STL.64 [R1+0x380], R56 ;  /* 0x0003803801007387 */ /* 0x0007e80000100a00 */
[----:B------:R4:W-:Y:S01]  /*10420*/  STL.64 [R1+0x388], R2 ;  /* 0x0003880201007387 */ /* 0x0009e20000100a00 */
[----:B--2---:R-:W-:-:S03]  /*10430*/  IMAD.WIDE R58, R40, 0x4, R240 ;  /* 0x00000004283a7825 */ /* 0x004fc600078e02f0 */
[----:B------:R-:W-:Y:S01]  /*10440*/  LDGSTS.E [R0+0x9c00], desc[UR14][R32.64], !P1 ;  /* 0x09c0000020007fae */ /* 0x000fe2000c9a100e */
[----:B---3--:R-:W2:Y:S03]  /*10450*/  LDC R57, c[0x0][0x3a0] ;  /* 0x0000e800ff397b82 */ /* 0x008ea60000000800 */
[----:B------:R3:W-:Y:S01]  /*10460*/  LDGSTS.E [R0+0x9d00], desc[UR14][R64.64], !P1 ;  /* 0x09d0000040007fae */ /* 0x0007e2000c9a100e */
[----:B------:R-:W-:Y:S02]  /*10470*/  IMAD R56, R192, 0x2f, RZ ;  /* 0x0000002fc0387824 */ /* 0x000fe400078e02ff */
[----:B----4-:R-:W-:Y:S01]  /*10480*/  IMAD.WIDE R2, R40, 0x4, R242 ;  /* 0x0000000428027825 */ /* 0x010fe200078e02f2 */
[----:B------:R4:W-:Y:S03]  /*10490*/  LDGSTS.E [R0+0x9e00], desc[UR14][R58.64], !P1 ;  /* 0x09e000003a007fae */ /* 0x0009e6000c9a100e */
[----:B------:R-:W-:Y:S01]  /*104a0*/  VIADD R40, R41, 0xffffffc4 ;  /* 0xffffffc429287836 */ /* 0x000fe20000000000 */
[----:B------:R1:W-:Y:S01]  /*104b0*/  LDGSTS.E [R0+0x9f00], desc[UR14][R2.64], !P1 ;  /* 0x09f0000002007fae */ /* 0x0003e2000c9a100e */
[----:B------:R-:W-:-:S03]  /*104c0*/  IMAD.WIDE R80, R56, 0x4, R238 ;  /* 0x0000000438507825 */ /* 0x000fc600078e02ee */
[----:B------:R3:W-:Y:S01]  /*104d0*/  STL.64 [R1+0x3f0], R64 ;  /* 0x0003f04001007387 */ /* 0x0007e20000100a00 */
[----:B------:R-:W-:Y:S01]  /*104e0*/  ISETP.GE.U32.AND P1, PT, R40, 0x7fffff45, PT ;  /* 0x7fffff452800780c */ /* 0x000fe20003f26070 */
[----:B------:R-:W-:Y:S02]  /*104f0*/  IMAD.WIDE R40, R48, 0x4, R244 ;  /* 0x0000000430287825 */ /* 0x000fe400078e02f4 */
[----:B------:R4:W-:Y:S04]  /*10500*/  STL.64 [R1+0x3f8], R58 ;  /* 0x0003f83a01007387 */ /* 0x0009e80000100a00 */
[----:B------:R1:W-:Y:S01]  /*10510*/  STL.64 [R1+0x410], R2 ;  /* 0x0004100201007387 */ /* 0x0003e20000100a00 */
[----:B---3--:R-:W3:Y:S03]  /*10520*/  LDC R65, c[0x0][0x3a0] ;  /* 0x0000e800ff417b82 */ /* 0x008ee60000000800 */
[----:B------:R-:W-:Y:S01]  /*10530*/  LDGSTS.E [R0+0xac00], desc[UR14][R40.64], !P2 ;  /* 0x0ac0000028007fae */ /* 0x000fe2000d1a100e */
[----:B------:R-:W-:-:S02]  /*10540*/  IMAD R64, R192, 0x33, RZ ;  /* 0x00000033c0407824 */ /* 0x000fc400078e02ff */
[C---:B----4-:R-:W-:Y:S01]  /*10550*/  IMAD.WIDE R58, R48.reuse, 0x4, R240 ;  /* 0x00000004303a7825 */ /* 0x050fe200078e02f0 */
[----:B------:R4:W-:Y:S03]  /*10560*/  LDGSTS.E [R0+0xad00], desc[UR14][R72.64], !P2 ;  /* 0x0ad0000048007fae */ /* 0x0009e6000d1a100e */
[----:B-1----:R-:W-:Y:S01]  /*10570*/  IMAD.WIDE R2, R48, 0x4, R242 ;  /* 0x0000000430027825 */ /* 0x002fe200078e02f2 */
[----:B------:R-:W-:Y:S01]  /*10580*/  IADD3 R48, PT, PT, R49, -0x40, RZ ;  /* 0xffffffc031307810 */ /* 0x000fe20007ffe0ff */
[----:B------:R1:W-:Y:S02]  /*10590*/  LDGSTS.E [R0+0xae00], desc[UR14][R58.64], !P2 ;  /* 0x0ae000003a007fae */ /* 0x0003e4000d1a100e */
[----:B------:R-:W-:Y:S02]  /*105a0*/  IMAD.WIDE R88, R64, 0x4, R238 ;  /* 0x0000000440587825 */ /* 0x000fe400078e02ee */
[----:B------:R1:W-:Y:S01]  /*105b0*/  LDGSTS.E [R0+0xaf00], desc[UR14][R2.64], !P2 ;  /* 0x0af0000002007fae */ /* 0x0003e2000d1a100e */
[----:B------:R-:W-:Y:S01]  /*105c0*/  ISETP.GE.U32.AND P2, PT, R48, 0x7fffff41, PT ;  /* 0x7fffff413000780c */ /* 0x000fe20003f46070 */
[----:B------:R-:W-:-:S02]  /*105d0*/  IMAD.WIDE R48, R56, 0x4, R244 ;  /* 0x0000000438307825 */ /* 0x000fc400078e02f4 */
[----:B------:R4:W-:Y:S04]  /*105e0*/  STL.64 [R1+0xcb0], R72 ;  /* 0x000cb04801007387 */ /* 0x0009e80000100a00 */
[----:B------:R1:W-:Y:S04]  /*105f0*/  STL.64 [R1+0xca8], R58 ;  /* 0x000ca83a01007387 */ /* 0x0003e80000100a00 */
[----:B------:R2:W-:Y:S01]  /*10600*/  STL.64 [R1+0xca0], R2 ;  /* 0x000ca00201007387 */ /* 0x0005e20000100a00 */
[----:B----4-:R-:W4:Y:S03]  /*10610*/  LDC R73, c[0x0][0x3a0] ;  /* 0x0000e800ff497b82 */ /* 0x010f260000000800 */
[----:B------:R-:W-:Y:S01]  /*10620*/  LDGSTS.E [R0+0xbc00], desc[UR14][R48.64], !P3 ;  /* 0x0bc0000030007fae */ /* 0x000fe2000d9a100e */
[----:B------:R-:W-:-:S02]  /*10630*/  IMAD R72, R192, 0x37, RZ ;  /* 0x00000037c0487824 */ /* 0x000fc400078e02ff */
[C---:B-1----:R-:W-:Y:S01]  /*10640*/  IMAD.WIDE R58, R56.reuse, 0x4, R240 ;  /* 0x00000004383a7825 */ /* 0x042fe200078e02f0 */
[----:B------:R1:W-:Y:S03]  /*10650*/  LDGSTS.E [R0+0xbd00], desc[UR14][R80.64], !P3 ;  /* 0x0bd0000050007fae */ /* 0x0003e6000d9a100e */
[----:B--2---:R-:W-:Y:S01]  /*10660*/  IMAD.WIDE R2, R56, 0x4, R242 ;  /* 0x0000000438027825 */ /* 0x004fe200078e02f2 */
        /* <DEDUP_REMOVED lines=9> */
[----:B-1----:R-:W1:Y:S03]  /*10700*/  LDC R81, c[0x0][0x3a0] ;  /* 0x0000e800ff517b82 */ /* 0x002e660000000800 */
[----:B------:R-:W-:Y:S01]  /*10710*/  LDGSTS.E [R0+0xcc00], desc[UR14][R56.64], !P5 ;  /* 0x0cc0000038007fae */ /* 0x000fe2000e9a100e */
[----:B------:R-:W-:-:S02]  /*10720*/  IMAD R80, R192, 0x3b, RZ ;  /* 0x0000003bc0507824 */ /* 0x000fc400078e02ff */
[C---:B--2---:R-:W-:Y:S01]  /*10730*/  IMAD.WIDE R58, R64.reuse, 0x4, R240 ;  /* 0x00000004403a7825 */ /* 0x044fe200078e02f0 */
[----:B------:R2:W-:Y:S03]  /*10740*/  LDGSTS.E [R0+0xcd00], desc[UR14][R88.64], !P5 ;  /* 0x0cd0000058007fae */ /* 0x0005e6000e9a100e */
[----:B---3--:R-:W-:Y:S01]  /*10750*/  IMAD.WIDE R2, R64, 0x4, R242 ;  /* 0x0000000440027825 */ /* 0x008fe200078e02f2 */
[----:B------:R3:W-:Y:S03]  /*10760*/  LDGSTS.E [R0+0xce00], desc[UR14][R58.64], !P5 ;  /* 0x0ce000003a007fae */ /* 0x0007e6000e9a100e */
[----:B------:R-:W-:Y:S01]  /*10770*/  VIADD R64, R65, 0xffffffb8 ;  /* 0xffffffb841407836 */ /* 0x000fe20000000000 */
[----:B------:R2:W-:Y:S04]  /*10780*/  LDGSTS.E [R0+0xcf00], desc[UR14][R2.64], !P5 ;  /* 0x0cf0000002007fae */ /* 0x0005e8000e9a100e */
[----:B------:R2:W-:Y:S01]  /*10790*/  STL.64 [R1+0xbf0], R88 ;  /* 0x000bf05801007387 */ /* 0x0005e20000100a00 */
[----:B------:R-:W-:Y:S01]  /*107a0*/  ISETP.GE.U32.AND P5, PT, R64, 0x7fffff39, PT ;  /* 0x7fffff394000780c */ /* 0x000fe20003fa6070 */
[----:B------:R-:W-:-:S02]  /*107b0*/  IMAD.WIDE R64, R72, 0x4, R244 ;  /* 0x0000000448407825 */ /* 0x000fc400078e02f4 */
[----:B------:R3:W-:Y:S04]  /*107c0*/  STL.64 [R1+0xbe8], R58 ;  /* 0x000be83a01007387 */ /* 0x0007e80000100a00 */
[----:B------:R4:W-:Y:S01]  /*107d0*/  STL.64 [R1+0xbe0], R2 ;  /* 0x000be00201007387 */ /* 0x0009e20000100a00 */
[----:B--2---:R-:W2:Y:S03]  /*107e0*/  LDC R89, c[0x0][0x3a0] ;  /* 0x0000e800ff597b82 */ /* 0x004ea60000000800 */
[----:B------:R-:W-:Y:S01]  /*107f0*/  LDGSTS.E [R0+0xdc00], desc[UR14][R64.64], !P4 ;  /* 0x0dc0000040007fae */ /* 0x000fe2000e1a100e */
[----:B------:R-:W-:Y:S02]  /*10800*/  IMAD R88, R192, 0x3f, RZ ;  /* 0x0000003fc0587824 */ /* 0x000fe400078e02ff */
[C---:B---3--:R-:W-:Y:S01]  /*10810*/  IMAD.WIDE R58, R72.reuse, 0x4, R240 ;  /* 0x00000004483a7825 */ /* 0x048fe200078e02f0 */
[----:B------:R3:W-:Y:S03]  /*10820*/  LDGSTS.E [R0+0xdd00], desc[UR14][R90.64], !P4 ;  /* 0x0dd000005a007fae */ /* 0x0007e6000e1a100e */
[----:B----4-:R-:W-:Y:S01]  /*10830*/  IMAD.WIDE R2, R72, 0x4, R242 ;  /* 0x0000000448027825 */ /* 0x010fe200078e02f2 */
[----:B------:R-:W-:Y:S01]  /*10840*/  IADD3 R72, PT, PT, R73, -0x4c, RZ ;  /* 0xffffffb449487810 */ /* 0x000fe20007ffe0ff */
[----:B------:R4:W-:Y:S04]  /*10850*/  LDGSTS.E [R0+0xde00], desc[UR14][R58.64], !P4 ;  /* 0x0de000003a007fae */ /* 0x0009e8000e1a100e */
[----:B------:R1:W-:Y:S01]  /*10860*/  LDGSTS.E [R0+0xdf00], desc[UR14][R2.64], !P4 ;  /* 0x0df0000002007fae */ /* 0x0003e2000e1a100e */
[----:B------:R-:W-:Y:S01]  /*10870*/  ISETP.GE.U32.AND P4, PT, R72, 0x7fffff35, PT ;  /* 0x7fffff354800780c */ /* 0x000fe20003f86070 */
[----:B------:R-:W-:-:S02]  /*10880*/  IMAD.WIDE R72, R80, 0x4, R244 ;  /* 0x0000000450487825 */ /* 0x000fc400078e02f4 */
[----:B------:R3:W-:Y:S04]  /*10890*/  STL.64 [R1+0xb90], R90 ;  /* 0x000b905a01007387 */ /* 0x0007e80000100a00 */
[----:B------:R4:W-:Y:S04]  /*108a0*/  STL.64 [R1+0xb88], R58 ;  /* 0x000b883a01007387 */ /* 0x0009e80000100a00 */
[----:B------:R1:W-:Y:S01]  /*108b0*/  STL.64 [R1+0xb80], R2 ;  /* 0x000b800201007387 */ /* 0x0003e20000100a00 */
[----:B---3--:R-:W-:-:S03]  /*108c0*/  IMAD.WIDE R90, R80, 0x4, R238 ;  /* 0x00000004505a7825 */ /* 0x008fc600078e02ee */
[----:B------:R-:W-:Y:S01]  /*108d0*/  LDGSTS.E [R0+0xec00], desc[UR14][R72.64], !P1 ;  /* 0x0ec0000048007fae */ /* 0x000fe2000c9a100e */
[----:B----4-:R-:W-:-:S03]  /*108e0*/  IMAD.WIDE R58, R80, 0x4, R240 ;  /* 0x00000004503a7825 */ /* 0x010fc600078e02f0 */
[----:B------:R3:W-:Y:S01]  /*108f0*/  LDGSTS.E [R0+0xed00], desc[UR14][R90.64], !P1 ;  /* 0x0ed000005a007fae */ /* 0x0007e2000c9a100e */
[----:B-1----:R-:W-:-:S03]  /*10900*/  IMAD.WIDE R2, R80, 0x4, R242 ;  /* 0x0000000450027825 */ /* 0x002fc600078e02f2 */
[----:B------:R1:W-:Y:S01]  /*10910*/  LDGSTS.E [R0+0xee00], desc[UR14][R58.64], !P1 ;  /* 0x0ee000003a007fae */ /* 0x0003e2000c9a100e */
[----:B------:R-:W-:-:S03]  /*10920*/  VIADD R80, R81, 0xffffffb0 ;  /* 0xffffffb051507836 */ /* 0x000fc60000000000 */
[----:B------:R4:W-:Y:S02]  /*10930*/  LDGSTS.E [R0+0xef00], desc[UR14][R2.64], !P1 ;  /* 0x0ef0000002007fae */ /* 0x0009e4000c9a100e */
[----:B------:R-:W-:Y:S02]  /*10940*/  ISETP.GE.U32.AND P1, PT, R80, 0x7fffff31, PT ;  /* 0x7fffff315000780c */ /* 0x000fe40003f26070 */
[----:B------:R3:W-:Y:S01]  /*10950*/  STL.64 [R1+0xb30], R90 ;  /* 0x000b305a01007387 */ /* 0x0007e20000100a00 */
[----:B------:R-:W-:-:S03]  /*10960*/  IMAD.WIDE R80, R88, 0x4, R244 ;  /* 0x0000000458507825 */ /* 0x000fc600078e02f4 */
[----:B------:R1:W-:Y:S04]  /*10970*/  STL.64 [R1+0xb28], R58 ;  /* 0x000b283a01007387 */ /* 0x0003e80000100a00 */
[----:B------:R4:W-:Y:S01]  /*10980*/  STL.64 [R1+0xb20], R2 ;  /* 0x000b200201007387 */ /* 0x0009e20000100a00 */
[----:B---3--:R-:W-:-:S03]  /*10990*/  IMAD.WIDE R90, R88, 0x4, R238 ;  /* 0x00000004585a7825 */ /* 0x008fc600078e02ee */
[----:B------:R-:W-:Y:S01]  /*109a0*/  LDGSTS.E [R0+0xfc00], desc[UR14][R80.64], !P2 ;  /* 0x0fc0000050007fae */ /* 0x000fe2000d1a100e */
[----:B-1----:R-:W-:-:S03]  /*109b0*/  IMAD.WIDE R58, R88, 0x4, R240 ;  /* 0x00000004583a7825 */ /* 0x002fc600078e02f0 */
[----:B------:R1:W-:Y:S01]  /*109c0*/  LDGSTS.E [R0+0xfd00], desc[UR14][R90.64], !P2 ;  /* 0x0fd000005a007fae */ /* 0x0003e2000d1a100e */
[----:B----4-:R-:W-:-:S03]  /*109d0*/  IMAD.WIDE R2, R88, 0x4, R242 ;  /* 0x0000000458027825 */ /* 0x010fc600078e02f2 */
[----:B------:R3:W-:Y:S01]  /*109e0*/  LDGSTS.E [R0+0xfe00], desc[UR14][R58.64], !P2 ;  /* 0x0fe000003a007fae */ /* 0x0007e2000d1a100e */
[----:B--2---:R-:W-:-:S03]  /*109f0*/  VIADD R88, R89, 0xffffffac ;  /* 0xffffffac59587836 */ /* 0x004fc60000000000 */
[----:B------:R2:W-:Y:S02]  /*10a00*/  LDGSTS.E [R0+0xff00], desc[UR14][R2.64], !P2 ;  /* 0x0ff0000002007fae */ /* 0x0005e4000d1a100e */
[----:B------:R-:W-:Y:S02]  /*10a10*/  ISETP.GE.U32.AND P2, PT, R88, 0x7fffff2d, PT ;  /* 0x7fffff2d5800780c */ /* 0x000fe40003f46070 */
[----:B------:R1:W-:Y:S01]  /*10a20*/  STL.64 [R1+0xad0], R90 ;  /* 0x000ad05a01007387 */ /* 0x0003e20000100a00 */
[----:B------:R-:W-:-:S03]  /*10a30*/  IMAD.WIDE R88, R96, 0x4, R244 ;  /* 0x0000000460587825 */ /* 0x000fc600078e02f4 */
[----:B------:R3:W-:Y:S04]  /*10a40*/  STL.64 [R1+0xac8], R58 ;  /* 0x000ac83a01007387 */ /* 0x0007e80000100a00 */
[----:B------:R2:W-:Y:S01]  /*10a50*/  STL.64 [R1+0xac0], R2 ;  /* 0x000ac00201007387 */ /* 0x0005e20000100a00 */
[----:B-1----:R-:W-:-:S03]  /*10a60*/  IMAD.WIDE R90, R96, 0x4, R238 ;  /* 0x00000004605a7825 */ /* 0x002fc600078e02ee */
[----:B------:R-:W-:Y:S01]  /*10a70*/  LDGSTS.E [R0+0x10c00], desc[UR14][R88.64], !P3 ;  /* 0x10c0000058007fae */ /* 0x000fe2000d9a100e */
[----:B---3--:R-:W-:-:S03]  /*10a80*/  IMAD.WIDE R58, R96, 0x4, R240 ;  /* 0x00000004603a7825 */ /* 0x008fc600078e02f0 */
[----:B------:R1:W-:Y:S01]  /*10a90*/  LDGSTS.E [R0+0x10d00], desc[UR14][R90.64], !P3 ;  /* 0x10d000005a007fae */ /* 0x0003e2000d9a100e */
[----:B--2---:R-:W-:Y:S01]  /*10aa0*/  IMAD.WIDE R2, R96, 0x4, R242 ;  /* 0x0000000460027825 */ /* 0x004fe200078e02f2 */
[----:B------:R-:W-:Y:S02]  /*10ab0*/  IADD3 R96, PT, PT, R97, -0x58, RZ ;  /* 0xffffffa861607810 */ /* 0x000fe40007ffe0ff */
[----:B------:R2:W-:Y:S04]  /*10ac0*/  LDGSTS.E [R0+0x10e00], desc[UR14][R58.64], !P3 ;  /* 0x10e000003a007fae */ /* 0x0005e8000d9a100e */
[----:B------:R3:W-:Y:S01]  /*10ad0*/  LDGSTS.E [R0+0x10f00], desc[UR14][R2.64], !P3 ;  /* 0x10f0000002007fae */ /* 0x0007e2000d9a100e */
[----:B------:R-:W-:Y:S01]  /*10ae0*/  ISETP.GE.U32.AND P3, PT, R96, 0x7fffff29, PT ;  /* 0x7fffff296000780c */ /* 0x000fe20003f66070 */
[----:B------:R-:W-:-:S02]  /*10af0*/  IMAD.WIDE R96, R104, 0x4, R244 ;  /* 0x0000000468607825 */ /* 0x000fc400078e02f4 */
[----:B------:R1:W-:Y:S04]  /*10b00*/  STL.64 [R1+0xa70], R90 ;  /* 0x000a705a01007387 */ /* 0x0003e80000100a00 */
[----:B------:R2:W-:Y:S04]  /*10b10*/  STL.64 [R1+0xa68], R58 ;  /* 0x000a683a01007387 */ /* 0x0005e80000100a00 */
[----:B------:R3:W-:Y:S01]  /*10b20*/  STL.64 [R1+0xa60], R2 ;  /* 0x000a600201007387 */ /* 0x0007e20000100a00 */
[----:B-1----:R-:W-:-:S03]  /*10b30*/  IMAD.WIDE R90, R104, 0x4, R238 ;  /* 0x00000004685a7825 */ /* 0x002fc600078e02ee */
[----:B------:R-:W-:Y:S01]  /*10b40*/  LDGSTS.E [R0+0x11c00], desc[UR14][R96.64], !P5 ;  /* 0x11c0000060007fae */ /* 0x000fe2000e9a100e */
[----:B--2---:R-:W-:-:S03]  /*10b50*/  IMAD.WIDE R58, R104, 0x4, R240 ;  /* 0x00000004683a7825 */ /* 0x004fc600078e02f0 */
[----:B------:R1:W-:Y:S01]  /*10b60*/  LDGSTS.E [R0+0x11d00], desc[UR14][R90.64], !P5 ;  /* 0x11d000005a007fae */ /* 0x0003e2000e9a100e */
[----:B---3--:R-:W-:-:S03]  /*10b70*/  IMAD.WIDE R2, R104, 0x4, R242 ;  /* 0x0000000468027825 */ /* 0x008fc600078e02f2 */
        /* <DEDUP_REMOVED lines=25> */
[----:B---3--:R-:W-:Y:S01]  /*10d10*/  IMAD.WIDE R2, R120, 0x4, R242 ;  /* 0x0000000478027825 */ /* 0x008fe200078e02f2 */
        /* <DEDUP_REMOVED lines=91> */
[----:B------:R2:W-:Y:S04]  /*112d0*/  LDGSTS.E [R0+0x1ae00], desc[UR14][R58.64], !P3 ;  /* 0x1ae000003a007fae */ /* 0x0005e8000d9a100e */
[----:B------:R3:W-:Y:S01]  /*112e0*/  LDGSTS.E [R0+0x1af00], desc[UR14][R2.64], !P3 ;  /* 0x1af0000002007fae */ /* 0x0007e2000d9a100e */
[----:B------:R-:W-:Y:S01]  /*112f0*/  ISETP.GE.AND P3, PT, R177, R185, PT ;  /* 0x000000b9b100720c */ /* 0x000fe20003f66270 */
[C---:B------:R-:W-:Y:S02]  /*11300*/  IMAD.WIDE R176, R184.reuse, 0x4, R244 ;  /* 0x00000004b8b07825 */ /* 0x040fe400078e02f4 */
[----:B------:R1:W-:Y:S01]  /*11310*/  STL.64 [R1+0x6b0], R90 ;  /* 0x0006b05a01007387 */ /* 0x0003e20000100a00 */
[----:B------:R-:W-:Y:S02]  /*11320*/  SEL R193, RZ, 0x4, P3 ;  /* 0x00000004ffc17807 */ /* 0x000fe40001800000 */
[----:B------:R-:W-:Y:S01]  /*11330*/  ISETP.GE.U32.AND P3, PT, R185, 0x7fffff01, PT ;  /* 0x7fffff01b900780c */ /* 0x000fe20003f66070 */
        /* <DEDUP_REMOVED lines=9> */
[----:B------:R-:W-:-:S03]  /*113d0*/  ISETP.GE.AND P5, PT, R200, R185, PT ;  /* 0x000000b9c800720c */ /* 0x000fc60003fa6270 */
[----:B------:R1:W-:Y:S01]  /*113e0*/  STL.64 [R1+0x650], R90 ;  /* 0x0006505a01007387 */ /* 0x0003e20000100a00 */
[----:B------:R-:W-:Y:S02]  /*113f0*/  SEL R184, RZ, 0x4, P5 ;  /* 0x00000004ffb87807 */ /* 0x000fe40002800000 */
[----:B------:R-:W-:Y:S01]  /*11400*/  PLOP3.LUT P5, PT, PT, PT, UP0, 0x80, 0x8 ;  /* 0x000000000008781c */ /* 0x000fe20003faf008 */
[----:B------:R2:W-:Y:S03]  /*11410*/  STL.64 [R1+0x648], R58 ;  /* 0x0006483a01007387 */ /* 0x0005e60000100a00 */
[----:B------:R-:W-:Y:S01]  /*11420*/  SEL R200, R184, RZ, P5 ;  /* 0x000000ffb8c87207 */ /* 0x000fe20002800000 */
[C---:B------:R-:W-:Y:S01]  /*11430*/  IMAD.WIDE R184, R201.reuse, 0x4, R244 ;  /* 0x00000004c9b87825 */ /* 0x040fe200078e02f4 */
[----:B------:R-:W-:Y:S01]  /*11440*/  PLOP3.LUT P5, PT, PT, PT, UP0, 0x80, 0x8 ;  /* 0x000000000008781c */ /* 0x000fe20003faf008 */
[----:B------:R3:W-:Y:S02]  /*11450*/  STL.64 [R1+0x640], R2 ;  /* 0x0006400201007387 */ /* 0x0007e40000100a00 */
[----:B-1----:R-:W-:Y:S01]  /*11460*/  IMAD.WIDE R90, R201, 0x4, R238 ;  /* 0x00000004c95a7825 */ /* 0x002fe200078e02ee */
[----:B------:R-:W-:Y:S01]  /*11470*/  SEL R193, R193, RZ, P5 ;  /* 0x000000ffc1c17207 */ /* 0x000fe20002800000 */
[----:B------:R-:W-:Y:S01]  /*11480*/  LDGSTS.E [R0+0x1cc00], desc[UR14][R184.64], !P4 ;  /* 0x1cc00000b8007fae */ /* 0x000fe2000e1a100e */
[----:B------:R-:W-:Y:S01]  /*11490*/  ISETP.NE.U32.AND P5, PT, R200, RZ, PT ;  /* 0x000000ffc800720c */ /* 0x000fe20003fa5070 */
[----:B--2---:R-:W-:-:S02]  /*114a0*/  IMAD.WIDE R58, R201, 0x4, R240 ;  /* 0x00000004c93a7825 */ /* 0x004fc400078e02f0 */
[----:B------:R-:W-:Y:S02]  /*114b0*/  STL.64 [R1+0x5f0], R90 ;  /* 0x0005f05a01007387 */ /* 0x000fe40000100a00 */
[----:B---3--:R-:W-:Y:S02]  /*114c0*/  IMAD.WIDE R2, R201, 0x4, R242 ;  /* 0x00000004c9027825 */ /* 0x008fe400078e02f2 */
[----:B------:R-:W-:Y:S02]  /*114d0*/  LDGSTS.E [R0+0x1cd00], desc[UR14][R90.64], !P4 ;  /* 0x1cd000005a007fae */ /* 0x000fe4000e1a100e */
[----:B------:R-:W-:Y:S02]  /*114e0*/  IMAD.U32 R249, RZ, RZ, UR8 ;  /* 0x00000008fff97e24 */ /* 0x000fe4000f8e00ff */
[----:B------:R-:W-:Y:S04]  /*114f0*/  STL.64 [R1+0x5e8], R58 ;  /* 0x0005e83a01007387 */ /* 0x000fe80000100a00 */
[----:B------:R-:W-:Y:S01]  /*11500*/  LDGSTS.E [R0+0x1ce00], desc[UR14][R58.64], !P4 ;  /* 0x1ce000003a007fae */ /* 0x000fe2000e1a100e */
[----:B------:R-:W-:-:S03]  /*11510*/  IMAD.WIDE R246, R249, 0x4, R238 ;  /* 0x00000004f9f67825 */ /* 0x000fc600078e02ee */
[----:B------:R1:W-:Y:S04]  /*11520*/  STL.64 [R1+0x5e0], R2 ;  /* 0x0005e00201007387 */ /* 0x0003e80000100a00 */
[----:B------:R1:W-:Y:S01]  /*11530*/  LDGSTS.E [R0+0x1cf00], desc[UR14][R2.64], !P4 ;  /* 0x1cf0000002007fae */ /* 0x0003e2000e1a100e */
[----:B------:R-:W-:-:S03]  /*11540*/  ISETP.NE.U32.AND P4, PT, R193, RZ, PT ;  /* 0x000000ffc100720c */ /* 0x000fc60003f85070 */
[----:B------:R-:W2:Y:S04]  /*11550*/  LDL.LU.64 R154, [R1+0x290] ;  /* 0x00029000019a7983 */ /* 0x000ea80000300a00 */
[----:B------:R-:W3:Y:S01]  /*11560*/  LDL.LU.64 R122, [R1+0x210] ;  /* 0x00021000017a7983 */ /* 0x000ee20000300a00 */
[----:B-1----:R-:W-:-:S03]  /*11570*/  IMAD R3, R192, 0x77, RZ ;  /* 0x00000077c0037824 */ /* 0x002fc600078e02ff */
[----:B------:R-:W4:Y:S01]  /*11580*/  LDL.LU.64 R90, [R1+0x190] ;  /* 0x00019000015a7983 */ /* 0x000f220000300a00 */
[----:B------:R-:W-:Y:S02]  /*11590*/  IMAD R2, R192, 0x7b, RZ ;  /* 0x0000007bc0027824 */ /* 0x000fe400078e02ff */
[C---:B------:R-:W-:Y:S01]  /*115a0*/  IMAD.WIDE R192, R249.reuse, 0x4, R244 ;  /* 0x00000004f9c07825 */ /* 0x040fe200078e02f4 */
[----:B------:R-:W4:Y:S04]  /*115b0*/  LDL.LU.64 R58, [R1+0x110] ;  /* 0x00011000013a7983 */ /* 0x000f280000300a00 */
[----:B------:R-:W-:Y:S04]  /*115c0*/  STL.64 [R1+0xe00], R192 ;  /* 0x000e00c001007387 */ /* 0x000fe80000100a00 */
[----:B------:R1:W-:Y:S02]  /*115d0*/  STL.64 [R1+0xe08], R246 ;  /* 0x000e08f601007387 */ /* 0x0003e40000100a00 */
[----:B-1----:R-:W-:-:S05]  /*115e0*/  IMAD.WIDE R246, R249, 0x4, R240 ;  /* 0x00000004f9f67825 */ /* 0x002fca00078e02f0 */
[----:B------:R1:W-:Y:S02]  /*115f0*/  STL.64 [R1+0xe10], R246 ;  /* 0x000e10f601007387 */ /* 0x0003e40000100a00 */
[----:B-1----:R-:W-:-:S05]  /*11600*/  IMAD.WIDE R246, R3, 0x4, R238 ;  /* 0x0000000403f67825 */ /* 0x002fca00078e02ee */
[----:B------:R1:W-:Y:S01]  /*11610*/  STL.64 [R1+0x4f0], R246 ;  /* 0x0004f0f601007387 */ /* 0x0003e20000100a00 */
[----:B------:R-:W-:-:S04]  /*11620*/  IMAD.WIDE R192, R3, 0x4, R244 ;  /* 0x0000000403c07825 */ /* 0x000fc800078e02f4 */
[C---:B------:R-:W-:Y:S01]  /*11630*/  IMAD.WIDE R200, R2.reuse, 0x4, R244 ;  /* 0x0000000402c87825 */ /* 0x040fe200078e02f4 */
[----:B------:R-:W-:Y:S03]  /*11640*/  LDGSTS.E [R0+0x1dc00], desc[UR14][R192.64], !P1 ;  /* 0x1dc00000c0007fae */ /* 0x000fe6000c9a100e */
[----:B-1----:R-:W-:-:S05]  /*11650*/  IMAD.WIDE R246, R2, 0x4, R238 ;  /* 0x0000000402f67825 */ /* 0x002fca00078e02ee */
[----:B------:R1:W-:Y:S02]  /*11660*/  STL.64 [R1+0x4e8], R246 ;  /* 0x0004e8f601007387 */ /* 0x0003e40000100a00 */
[----:B-1----:R-:W-:Y:S01]  /*11670*/  IMAD.WIDE R246, R248, 0x4, R238 ;  /* 0x00000004f8f67825 */ /* 0x002fe200078e02ee */
[----:B------:R-:W-:-:S03]  /*11680*/  MOV R238, R3 ;  /* 0x0000000300ee7202 */ /* 0x000fc60000000f00 */
[----:B------:R-:W-:Y:S02]  /*11690*/  IMAD.MOV.U32 R239, RZ, RZ, R2 ;  /* 0x000000ffffef7224 */ /* 0x000fe400078e0002 */
[--C-:B------:R-:W-:Y:S01]  /*116a0*/  IMAD.WIDE R2, R238, 0x4, R240.reuse ;  /* 0x00000004ee027825 */ /* 0x100fe200078e02f0 */
[----:B------:R1:W-:Y:S04]  /*116b0*/  STL.64 [R1+0x2a48], R246 ;  /* 0x002a48f601007387 */ /* 0x0003e80000100a00 */
[----:B------:R1:W-:Y:S02]  /*116c0*/  STL.64 [R1+0x4d8], R2 ;  /* 0x0004d80201007387 */ /* 0x0003e40000100a00 */
[----:B-1----:R-:W-:-:S04]  /*116d0*/  IMAD.WIDE R246, R239, 0x4, R240 ;  /* 0x00000004eff67825 */ /* 0x002fc800078e02f0 */
[----:B------:R-:W-:Y:S02]  /*116e0*/  IMAD.WIDE R2, R248, 0x4, R240 ;  /* 0x00000004f8027825 */ /* 0x000fe400078e02f0 */
[----:B------:R-:W4:Y:S04]  /*116f0*/  LDL.LU.64 R240, [R1+0x10] ;  /* 0x0000100001f07983 */ /* 0x000f280000300a00 */
[----:B------:R1:W-:Y:S02]  /*11700*/  STL.64 [R1+0x4d0], R246 ;  /* 0x0004d0f601007387 */ /* 0x0003e40000100a00 */
[----:B-1----:R-:W-:-:S05]  /*11710*/  IMAD.WIDE R246, R238, 0x4, R242 ;  /* 0x00000004eef67825 */ /* 0x002fca00078e02f2 */
[----:B------:R1:W-:Y:S02]  /*11720*/  STL.64 [R1+0x438], R246 ;  /* 0x000438f601007387 */ /* 0x0003e40000100a00 */
[----:B-1----:R-:W-:-:S04]  /*11730*/  IMAD.WIDE R246, R239, 0x4, R242 ;  /* 0x00000004eff67825 */ /* 0x002fc800078e02f2 */
[----:B------:R-:W-:-:S04]  /*11740*/  IMAD.WIDE R238, R248, 0x4, R242 ;  /* 0x00000004f8ee7825 */ /* 0x000fc800078e02f2 */
[----:B------:R-:W-:-:S05]  /*11750*/  IMAD.WIDE R242, R249, 0x4, R242 ;  /* 0x00000004f9f27825 */ /* 0x000fca00078e02f2 */
[----:B------:R1:W-:Y:S04]  /*11760*/  STL.64 [R1+0xdf0], R242 ;  /* 0x000df0f201007387 */ /* 0x0003e80000100a00 */
[----:B-1----:R-:W4:Y:S01]  /*11770*/  LDL.LU.64 R242, [R1+0x90] ;  /* 0x0000900001f27983 */ /* 0x002f220000300a00 */
[----:B------:R-:W-:-:S04]  /*11780*/  IMAD.WIDE R178, R249, 0x4, R178 ;  /* 0x00000004f9b27825 */ /* 0x000fc800078e02b2 */
[C---:B------:R-:W-:Y:S01]  /*11790*/  IMAD.WIDE R170, R249.reuse, 0x4, R170 ;  /* 0x00000004f9aa7825 */ /* 0x040fe200078e02aa */
[----:B------:R1:W-:Y:S03]  /*117a0*/  STL.64 [R1+0xd18], R178 ;  /* 0x000d18b201007387 */ /* 0x0003e60000100a00 */
[----:B------:R-:W-:-:S04]  /*117b0*/  IMAD.WIDE R162, R249, 0x4, R162 ;  /* 0x00000004f9a27825 */ /* 0x000fc800078e02a2 */
[C---:B------:R-:W-:Y:S01]  /*117c0*/  IMAD.WIDE R146, R249.reuse, 0x4, R146 ;  /* 0x00000004f9927825 */ /* 0x040fe200078e0292 */
[----:B-1----:R-:W4:Y:S03]  /*117d0*/  LDL.LU.64 R178, [R1+0x2b80] ;  /* 0x002b800001b27983 */ /* 0x002f260000300a00 */
[C---:B------:R-:W-:Y:S01]  /*117e0*/  IMAD.WIDE R138, R249.reuse, 0x4, R138 ;  /* 0x00000004f98a7825 */ /* 0x040fe200078e028a */
[----:B------:R1:W-:Y:S03]  /*117f0*/  STL.64 [R1+0xd10], R170 ;  /* 0x000d10aa01007387 */ /* 0x0003e60000100a00 */
[C---:B------:R-:W-:Y:S01]  /*11800*/  IMAD.WIDE R130, R249.reuse, 0x4, R130 ;  /* 0x00000004f9827825 */ /* 0x040fe200078e0282 */
[----:B-1----:R-:W4:Y:S04]  /*11810*/  LDL.LU.64 R170, [R1+0x2b78] ;  /* 0x002b780001aa7983 */ /* 0x002f280000300a00 */
[----:B------:R1:W-:Y:S01]  /*11820*/  STL.64 [R1+0xd08], R162 ;  /* 0x000d08a201007387 */ /* 0x0003e20000100a00 */
[----:B------:R-:W-:-:S03]  /*11830*/  IMAD.WIDE R114, R249, 0x4, R114 ;  /* 0x00000004f9727825 */ /* 0x000fc600078e0272 */
[----:B-1----:R-:W4:Y:S01]  /*11840*/  LDL.LU.64 R162, [R1+0x2b70] ;  /* 0x002b700001a27983 */ /* 0x002f220000300a00 */
[----:B------:R-:W-:-:S04]  /*11850*/  IMAD.WIDE R106, R249, 0x4, R106 ;  /* 0x00000004f96a7825 */ /* 0x000fc800078e026a */
[----:B------:R-:W-:-:S04]  /*11860*/  IMAD.WIDE R98, R249, 0x4, R98 ;  /* 0x00000004f9627825 */ /* 0x000fc800078e0262 */
[----:B------:R-:W-:-:S04]  /*11870*/  IMAD.WIDE R82, R249, 0x4, R82 ;  /* 0x00000004f9527825 */ /* 0x000fc800078e0252 */
[----:B------:R-:W-:-:S04]  /*11880*/  IMAD.WIDE R74, R249, 0x4, R74 ;  /* 0x00000004f94a7825 */ /* 0x000fc800078e024a */
[----:B------:R-:W-:-:S04]  /*11890*/  IMAD.WIDE R66, R249, 0x4, R66 ;  /* 0x00000004f9427825 */ /* 0x000fc800078e0242 */
[----:B------:R-:W-:-:S04]  /*118a0*/  IMAD.WIDE R50, R249, 0x4, R50 ;  /* 0x00000004f9327825 */ /* 0x000fc800078e0232 */
[----:B------:R-:W-:-:S04]  /*118b0*/  IMAD.WIDE R42, R249, 0x4, R42 ;  /* 0x00000004f92a7825 */ /* 0x000fc800078e022a */
[----:B------:R-:W-:-:S04]  /*118c0*/  IMAD.WIDE R34, R249, 0x4, R34 ;  /* 0x00000004f9227825 */ /* 0x000fc800078e0222 */
[----:B--2---:R-:W-:-:S05]  /*118d0*/  IMAD.WIDE R154, R249, 0x4, R154 ;  /* 0x00000004f99a7825 */ /* 0x004fca00078e029a */
[----:B------:R1:W-:Y:S01]  /*118e0*/  STL.64 [R1+0xd00], R154 ;  /* 0x000d009a01007387 */ /* 0x0003e20000100a00 */
[----:B---3--:R-:W-:-:S03]  /*118f0*/  IMAD.WIDE R122, R249, 0x4, R122 ;  /* 0x00000004f97a7825 */ /* 0x008fc600078e027a */
[----:B-1----:R-:W2:Y:S04]  /*11900*/  LDL.LU.64 R154, [R1+0x2b68] ;  /* 0x002b6800019a7983 */ /* 0x002ea80000300a00 */
[----:B------:R1:W-:Y:S01]  /*11910*/  STL.64 [R1+0xcf8], R146 ;  /* 0x000cf89201007387 */ /* 0x0003e20000100a00 */
[----:B----4-:R-:W-:-:S03]  /*11920*/  IMAD.WIDE R90, R249, 0x4, R90 ;  /* 0x00000004f95a7825 */ /* 0x010fc600078e025a */
[----:B-1----:R-:W3:Y:S04]  /*11930*/  LDL.LU.64 R146, [R1+0x2b60] ;  /* 0x002b600001927983 */ /* 0x002ee80000300a00 */
[----:B------:R1:W-:Y:S04]  /*11940*/  STL.64 [R1+0xcf0], R138 ;  /* 0x000cf08a01007387 */ /* 0x0003e80000100a00 */
[----:B-1----:R-:W4:Y:S04]  /*11950*/  LDL.LU.64 R138, [R1+0x2b58] ;  /* 0x002b5800018a7983 */ /* 0x002f280000300a00 */
[----:B------:R1:W-:Y:S04]  /*11960*/  STL.64 [R1+0xce8], R130 ;  /* 0x000ce88201007387 */ /* 0x0003e80000100a00 */
[----:B-1----:R-:W2:Y:S04]  /*11970*/  LDL.LU.64 R130, [R1+0x2b50] ;  /* 0x002b500001827983 */ /* 0x002ea80000300a00 */
[----:B------:R1:W-:Y:S01]  /*11980*/  STL.64 [R1+0xce0], R122 ;  /* 0x000ce07a01007387 */ /* 0x0003e20000100a00 */
[----:B------:R-:W-:-:S03]  /*11990*/  IMAD.WIDE R58, R249, 0x4, R58 ;  /* 0x00000004f93a7825 */ /* 0x000fc600078e023a */
[----:B-1----:R-:W2:Y:S04]  /*119a0*/  LDL.LU.64 R122, [R1+0x2b48] ;  /* 0x002b4800017a7983 */ /* 0x002ea80000300a00 */
[----:B------:R1:W-:Y:S04]  /*119b0*/  STL.64 [R1+0xcd8], R114 ;  /* 0x000cd87201007387 */ /* 0x0003e80000100a00 */
        /* <DEDUP_REMOVED lines=22> */
[----:B------:R1:W-:Y:S02]  /*11b20*/  STL.64 [R1+0xd58], R242 ;  /* 0x000d58f201007387 */ /* 0x0003e40000100a00 */
[----:B-1----:R-:W-:-:S02]  /*11b30*/  IMAD.WIDE R242, R249, 0x4, R26 ;  /* 0x00000004f9f27825 */ /* 0x002fc400078e021a */
[----:B------:R-:W2:Y:S04]  /*11b40*/  LDL.LU.64 R26, [R1+0x2ae8] ;  /* 0x002ae800011a7983 */ /* 0x000ea80000300a00 */
[----:B------:R1:W-:Y:S02]  /*11b50*/  STL.64 [R1+0xd60], R242 ;  /* 0x000d60f201007387 */ /* 0x0003e40000100a00 */
[C---:B-1----:R-:W-:Y:S02]  /*11b60*/  IMAD.WIDE R242, R249.reuse, 0x4, R10 ;  /* 0x00000004f9f27825 */ /* 0x042fe400078e020a */
[----:B------:R-:W2:Y:S04]  /*11b70*/  LDL.LU.64 R10, [R1+0x2ae0] ;  /* 0x002ae000010a7983 */ /* 0x000ea80000300a00 */
[----:B------:R1:W-:Y:S02]  /*11b80*/  STL.64 [R1+0xd68], R242 ;  /* 0x000d68f201007387 */ /* 0x0003e40000100a00 */
[----:B-1----:R-:W-:-:S02]  /*11b90*/  IMAD.WIDE R242, R249, 0x4, R18 ;  /* 0x00000004f9f27825 */ /* 0x002fc400078e0212 */
[----:B------:R-:W3:Y:S02]  /*11ba0*/  LDL.LU.64 R18, [R1+0x2ad8] ;  /* 0x002ad80001127983 */ /* 0x000ee40000300a00 */
[C---:B------:R-:W-:Y:S02]  /*11bb0*/  IMAD.WIDE R4, R249.reuse, 0x4, R4 ;  /* 0x00000004f9047825 */ /* 0x040fe400078e0204 */
[----:B------:R1:W-:Y:S02]  /*11bc0*/  STL.64 [R1+0xd70], R242 ;  /* 0x000d70f201007387 */ /* 0x0003e40000100a00 */
[----:B-1----:R-:W-:-:S04]  /*11bd0*/  IMAD.WIDE R242, R249, 0x4, R240 ;  /* 0x00000004f9f27825 */ /* 0x002fc800078e02f0 */
[C---:B------:R-:W-:Y:S01]  /*11be0*/  IMAD.WIDE R240, R249.reuse, 0x4, R6 ;  /* 0x00000004f9f07825 */ /* 0x040fe200078e0206 */
[----:B------:R-:W-:Y:S03]  /*11bf0*/  STL.64 [R1+0xd78], R242 ;  /* 0x000d78f201007387 */ /* 0x000fe60000100a00 */
[C---:B------:R-:W-:Y:S01]  /*11c00*/  IMAD.WIDE R6, R249.reuse, 0x4, R8 ;  /* 0x00000004f9067825 */ /* 0x040fe200078e0208 */
[----:B------:R-:W-:Y:S03]  /*11c10*/  STL.64 [R1+0xd80], R4 ;  /* 0x000d800401007387 */ /* 0x000fe60000100a00 */
[C---:B------:R-:W-:Y:S01]  /*11c20*/  IMAD.WIDE R8, R249.reuse, 0x4, R12 ;  /* 0x00000004f9087825 */ /* 0x040fe200078e020c */
[----:B------:R-:W-:Y:S04]  /*11c30*/  STL.64 [R1+0xd88], R240 ;  /* 0x000d88f001007387 */ /* 0x000fe80000100a00 */
[----:B------:R1:W-:Y:S02]  /*11c40*/  STL.64 [R1+0xd90], R6 ;  /* 0x000d900601007387 */ /* 0x0003e40000100a00 */
[----:B-1----:R-:W-:-:S04]  /*11c50*/  IMAD.WIDE R6, R249, 0x4, R14 ;  /* 0x00000004f9067825 */ /* 0x002fc800078e020e */
[----:B--2---:R-:W-:-:S05]  /*11c60*/  IMAD.WIDE R4, R249, 0x4, R10 ;  /* 0x00000004f9047825 */ /* 0x004fca00078e020a */
[----:B------:R1:W-:Y:S04]  /*11c70*/  STL.64 [R1+0xd98], R4 ;  /* 0x000d980401007387 */ /* 0x0003e80000100a00 */
[----:B------:R3:W-:Y:S04]  /*11c80*/  STL.64 [R1+0xda0], R8 ;  /* 0x000da00801007387 */ /* 0x0007e80000100a00 */
[----:B------:R2:W-:Y:S01]  /*11c90*/  STL.64 [R1+0xda8], R6 ;  /* 0x000da80601007387 */ /* 0x0005e20000100a00 */
[----:B-1----:R-:W-:-:S04]  /*11ca0*/  IMAD.WIDE R4, R249, 0x4, R16 ;  /* 0x00000004f9047825 */ /* 0x002fc800078e0210 */
[C---:B---3--:R-:W-:Y:S01]  /*11cb0*/  IMAD.WIDE R8, R249.reuse, 0x4, R18 ;  /* 0x00000004f9087825 */ /* 0x048fe200078e0212 */
[----:B------:R1:W-:Y:S03]  /*11cc0*/  STL.64 [R1+0xdb0], R4 ;  /* 0x000db00401007387 */ /* 0x0003e60000100a00 */
[C---:B--2---:R-:W-:Y:S01]  /*11cd0*/  IMAD.WIDE R6, R249.reuse, 0x4, R20 ;  /* 0x00000004f9067825 */ /* 0x044fe200078e0214 */
[----:B------:R2:W-:Y:S04]  /*11ce0*/  STL.64 [R1+0xdb8], R8 ;  /* 0x000db80801007387 */ /* 0x0005e80000100a00 */
[----:B------:R3:W-:Y:S01]  /*11cf0*/  STL.64 [R1+0xdc0], R6 ;  /* 0x000dc00601007387 */ /* 0x0007e20000100a00 */
[----:B-1----:R-:W-:-:S04]  /*11d00*/  IMAD.WIDE R4, R249, 0x4, R22 ;  /* 0x00000004f9047825 */ /* 0x002fc800078e0216 */
[C---:B--2---:R-:W-:Y:S01]  /*11d10*/  IMAD.WIDE R8, R249.reuse, 0x4, R24 ;  /* 0x00000004f9087825 */ /* 0x044fe200078e0218 */
[----:B------:R1:W-:Y:S03]  /*11d20*/  STL.64 [R1+0xdc8], R4 ;  /* 0x000dc80401007387 */ /* 0x0003e60000100a00 */
[C---:B---3--:R-:W-:Y:S01]  /*11d30*/  IMAD.WIDE R6, R249.reuse, 0x4, R26 ;  /* 0x00000004f9067825 */ /* 0x048fe200078e021a */
        /* <DEDUP_REMOVED lines=111> */
[C---:B----4-:R-:W-:Y:S01]  /*12430*/  IMAD.WIDE R8, R249.reuse, 0x4, R138 ;  /* 0x00000004f9087825 */ /* 0x050fe200078e028a */
        /* <DEDUP_REMOVED lines=9> */
[----:B------:R-:W3:Y:S01]  /*124d0*/  LDL.LU.64 R112, [R1+0x4f0] ;  /* 0x0004f00001707983 */ /* 0x000ee20000300a00 */
[----:B-1----:R-:W-:-:S03]  /*124e0*/  IMAD.WIDE R4, R249, 0x4, R148 ;  /* 0x00000004f9047825 */ /* 0x002fc600078e0294 */
[----:B------:R1:W-:Y:S04]  /*124f0*/  STL.64 [R1+0x18c8], R6 ;  /* 0x0018c80601007387 */ /* 0x0003e80000100a00 */
[----:B------:R-:W4:Y:S01]  /*12500*/  LDL.LU.64 R110, [R1+0x4d8] ;  /* 0x0004d800016e7983 */ /* 0x000f220000300a00 */
[----:B--2---:R-:W-:-:S03]  /*12510*/  IMAD.WIDE R8, R249, 0x4, R154 ;  /* 0x00000004f9087825 */ /* 0x004fc600078e029a */
[----:B------:R2:W-:Y:S01]  /*12520*/  STL.64 [R1+0x18e8], R4 ;  /* 0x0018e80401007387 */ /* 0x0005e20000100a00 */
[----:B-1----:R-:W-:-:S03]  /*12530*/  IMAD.WIDE R6, R249, 0x4, R150 ;  /* 0x00000004f9067825 */ /* 0x002fc600078e0296 */
[----:B------:R-:W4:Y:S04]  /*12540*/  LDL.LU.64 R108, [R1+0x438] ;  /* 0x00043800016c7983 */ /* 0x000f280000300a00 */
[----:B------:R1:W-:Y:S01]  /*12550*/  STL.64 [R1+0x1908], R6 ;  /* 0x0019080601007387 */ /* 0x0003e20000100a00 */
[----:B--2---:R-:W-:-:S05]  /*12560*/  IMAD.WIDE R4, R249, 0x4, R152 ;  /* 0x00000004f9047825 */ /* 0x004fca00078e0298 */
[----:B------:R2:W-:Y:S01]  /*12570*/  STL.64 [R1+0x1928], R4 ;  /* 0x0019280401007387 */ /* 0x0005e20000100a00 */
[----:B-1----:R-:W-:-:S03]  /*12580*/  IMAD.WIDE R6, R249, 0x4, R156 ;  /* 0x00000004f9067825 */ /* 0x002fc600078e029c */
[----:B------:R1:W-:Y:S04]  /*12590*/  STL.64 [R1+0x1948], R8 ;  /* 0x0019480801007387 */ /* 0x0003e80000100a00 */
[----:B------:R-:W4:Y:S01]  /*125a0*/  LDL.LU.64 R84, [R1+0x4e8] ;  /* 0x0004e80001547983 */ /* 0x000f220000300a00 */
[----:B--2---:R-:W-:-:S03]  /*125b0*/  IMAD.WIDE R4, R249, 0x4, R158 ;  /* 0x00000004f9047825 */ /* 0x004fc600078e029e */
[----:B------:R2:W-:Y:S04]  /*125c0*/  STL.64 [R1+0x1968], R6 ;  /* 0x0019680601007387 */ /* 0x0005e80000100a00 */
[----:B------:R-:W4:Y:S01]  /*125d0*/  LDL.LU.64 R82, [R1+0x4d0] ;  /* 0x0004d00001527983 */ /* 0x000f220000300a00 */
[----:B-1----:R-:W-:-:S03]  /*125e0*/  IMAD.WIDE R8, R249, 0x4, R162 ;  /* 0x00000004f9087825 */ /* 0x002fc600078e02a2 */
[----:B------:R1:W-:Y:S01]  /*125f0*/  STL.64 [R1+0x1988], R4 ;  /* 0x0019880401007387 */ /* 0x0003e20000100a00 */
[----:B--2---:R-:W-:-:S05]  /*12600*/  IMAD.WIDE R6, R249, 0x4, R160 ;  /* 0x00000004f9067825 */ /* 0x004fca00078e02a0 */
[----:B------:R2:W-:Y:S01]  /*12610*/  STL.64 [R1+0x19a8], R6 ;  /* 0x0019a80601007387 */ /* 0x0005e20000100a00 */
[----:B-1----:R-:W-:-:S03]  /*12620*/  IMAD.WIDE R4, R249, 0x4, R164 ;  /* 0x00000004f9047825 */ /* 0x002fc600078e02a4 */
[----:B------:R1:W-:Y:S04]  /*12630*/  STL.64 [R1+0x19c8], R8 ;  /* 0x0019c80801007387 */ /* 0x0003e80000100a00 */
[----:B------:R1:W-:Y:S01]  /*12640*/  STL.64 [R1+0x19e8], R4 ;  /* 0x0019e80401007387 */ /* 0x0003e20000100a00 */
[----:B--2---:R-:W-:-:S04]  /*12650*/  IMAD.WIDE R6, R249, 0x4, R166 ;  /* 0x00000004f9067825 */ /* 0x004fc800078e02a6 */
[C---:B-1----:R-:W-:Y:S01]  /*12660*/  IMAD.WIDE R8, R249.reuse, 0x4, R168 ;  /* 0x00000004f9087825 */ /* 0x042fe200078e02a8 */
[----:B------:R1:W-:Y:S03]  /*12670*/  STL.64 [R1+0x1a08], R6 ;  /* 0x001a080601007387 */ /* 0x0003e60000100a00 */
[C---:B------:R-:W-:Y:S01]  /*12680*/  IMAD.WIDE R4, R249.reuse, 0x4, R170 ;  /* 0x00000004f9047825 */ /* 0x040fe200078e02aa */
[----:B------:R2:W-:Y:S04]  /*12690*/  STL.64 [R1+0x1a28], R8 ;  /* 0x001a280801007387 */ /* 0x0005e80000100a00 */
[----:B------:R2:W-:Y:S01]  /*126a0*/  STL.64 [R1+0x1a48], R4 ;  /* 0x001a480401007387 */ /* 0x0005e20000100a00 */
[----:B-1----:R-:W-:-:S04]  /*126b0*/  IMAD.WIDE R6, R249, 0x4, R172 ;  /* 0x00000004f9067825 */ /* 0x002fc800078e02ac */
[C---:B--2---:R-:W-:Y:S01]  /*126c0*/  IMAD.WIDE R8, R249.reuse, 0x4, R174 ;  /* 0x00000004f9087825 */ /* 0x044fe200078e02ae */
        /* <DEDUP_REMOVED lines=19> */
[----:B------:R-:W-:-:S05]  /*12800*/  IMAD.WIDE R4, R249, 0x4, R192 ;  /* 0x00000004f9047825 */ /* 0x000fca00078e02c0 */
[----:B------:R2:W-:Y:S01]  /*12810*/  STL.64 [R1+0x1ba8], R4 ;  /* 0x001ba80401007387 */ /* 0x0005e20000100a00 */
[----:B-1----:R-:W-:-:S03]  /*12820*/  IMAD.WIDE R6, R249, 0x4, R196 ;  /* 0x00000004f9067825 */ /* 0x002fc600078e02c4 */
[----:B------:R-:W-:Y:S04]  /*12830*/  STL.64 [R1+0x1bc8], R8 ;  /* 0x001bc80801007387 */ /* 0x000fe80000100a00 */
[----:B------:R1:W-:Y:S01]  /*12840*/  STL.64 [R1+0x1be8], R6 ;  /* 0x001be80601007387 */ /* 0x0003e20000100a00 */
[----:B--2---:R-:W-:-:S05]  /*12850*/  IMAD.WIDE R4, R249, 0x4, R198 ;  /* 0x00000004f9047825 */ /* 0x004fca00078e02c6 */
[----:B------:R2:W-:Y:S01]  /*12860*/  STL.64 [R1+0x1c08], R4 ;  /* 0x001c080401007387 */ /* 0x0005e20000100a00 */
[----:B-1----:R-:W-:-:S03]  /*12870*/  IMAD.WIDE R6, R249, 0x4, R200 ;  /* 0x00000004f9067825 */ /* 0x002fc600078e02c8 */
[----:B------:R-:W4:Y:S04]  /*12880*/  LDL.LU.64 R46, [R1+0x2e8] ;  /* 0x0002e800012e7983 */ /* 0x000f280000300a00 */
[----:B------:R1:W-:Y:S01]  /*12890*/  STL.64 [R1+0x1c28], R6 ;  /* 0x001c280601007387 */ /* 0x0003e20000100a00 */
[----:B--2---:R-:W-:-:S03]  /*128a0*/  IMAD.WIDE R4, R249, 0x4, R202 ;  /* 0x00000004f9047825 */ /* 0x004fc600078e02ca */
[----:B------:R-:W2:Y:S04]  /*128b0*/  LDL.LU.64 R44, [R1+0x2e0] ;  /* 0x0002e000012c7983 */ /* 0x000ea80000300a00 */
[----:B------:R1:W-:Y:S04]  /*128c0*/  STL.64 [R1+0x1c48], R4 ;  /* 0x001c480401007387 */ /* 0x0003e80000100a00 */
[----:B------:R-:W2:Y:S04]  /*128d0*/  LDL.LU.64 R42, [R1+0x2d8] ;  /* 0x0002d800012a7983 */ /* 0x000ea80000300a00 */
[----:B------:R-:W2:Y:S01]  /*128e0*/  LDL.LU.64 R14, [R1+0x2c8] ;  /* 0x0002c800010e7983 */ /* 0x000ea20000300a00 */
[----:B-1----:R-:W-:-:S03]  /*128f0*/  IMAD.WIDE R6, R249, 0x4, R204 ;  /* 0x00000004f9067825 */ /* 0x002fc600078e02cc */
[----:B------:R-:W2:Y:S01]  /*12900*/  LDL.LU.64 R12, [R1+0x2c0] ;  /* 0x0002c000010c7983 */ /* 0x000ea20000300a00 */
[----:B------:R-:W-:-:S03]  /*12910*/  IMAD.WIDE R4, R249, 0x4, R206 ;  /* 0x00000004f9047825 */ /* 0x000fc600078e02ce */
[----:B------:R-:W2:Y:S04]  /*12920*/  LDL.LU.64 R10, [R1+0x2b8] ;  /* 0x0002b800010a7983 */ /* 0x000ea80000300a00 */
[----:B------:R-:W2:Y:S04]  /*12930*/  LDL.LU.64 R8, [R1+0x2a8] ;  /* 0x0002a80001087983 */ /* 0x000ea80000300a00 */
[----:B------:R1:W-:Y:S01]  /*12940*/  STL.64 [R1+0x1c68], R6 ;  /* 0x001c680601007387 */ /* 0x0003e20000100a00 */
[----:B------:R-:W-:Y:S02]  /*12950*/  IMAD.WIDE R244, R248, 0x4, R244 ;  /* 0x00000004f8f47825 */ /* 0x000fe400078e02f4 */
[----:B------:R-:W2:Y:S01]  /*12960*/  LDC R248, c[0x0][0x3a0] ;  /* 0x0000e800fff87b82 */ /* 0x000ea20000000800 */
[----:B-1----:R-:W2:Y:S04]  /*12970*/  LDL.LU.64 R6, [R1+0x2a0] ;  /* 0x0002a00001067983 */ /* 0x002ea80000300a00 */
[----:B------:R1:W-:Y:S04]  /*12980*/  STL.64 [R1+0x1c88], R4 ;  /* 0x001c880401007387 */ /* 0x0003e80000100a00 */
[----:B------:R-:W2:Y:S04]  /*12990*/  LDL.LU.64 R40, [R1+0x298] ;  /* 0x0002980001287983 */ /* 0x000ea80000300a00 */
        /* <DEDUP_REMOVED lines=9> */
[----:B-1----:R-:W2:Y:S01]  /*12a30*/  LDL.LU.64 R4, [R1+0x228] ;  /* 0x0002280001047983 */ /* 0x002ea20000300a00 */
[----:B------:R-:W-:-:S03]  /*12a40*/  IMAD.WIDE R48, R249, 0x4, R244 ;  /* 0x00000004f9307825 */ /* 0x000fc600078e02f4 */
[----:B------:R-:W2:Y:S04]  /*12a50*/  LDL.LU.64 R20, [R1+0x220] ;  /* 0x0002200001147983 */ /* 0x000ea80000300a00 */
[----:B------:R-:W2:Y:S04]  /*12a60*/  LDL.LU.64 R18, [R1+0x208] ;  /* 0x0002080001127983 */ /* 0x000ea80000300a00 */
[----:B------:R-:W2:Y:S04]  /*12a70*/  LDL.LU.64 R16, [R1+0x200] ;  /* 0x0002000001107983 */ /* 0x000ea80000300a00 */
[----:B------:R-:W-:Y:S04]  /*12a80*/  STL.64 [R1+0x1ca8], R48 ;  /* 0x001ca83001007387 */ /* 0x000fe80000100a00 */
[----:B------:R-:W2:Y:S04]  /*12a90*/  LDL.LU.64 R242, [R1+0x1f8] ;  /* 0x0001f80001f27983 */ /* 0x000ea80000300a00 */
[----:B------:R-:W2:Y:S04]  /*12aa0*/  LDL.LU.64 R240, [R1+0x1e8] ;  /* 0x0001e80001f07983 */ /* 0x000ea80000300a00 */
[----:B---3--:R1:W-:Y:S04]  /*12ab0*/  LDGSTS.E [R0+0x1dd00], desc[UR14][R112.64], !P1 ;  /* 0x1dd0000070007fae */ /* 0x0083e8000c9a100e */
[----:B----4-:R3:W-:Y:S04]  /*12ac0*/  LDGSTS.E [R0+0x1de00], desc[UR14][R110.64], !P1 ;  /* 0x1de000006e007fae */ /* 0x0107e8000c9a100e */
[----:B------:R4:W-:Y:S04]  /*12ad0*/  LDGSTS.E [R0+0x1df00], desc[UR14][R108.64], !P1 ;  /* 0x1df000006c007fae */ /* 0x0009e8000c9a100e */
[----:B------:R-:W-:Y:S04]  /*12ae0*/  LDGSTS.E [R0+0x1ec00], desc[UR14][R200.64], !P2 ;  /* 0x1ec00000c8007fae */ /* 0x000fe8000d1a100e */
[----:B------:R1:W-:Y:S04]  /*12af0*/  LDGSTS.E [R0+0x1ed00], desc[UR14][R84.64], !P2 ;  /* 0x1ed0000054007fae */ /* 0x0003e8000d1a100e */
[----:B------:R1:W-:Y:S04]  /*12b00*/  LDGSTS.E [R0+0x1ee00], desc[UR14][R82.64], !P2 ;  /* 0x1ee0000052007fae */ /* 0x0003e8000d1a100e */
[----:B------:R-:W-:Y:S04]  /*12b10*/  LDGSTS.E [R0+0x1ef00], desc[UR14][R246.64], !P2 ;  /* 0x1ef00000f6007fae */ /* 0x000fe8000d1a100e */
[----:B------:R-:W-:Y:S01]  /*12b20*/  LDGSTS.E [R0+0x1fc00], desc[UR14][R244.64], !P3 ;  /* 0x1fc00000f4007fae */ /* 0x000fe2000d9a100e */
[----:B------:R-:W-:-:S04]  /*12b30*/  IMAD.WIDE R46, R249, 0x4, R46 ;  /* 0x00000004f92e7825 */ /* 0x000fc800078e022e */
[C---:B--2---:R-:W-:Y:S01]  /*12b40*/  IMAD.WIDE R44, R249.reuse, 0x4, R44 ;  /* 0x00000004f92c7825 */ /* 0x044fe200078e022c */
[----:B------:R-:W-:Y:S03]  /*12b50*/  STL.64 [R1+0x4a8], R46 ;  /* 0x0004a82e01007387 */ /* 0x000fe60000100a00 */
[C---:B------:R-:W-:Y:S01]  /*12b60*/  IMAD.WIDE R42, R249.reuse, 0x4, R42 ;  /* 0x00000004f92a7825 */ /* 0x040fe200078e022a */
[----:B------:R-:W-:Y:S03]  /*12b70*/  STL.64 [R1+0x4a0], R44 ;  /* 0x0004a02c01007387 */ /* 0x000fe60000100a00 */
[C---:B------:R-:W-:Y:S01]  /*12b80*/  IMAD.WIDE R14, R249.reuse, 0x4, R14 ;  /* 0x00000004f90e7825 */ /* 0x040fe200078e020e */
[----:B------:R-:W-:Y:S04]  /*12b90*/  STL.64 [R1+0x498], R42 ;  /* 0x0004982a01007387 */ /* 0x000fe80000100a00 */
[----:B------:R2:W-:Y:S04]  /*12ba0*/  STL.64 [R1+0x490], R14 ;  /* 0x0004900e01007387 */ /* 0x0005e80000100a00 */
[----:B--2---:R-:W2:Y:S01]  /*12bb0*/  LDL.LU.64 R14, [R1+0x1e0] ;  /* 0x0001e000010e7983 */ /* 0x004ea20000300a00 */
[----:B------:R-:W-:-:S04]  /*12bc0*/  IMAD.WIDE R12, R249, 0x4, R12 ;  /* 0x00000004f90c7825 */ /* 0x000fc800078e020c */
[C---:B------:R-:W-:Y:S01]  /*12bd0*/  IMAD.WIDE R10, R249.reuse, 0x4, R10 ;  /* 0x00000004f90a7825 */ /* 0x040fe200078e020a */
[----:B------:R1:W-:Y:S03]  /*12be0*/  STL.64 [R1+0x488], R12 ;  /* 0x0004880c01007387 */ /* 0x0003e60000100a00 */
[----:B------:R-:W-:-:S04]  /*12bf0*/  IMAD.WIDE R8, R249, 0x4, R8 ;  /* 0x00000004f9087825 */ /* 0x000fc800078e0208 */
[C---:B------:R-:W-:Y:S01]  /*12c00*/  IMAD.WIDE R6, R249.reuse, 0x4, R6 ;  /* 0x00000004f9067825 */ /* 0x040fe200078e0206 */
[----:B-1----:R-:W3:Y:S03]  /*12c10*/  LDL.LU.64 R12, [R1+0x1d8] ;  /* 0x0001d800010c7983 */ /* 0x002ee60000300a00 */
[C---:B------:R-:W-:Y:S01]  /*12c20*/  IMAD.WIDE R42, R249.reuse, 0x4, R40 ;  /* 0x00000004f92a7825 */ /* 0x040fe200078e0228 */
[----:B------:R1:W-:Y:S03]  /*12c30*/  STL.64 [R1+0x480], R10 ;  /* 0x0004800a01007387 */ /* 0x0003e60000100a00 */
[----:B------:R-:W-:-:S04]  /*12c40*/  IMAD.WIDE R40, R249, 0x4, R38 ;  /* 0x00000004f9287825 */ /* 0x000fc800078e0226 */
[----:B------:R-:W-:-:S04]  /*12c50*/  IMAD.WIDE R38, R249, 0x4, R36 ;  /* 0x00000004f9267825 */ /* 0x000fc800078e0224 */
[C---:B------:R-:W-:Y:S01]  /*12c60*/  IMAD.WIDE R36, R249.reuse, 0x4, R34 ;  /* 0x00000004f9247825 */ /* 0x040fe200078e0222 */
[----:B-1----:R-:W4:Y:S03]  /*12c70*/  LDL.LU.64 R10, [R1+0x1c8] ;  /* 0x0001c800010a7983 */ /* 0x002f260000300a00 */
[C---:B------:R-:W-:Y:S01]  /*12c80*/  IMAD.WIDE R34, R249.reuse, 0x4, R32 ;  /* 0x00000004f9227825 */ /* 0x040fe200078e0220 */
[----:B------:R1:W-:Y:S03]  /*12c90*/  STL.64 [R1+0x478], R8 ;  /* 0x0004780801007387 */ /* 0x0003e60000100a00 */
[----:B------:R-:W-:-:S04]  /*12ca0*/  IMAD.WIDE R32, R249, 0x4, R30 ;  /* 0x00000004f9207825 */ /* 0x000fc800078e021e */
[C---:B------:R-:W-:Y:S01]  /*12cb0*/  IMAD.WIDE R30, R249.reuse, 0x4, R28 ;  /* 0x00000004f91e7825 */ /* 0x040fe200078e021c */
[----:B-1----:R-:W4:Y:S04]  /*12cc0*/  LDL.LU.64 R8, [R1+0x1c0] ;  /* 0x0001c00001087983 */ /* 0x002f280000300a00 */
[----:B------:R1:W-:Y:S01]  /*12cd0*/  STL.64 [R1+0x470], R6 ;  /* 0x0004700601007387 */ /* 0x0003e20000100a00 */
[----:B------:R-:W-:-:S04]  /*12ce0*/  IMAD.WIDE R28, R249, 0x4, R26 ;  /* 0x00000004f91c7825 */ /* 0x000fc800078e021a */
[C---:B------:R-:W-:Y:S01]  /*12cf0*/  IMAD.WIDE R26, R249.reuse, 0x4, R24 ;  /* 0x00000004f91a7825 */ /* 0x040fe200078e0218 */
[----:B-1----:R-:W4:Y:S04]  /*12d00*/  LDL.LU.64 R6, [R1+0x1b8] ;  /* 0x0001b80001067983 */ /* 0x002f280000300a00 */
[----:B------:R-:W-:Y:S04]  /*12d10*/  STL.64 [R1+0x468], R42 ;  /* 0x0004682a01007387 */ /* 0x000fe80000100a00 */
[----:B------:R-:W-:Y:S01]  /*12d20*/  STL.64 [R1+0x460], R40 ;  /* 0x0004602801007387 */ /* 0x000fe20000100a00 */
[----:B------:R-:W-:-:S03]  /*12d30*/  IMAD.WIDE R24, R249, 0x4, R22 ;  /* 0x00000004f9187825 */ /* 0x000fc600078e0216 */
[----:B------:R-:W-:Y:S01]  /*12d40*/  STL.64 [R1+0x458], R38 ;  /* 0x0004582601007387 */ /* 0x000fe20000100a00 */
[----:B------:R-:W-:-:S03]  /*12d50*/  IMAD.WIDE R22, R249, 0x4, R4 ;  /* 0x00000004f9167825 */ /* 0x000fc600078e0204 */
[----:B------:R-:W-:Y:S04]  /*12d60*/  STL.64 [R1+0x450], R36 ;  /* 0x0004502401007387 */ /* 0x000fe80000100a00 */
[----:B------:R-:W-:Y:S01]  /*12d70*/  STL.64 [R1+0x448], R34 ;  /* 0x0004482201007387 */ /* 0x000fe20000100a00 */
[----:B------:R-:W-:-:S03]  /*12d80*/  IMAD.WIDE R20, R249, 0x4, R20 ;  /* 0x00000004f9147825 */ /* 0x000fc600078e0214 */
[----:B------:R-:W-:Y:S04]  /*12d90*/  STL.64 [R1+0x440], R32 ;  /* 0x0004402001007387 */ /* 0x000fe80000100a00 */
[----:B------:R-:W-:Y:S04]  /*12da0*/  STL.64 [R1+0x408], R30 ;  /* 0x0004081e01007387 */ /* 0x000fe80000100a00 */
[----:B------:R-:W-:Y:S04]  /*12db0*/  STL.64 [R1+0x400], R28 ;  /* 0x0004001c01007387 */ /* 0x000fe80000100a00 */
[----:B------:R-:W-:Y:S04]  /*12dc0*/  STL.64 [R1+0x3d8], R26 ;  /* 0x0003d81a01007387 */ /* 0x000fe80000100a00 */
[----:B------:R-:W4:Y:S04]  /*12dd0*/  LDL.LU.64 R4, [R1+0x188] ;  /* 0x0001880001047983 */ /* 0x000f280000300a00 */
[----:B------:R1:W-:Y:S04]  /*12de0*/  STL.64 [R1+0x3c8], R24 ;  /* 0x0003c81801007387 */ /* 0x0003e80000100a00 */
[----:B------:R1:W-:Y:S02]  /*12df0*/  STL.64 [R1+0x3c0], R22 ;  /* 0x0003c01601007387 */ /* 0x0003e40000100a00 */
[----:B-1----:R-:W-:-:S02]  /*12e00*/  IMAD.WIDE R24, R249, 0x4, R218 ;  /* 0x00000004f9187825 */ /* 0x002fc400078e02da */
[----:B------:R-:W4:Y:S02]  /*12e10*/  LDL.LU.64 R218, [R1+0x2ad0] ;  /* 0x002ad00001da7983 */ /* 0x000f240000300a00 */
[C---:B------:R-:W-:Y:S02]  /*12e20*/  IMAD.WIDE R22, R249.reuse, 0x4, R18 ;  /* 0x00000004f9167825 */ /* 0x040fe400078e0212 */
[----:B------:R1:W-:Y:S02]  /*12e30*/  STL.64 [R1+0x348], R20 ;  /* 0x0003481401007387 */ /* 0x0003e40000100a00 */
[C---:B------:R-:W-:Y:S02]  /*12e40*/  IMAD.WIDE R18, R249.reuse, 0x4, R242 ;  /* 0x00000004f9127825 */ /* 0x040fe400078e02f2 */
[----:B------:R2:W-:Y:S04]  /*12e50*/  STL.64 [R1+0x2f0], R24 ;  /* 0x0002f01801007387 */ /* 0x0005e80000100a00 */
[----:B------:R2:W-:Y:S01]  /*12e60*/  STL.64 [R1+0x2d8], R22 ;  /* 0x0002d81601007387 */ /* 0x0005e20000100a00 */
[----:B-1----:R-:W-:-:S04]  /*12e70*/  IMAD.WIDE R20, R249, 0x4, R16 ;  /* 0x00000004f9147825 */ /* 0x002fc800078e0210 */
[C---:B------:R-:W-:Y:S01]  /*12e80*/  IMAD.WIDE R16, R249.reuse, 0x4, R240 ;  /* 0x00000004f9107825 */ /* 0x040fe200078e02f0 */
[----:B------:R-:W-:Y:S04]  /*12e90*/  STL.64 [R1+0x2d0], R20 ;  /* 0x0002d01401007387 */ /* 0x000fe80000100a00 */
[----:B------:R-:W4:Y:S04]  /*12ea0*/  LDL.LU.64 R42, [R1+0x180] ;  /* 0x00018000012a7983 */ /* 0x000f280000300a00 */
[----:B------:R-:W-:Y:S04]  /*12eb0*/  STL.64 [R1+0x2b8], R18 ;  /* 0x0002b81201007387 */ /* 0x000fe80000100a00 */
[----:B------:R-:W4:Y:S04]  /*12ec0*/  LDL.LU.64 R40, [R1+0x178] ;  /* 0x0001780001287983 */ /* 0x000f280000300a00 */
[----:B------:R-:W-:Y:S04]  /*12ed0*/  STL.64 [R1+0x2b0], R16 ;  /* 0x0002b01001007387 */ /* 0x000fe80000100a00 */
[----:B------:R-:W4:Y:S04]  /*12ee0*/  LDL.LU.64 R38, [R1+0x168] ;  /* 0x0001680001267983 */ /* 0x000f280000300a00 */
[----:B------:R-:W4:Y:S04]  /*12ef0*/  LDL.LU.64 R36, [R1+0x160] ;  /* 0x0001600001247983 */ /* 0x000f280000300a00 */
[----:B------:R-:W4:Y:S04]  /*12f00*/  LDL.LU.64 R242, [R1+0x158] ;  /* 0x0001580001f27983 */ /* 0x000f280000300a00 */
[----:B------:R-:W4:Y:S04]  /*12f10*/  LDL.LU.64 R240, [R1+0x148] ;  /* 0x0001480001f07983 */ /* 0x000f280000300a00 */
[----:B------:R-:W4:Y:S01]  /*12f20*/  LDL.LU.64 R34, [R1+0x140] ;  /* 0x0001400001227983 */ /* 0x000f220000300a00 */
[----:B--2---:R-:W-:-:S05]  /*12f30*/  IMAD.WIDE R14, R249, 0x4, R14 ;  /* 0x00000004f90e7825 */ /* 0x004fca00078e020e */
[----:B------:R-:W-:Y:S04]  /*12f40*/  STL.64 [R1+0x2a8], R14 ;  /* 0x0002a80e01007387 */ /* 0x000fe80000100a00 */
[----:B------:R-:W2:Y:S01]  /*12f50*/  LDL.LU.64 R32, [R1+0x138] ;  /* 0x0001380001207983 */ /* 0x000ea20000300a00 */
[----:B---3--:R-:W-:-:S05]  /*12f60*/  IMAD.WIDE R12, R249, 0x4, R12 ;  /* 0x00000004f90c7825 */ /* 0x008fca00078e020c */
[----:B------:R-:W-:Y:S01]  /*12f70*/  STL.64 [R1+0x2a0], R12 ;  /* 0x0002a00c01007387 */ /* 0x000fe20000100a00 */
[----:B----4-:R-:W-:-:S05]  /*12f80*/  IMAD.WIDE R10, R249, 0x4, R10 ;  /* 0x00000004f90a7825 */ /* 0x010fca00078e020a */
[----:B------:R-:W-:Y:S04]  /*12f90*/  STL.64 [R1+0x288], R10 ;  /* 0x0002880a01007387 */ /* 0x000fe80000100a00 */
[----:B------:R-:W3:Y:S01]  /*12fa0*/  LDL.LU.64 R30, [R1+0x108] ;  /* 0x00010800011e7983 */ /* 0x000ee20000300a00 */
[----:B------:R-:W-:-:S05]  /*12fb0*/  IMAD.WIDE R8, R249, 0x4, R8 ;  /* 0x00000004f9087825 */ /* 0x000fca00078e0208 */
[----:B------:R-:W-:Y:S04]  /*12fc0*/  STL.64 [R1+0x280], R8 ;  /* 0x0002800801007387 */ /* 0x000fe80000100a00 */
[----:B------:R-:W4:Y:S01]  /*12fd0*/  LDL.LU.64 R28, [R1+0x100] ;  /* 0x00010000011c7983 */ /* 0x000f220000300a00 */
[----:B------:R-:W-:-:S05]  /*12fe0*/  IMAD.WIDE R6, R249, 0x4, R6 ;  /* 0x00000004f9067825 */ /* 0x000fca00078e0206 */
[----:B------:R1:W-:Y:S04]  /*12ff0*/  STL.64 [R1+0x268], R6 ;  /* 0x0002680601007387 */ /* 0x0003e80000100a00 */
[----:B------:R-:W4:Y:S04]  /*13000*/  LDL.LU.64 R26, [R1+0xf8] ;  /* 0x0000f800011a7983 */ /* 0x000f280000300a00 */
[----:B------:R-:W4:Y:S04]  /*13010*/  LDL.LU.64 R24, [R1+0xe8] ;  /* 0x0000e80001187983 */ /* 0x000f280000300a00 */
[----:B------:R-:W4:Y:S01]  /*13020*/  LDL.LU.64 R22, [R1+0xe0] ;  /* 0x0000e00001167983 */ /* 0x000f220000300a00 */
[----:B-1----:R-:W-:-:S03]  /*13030*/  IMAD.WIDE R6, R249, 0x4, R216 ;  /* 0x00000004f9067825 */ /* 0x002fc600078e02d8 */
[----:B------:R-:W4:Y:S01]  /*13040*/  LDL.LU.64 R20, [R1+0xd8] ;  /* 0x0000d80001147983 */ /* 0x000f220000300a00 */
[----:B------:R-:W-:-:S03]  /*13050*/  IMAD.WIDE R8, R249, 0x4, R214 ;  /* 0x00000004f9087825 */ /* 0x000fc600078e02d6 */
[----:B------:R-:W4:Y:S04]  /*13060*/  LDL.LU.64 R18, [R1+0xc8] ;  /* 0x0000c80001127983 */ /* 0x000f280000300a00 */
[----:B------:R-:W4:Y:S04]  /*13070*/  LDL.LU.64 R16, [R1+0xc0] ;  /* 0x0000c00001107983 */ /* 0x000f280000300a00 */
[----:B------:R-:W4:Y:S04]  /*13080*/  LDL.LU.64 R216, [R1+0x2ac8] ;  /* 0x002ac80001d87983 */ /* 0x000f280000300a00 */
[----:B------:R-:W4:Y:S04]  /*13090*/  LDL.LU.64 R214, [R1+0x2ac0] ;  /* 0x002ac00001d67983 */ /* 0x000f280000300a00 */
[----:B------:R1:W-:Y:S01]  /*130a0*/  STL.64 [R1+0x260], R6 ;  /* 0x0002600601007387 */ /* 0x0003e20000100a00 */
[----:B------:R-:W-:-:S04]  /*130b0*/  IMAD.WIDE R4, R249, 0x4, R4 ;  /* 0x00000004f9047825 */ /* 0x000fc800078e0204 */
[C---:B-1----:R-:W-:Y:S02]  /*130c0*/  IMAD.WIDE R6, R249.reuse, 0x4, R230 ;  /* 0x00000004f9067825 */ /* 0x042fe400078e02e6 */
[----:B------:R-:W4:Y:S04]  /*130d0*/  LDL.LU.64 R230, [R1+0x2ab8] ;  /* 0x002ab80001e67983 */ /* 0x000f280000300a00 */
[----:B------:R1:W-:Y:S04]  /*130e0*/  STL.64 [R1+0x258], R8 ;  /* 0x0002580801007387 */ /* 0x0003e80000100a00 */
[----:B------:R-:W4:Y:S04]  /*130f0*/  LDL.LU.64 R14, [R1+0x88] ;  /* 0x00008800010e7983 */ /* 0x000f280000300a00 */
[----:B------:R1:W-:Y:S04]  /*13100*/  STL.64 [R1+0x250], R6 ;  /* 0x0002500601007387 */ /* 0x0003e80000100a00 */
[----:B------:R-:W4:Y:S04]  /*13110*/  LDL.LU.64 R12, [R1+0x80] ;  /* 0x00008000010c7983 */ /* 0x000f280000300a00 */
[----:B------:R1:W-:Y:S04]  /*13120*/  STL.64 [R1+0x238], R4 ;  /* 0x0002380401007387 */ /* 0x0003e80000100a00 */
[----:B------:R-:W4:Y:S01]  /*13130*/  LDL.LU.64 R10, [R1+0x78] ;  /* 0x00007800010a7983 */ /* 0x000f220000300a00 */
[----:B------:R-:W-:-:S03]  /*13140*/  IMAD.WIDE R46, R249, 0x4, R42 ;  /* 0x00000004f92e7825 */ /* 0x000fc600078e022a */
[----:B-1----:R-:W4:Y:S04]  /*13150*/  LDL.LU.64 R8, [R1+0x68] ;  /* 0x0000680001087983 */ /* 0x002f280000300a00 */
[----:B------:R-:W4:Y:S01]  /*13160*/  LDL.LU.64 R6, [R1+0x60] ;  /* 0x0000600001067983 */ /* 0x000f220000300a00 */
[----:B------:R-:W-:-:S03]  /*13170*/  IMAD.WIDE R44, R249, 0x4, R40 ;  /* 0x00000004f92c7825 */ /* 0x000fc600078e0228 */
[----:B------:R-:W4:Y:S04]  /*13180*/  LDL.LU.64 R4, [R1+0x58] ;  /* 0x0000580001047983 */ /* 0x000f280000300a00 */
[----:B------:R-:W-:Y:S01]  /*13190*/  STL.64 [R1+0x230], R46 ;  /* 0x0002302e01007387 */ /* 0x000fe20000100a00 */
[----:B------:R-:W-:-:S03]  /*131a0*/  IMAD.WIDE R42, R249, 0x4, R38 ;  /* 0x00000004f92a7825 */ /* 0x000fc600078e0226 */
[----:B------:R-:W-:Y:S01]  /*131b0*/  STL.64 [R1+0x228], R44 ;  /* 0x0002282c01007387 */ /* 0x000fe20000100a00 */
[----:B------:R-:W-:-:S03]  /*131c0*/  IMAD.WIDE R40, R249, 0x4, R36 ;  /* 0x00000004f9287825 */ /* 0x000fc600078e0224 */
[----:B------:R-:W-:Y:S01]  /*131d0*/  STL.64 [R1+0x220], R42 ;  /* 0x0002202a01007387 */ /* 0x000fe20000100a00 */
[----:B------:R-:W-:-:S03]  /*131e0*/  IMAD.WIDE R38, R249, 0x4, R242 ;  /* 0x00000004f9267825 */ /* 0x000fc600078e02f2 */
[----:B------:R-:W-:Y:S01]  /*131f0*/  STL.64 [R1+0x208], R40 ;  /* 0x0002082801007387 */ /* 0x000fe20000100a00 */
[----:B------:R-:W-:-:S03]  /*13200*/  IMAD.WIDE R36, R249, 0x4, R240 ;  /* 0x00000004f9247825 */ /* 0x000fc600078e02f0 */
[----:B------:R-:W4:Y:S04]  /*13210*/  LDL.LU.64 R242, [R1+0x8] ;  /* 0x0000080001f27983 */ /* 0x000f280000300a00 */
[----:B------:R-:W-:Y:S04]  /*13220*/  STL.64 [R1+0x200], R38 ;  /* 0x0002002601007387 */ /* 0x000fe80000100a00 */
[----:B------:R-:W4:Y:S04]  /*13230*/  LDL.LU.64 R240, [R1] ;  /* 0x0000000001f07983 */ /* 0x000f280000300a00 */
[----:B------:R1:W-:Y:S02]  /*13240*/  STL.64 [R1+0x1f8], R36 ;  /* 0x0001f82401007387 */ /* 0x0003e40000100a00 */
[----:B-1----:R-:W-:-:S04]  /*13250*/  IMAD.WIDE R36, R249, 0x4, R34 ;  /* 0x00000004f9247825 */ /* 0x002fc800078e0222 */
[C---:B------:R-:W-:Y:S01]  /*13260*/  IMAD.WIDE R34, R249.reuse, 0x4, R208 ;  /* 0x00000004f9227825 */ /* 0x040fe200078e02d0 */
[----:B------:R-:W-:Y:S04]  /*13270*/  STL.64 [R1+0x1f0], R36 ;  /* 0x0001f02401007387 */ /* 0x000fe80000100a00 */
[----:B------:R-:W4:Y:S01]  /*13280*/  LDL.LU.64 R208, [R1+0x2ab0] ;  /* 0x002ab00001d07983 */ /* 0x000f220000300a00 */
[----:B--2---:R-:W-:-:S05]  /*13290*/  IMAD.WIDE R32, R249, 0x4, R32 ;  /* 0x00000004f9207825 */ /* 0x004fca00078e0220 */
[----:B------:R1:W-:Y:S02]  /*132a0*/  STL.64 [R1+0x1e8], R32 ;  /* 0x0001e82001007387 */ /* 0x0003e40000100a00 */
[C---:B-1----:R-:W-:Y:S02]  /*132b0*/  IMAD.WIDE R32, R249.reuse, 0x4, R210 ;  /* 0x00000004f9207825 */ /* 0x042fe400078e02d2 */
[----:B------:R-:W2:Y:S04]  /*132c0*/  LDL.LU.64 R210, [R1+0x2aa8] ;  /* 0x002aa80001d27983 */ /* 0x000ea80000300a00 */
[----:B------:R1:W-:Y:S02]  /*132d0*/  STL.64 [R1+0x1e0], R34 ;  /* 0x0001e02201007387 */ /* 0x0003e40000100a00 */
[----:B-1----:R-:W-:-:S02]  /*132e0*/  IMAD.WIDE R34, R249, 0x4, R236 ;  /* 0x00000004f9227825 */ /* 0x002fc400078e02ec */
[----:B------:R-:W2:Y:S04]  /*132f0*/  LDL.LU.64 R236, [R1+0x2aa0] ;  /* 0x002aa00001ec7983 */ /* 0x000ea80000300a00 */
[----:B------:R3:W-:Y:S04]  /*13300*/  STL.64 [R1+0x1d8], R32 ;  /* 0x0001d82001007387 */ /* 0x0007e80000100a00 */
[----:B------:R-:W-:Y:S01]  /*13310*/  STL.64 [R1+0x1d0], R34 ;  /* 0x0001d02201007387 */ /* 0x000fe20000100a00 */
[----:B---3--:R-:W-:-:S04]  /*13320*/  IMAD.WIDE R32, R249, 0x4, R30 ;  /* 0x00000004f9207825 */ /* 0x008fc800078e021e */
[C---:B----4-:R-:W-:Y:S01]  /*13330*/  IMAD.WIDE R30, R249.reuse, 0x4, R28 ;  /* 0x00000004f91e7825 */ /* 0x050fe200078e021c */
[----:B------:R-:W-:Y:S04]  /*13340*/  STL.64 [R1+0x1c8], R32 ;  /* 0x0001c82001007387 */ /* 0x000fe80000100a00 */
[----:B------:R-:W-:Y:S01]  /*13350*/  STL.64 [R1+0x1c0], R30 ;  /* 0x0001c01e01007387 */ /* 0x000fe20000100a00 */
[----:B------:R-:W-:-:S04]  /*13360*/  IMAD.WIDE R28, R249, 0x4, R26 ;  /* 0x00000004f91c7825 */ /* 0x000fc800078e021a */
[C---:B------:R-:W-:Y:S01]  /*13370*/  IMAD.WIDE R26, R249.reuse, 0x4, R24 ;  /* 0x00000004f91a7825 */ /* 0x040fe200078e0218 */
[----:B------:R-:W-:Y:S03]  /*13380*/  STL.64 [R1+0x1b8], R28 ;  /* 0x0001b81c01007387 */ /* 0x000fe60000100a00 */
        /* <DEDUP_REMOVED lines=8> */
[----:B--2---:R-:W-:-:S02]  /*13410*/  IMAD.WIDE R16, R249, 0x4, R236 ;  /* 0x00000004f9107825 */ /* 0x004fc400078e02ec */
[----:B------:R-:W2:Y:S04]  /*13420*/  LDL.LU.64 R236, [R1+0x2a98] ;  /* 0x002a980001ec7983 */ /* 0x000ea80000300a00 */
[----:B------:R1:W-:Y:S02]  /*13430*/  STL.64 [R1+0x190], R18 ;  /* 0x0001901201007387 */ /* 0x0003e40000100a00 */
[C---:B-1----:R-:W-:Y:S02]  /*13440*/  IMAD.WIDE R18, R249.reuse, 0x4, R234 ;  /* 0x00000004f9127825 */ /* 0x042fe400078e02ea */
[----:B------:R-:W3:Y:S04]  /*13450*/  LDL.LU.64 R234, [R1+0x2a90] ;  /* 0x002a900001ea7983 */ /* 0x000ee80000300a00 */
[----:B------:R1:W-:Y:S02]  /*13460*/  STL.64 [R1+0x188], R16 ;  /* 0x0001881001007387 */ /* 0x0003e40000100a00 */
[----:B-1----:R-:W-:-:S02]  /*13470*/  IMAD.WIDE R16, R249, 0x4, R232 ;  /* 0x00000004f9107825 */ /* 0x002fc400078e02e8 */
[----:B------:R-:W4:Y:S04]  /*13480*/  LDL.LU.64 R232, [R1+0x2a88] ;  /* 0x002a880001e87983 */ /* 0x000f280000300a00 */
[----:B------:R1:W-:Y:S02]  /*13490*/  STL.64 [R1+0x180], R18 ;  /* 0x0001801201007387 */ /* 0x0003e40000100a00 */
[C---:B-1----:R-:W-:Y:S02]  /*134a0*/  IMAD.WIDE R18, R249.reuse, 0x4, R212 ;  /* 0x00000004f9127825 */ /* 0x042fe400078e02d4 */
[----:B------:R-:W2:Y:S04]  /*134b0*/  LDL.LU.64 R212, [R1+0x2a80] ;  /* 0x002a800001d47983 */ /* 0x000ea80000300a00 */
[----:B------:R1:W-:Y:S04]  /*134c0*/  STL.64 [R1+0x178], R16 ;  /* 0x0001781001007387 */ /* 0x0003e80000100a00 */
[----:B------:R-:W-:Y:S01]  /*134d0*/  STL.64 [R1+0x170], R18 ;  /* 0x0001701201007387 */ /* 0x000fe20000100a00 */
[----:B-1----:R-:W-:-:S04]  /*134e0*/  IMAD.WIDE R16, R249, 0x4, R14 ;  /* 0x00000004f9107825 */ /* 0x002fc800078e020e */
        /* <DEDUP_REMOVED lines=10> */
[----:B------:R-:W-:-:S02]  /*13590*/  IMAD.WIDE R4, R249, 0x4, R210 ;  /* 0x00000004f9047825 */ /* 0x000fc400078e02d2 */
[----:B------:R-:W2:Y:S04]  /*135a0*/  LDL.LU.64 R210, [R1+0x2a78] ;  /* 0x002a780001d27983 */ /* 0x000ea80000300a00 */
[----:B------:R1:W-:Y:S02]  /*135b0*/  STL.64 [R1+0x140], R6 ;  /* 0x0001400601007387 */ /* 0x0003e40000100a00 */
[C---:B-1----:R-:W-:Y:S02]  /*135c0*/  IMAD.WIDE R6, R249.reuse, 0x4, R208 ;  /* 0x00000004f9067825 */ /* 0x042fe400078e02d0 */
[----:B------:R-:W3:Y:S04]  /*135d0*/  LDL.LU.64 R208, [R1+0x2a70] ;  /* 0x002a700001d07983 */ /* 0x000ee80000300a00 */
[----:B------:R1:W-:Y:S01]  /*135e0*/  STL.64 [R1+0x138], R4 ;  /* 0x0001380401007387 */ /* 0x0003e20000100a00 */
[----:B------:R-:W-:-:S04]  /*135f0*/  IMAD.WIDE R8, R249, 0x4, R250 ;  /* 0x00000004f9087825 */ /* 0x000fc800078e02fa */
[C---:B-1----:R-:W-:Y:S02]  /*13600*/  IMAD.WIDE R4, R249.reuse, 0x4, R230 ;  /* 0x00000004f9047825 */ /* 0x042fe400078e02e6 */
[----:B------:R-:W4:Y:S04]  /*13610*/  LDL.LU.64 R230, [R1+0x2a68] ;  /* 0x002a680001e67983 */ /* 0x000f280000300a00 */
[----:B------:R1:W-:Y:S02]  /*13620*/  STL.64 [R1+0x130], R6 ;  /* 0x0001300601007387 */ /* 0x0003e40000100a00 */
[C---:B-1----:R-:W-:Y:S02]  /*13630*/  IMAD.WIDE R6, R249.reuse, 0x4, R228 ;  /* 0x00000004f9067825 */ /* 0x042fe400078e02e4 */
[----:B------:R-:W4:Y:S04]  /*13640*/  LDL.LU.64 R228, [R1+0x2a60] ;  /* 0x002a600001e47983 */ /* 0x000f280000300a00 */
[----:B------:R1:W-:Y:S02]  /*13650*/  STL.64 [R1+0x128], R4 ;  /* 0x0001280401007387 */ /* 0x0003e40000100a00 */
[----:B-1----:R-:W-:-:S02]  /*13660*/  IMAD.WIDE R4, R249, 0x4, R226 ;  /* 0x00000004f9047825 */ /* 0x002fc400078e02e2 */
[----:B------:R-:W4:Y:S04]  /*13670*/  LDL.LU.64 R226, [R1+0x2a58] ;  /* 0x002a580001e27983 */ /* 0x000f280000300a00 */
[----:B------:R1:W-:Y:S04]  /*13680*/  STL.64 [R1+0x120], R6 ;  /* 0x0001200601007387 */ /* 0x0003e80000100a00 */
[----:B------:R-:W4:Y:S04]  /*13690*/  LDL.LU.64 R250, [R1+0x2a50] ;  /* 0x002a500001fa7983 */ /* 0x000f280000300a00 */
[----:B------:R1:W-:Y:S02]  /*136a0*/  STL.64 [R1+0x118], R4 ;  /* 0x0001180401007387 */ /* 0x0003e40000100a00 */
[----:B-1----:R-:W-:-:S02]  /*136b0*/  IMAD.WIDE R6, R249, 0x4, R242 ;  /* 0x00000004f9067825 */ /* 0x002fc400078e02f2 */
[----:B------:R-:W-:Y:S04]  /*136c0*/  STL.64 [R1+0x110], R8 ;  /* 0x0001100801007387 */ /* 0x000fe80000100a00 */
[----:B------:R-:W4:Y:S01]  /*136d0*/  LDL.LU.64 R26, [R1+0x2f8] ;  /* 0x0002f800011a7983 */ /* 0x000f220000300a00 */
[----:B------:R-:W-:-:S03]  /*136e0*/  IMAD.WIDE R4, R249, 0x4, R240 ;  /* 0x00000004f9047825 */ /* 0x000fc600078e02f0 */
[----:B------:R1:W-:Y:S04]  /*136f0*/  STL.64 [R1+0x108], R6 ;  /* 0x0001080601007387 */ /* 0x0003e80000100a00 */
[----:B------:R-:W4:Y:S04]  /*13700*/  LDL.LU.64 R24, [R1+0x300] ;  /* 0x0003000001187983 */ /* 0x000f280000300a00 */
[----:B------:R2:W-:Y:S04]  /*13710*/  STL.64 [R1+0x100], R4 ;  /* 0x0001000401007387 */ /* 0x0005e80000100a00 */
[----:B------:R-:W4:Y:S04]  /*13720*/  LDL.LU.64 R22, [R1+0x308] ;  /* 0x0003080001167983 */ /* 0x000f280000300a00 */
[----:B------:R-:W4:Y:S04]  /*13730*/  LDL.LU.64 R14, [R1+0x310] ;  /* 0x00031000010e7983 */ /* 0x000f280000300a00 */
[----:B-1----:R-:W4:Y:S01]  /*13740*/  LDL.LU.64 R6, [R1+0x318] ;  /* 0x0003180001067983 */ /* 0x002f220000300a00 */
[----:B--2---:R-:W-:-:S04]  /*13750*/  IMAD.WIDE R4, R249, 0x4, R210 ;  /* 0x00000004f9047825 */ /* 0x004fc800078e02d2 */
[----:B---3--:R-:W-:-:S04]  /*13760*/  IMAD.WIDE R8, R249, 0x4, R208 ;  /* 0x00000004f9087825 */ /* 0x008fc800078e02d0 */
[----:B----4-:R-:W-:-:S05]  /*13770*/  IMAD.WIDE R10, R249, 0x4, R250 ;  /* 0x00000004f90a7825 */ /* 0x010fca00078e02fa */
[----:B------:R-:W-:Y:S04]  /*13780*/  STL.64 [R1+0xf8], R10 ;  /* 0x0000f80a01007387 */ /* 0x000fe80000100a00 */
[----:B------:R-:W-:Y:S04]  /*13790*/  STL.64 [R1+0xf0], R8 ;  /* 0x0000f00801007387 */ /* 0x000fe80000100a00 */
[----:B------:R1:W-:Y:S04]  /*137a0*/  STL.64 [R1+0xe8], R4 ;  /* 0x0000e80401007387 */ /* 0x0003e80000100a00 */
[----:B-1----:R-:W2:Y:S01]  /*137b0*/  LDL.LU.64 R4, [R1+0x320] ;  /* 0x0003200001047983 */ /* 0x002ea20000300a00 */
[----:B------:R-:W-:-:S04]  /*137c0*/  IMAD.WIDE R10, R249, 0x4, R212 ;  /* 0x00000004f90a7825 */ /* 0x000fc800078e02d4 */
[C---:B------:R-:W-:Y:S01]  /*137d0*/  IMAD.WIDE R8, R249.reuse, 0x4, R214 ;  /* 0x00000004f9087825 */ /* 0x040fe200078e02d6 */
[----:B------:R1:W-:Y:S04]  /*137e0*/  STL.64 [R1+0xe0], R10 ;  /* 0x0000e00a01007387 */ /* 0x0003e80000100a00 */
[----:B------:R3:W-:Y:S04]  /*137f0*/  STL.64 [R1+0xd8], R8 ;  /* 0x0000d80801007387 */ /* 0x0007e80000100a00 */
[----:B------:R-:W4:Y:S01]  /*13800*/  LDL.LU.64 R20, [R1+0x328] ;  /* 0x0003280001147983 */ /* 0x000f220000300a00 */
[----:B-1----:R-:W-:-:S04]  /*13810*/  IMAD.WIDE R10, R249, 0x4, R216 ;  /* 0x00000004f90a7825 */ /* 0x002fc800078e02d8 */
[C---:B---3--:R-:W-:Y:S01]  /*13820*/  IMAD.WIDE R8, R249.reuse, 0x4, R218 ;  /* 0x00000004f9087825 */ /* 0x048fe200078e02da */
[----:B------:R1:W-:Y:S04]  /*13830*/  STL.64 [R1+0xd0], R10 ;  /* 0x0000d00a01007387 */ /* 0x0003e80000100a00 */
[----:B------:R-:W3:Y:S04]  /*13840*/  LDL.LU.64 R18, [R1+0x330] ;  /* 0x0003300001127983 */ /* 0x000ee80000300a00 */
[----:B------:R1:W-:Y:S04]  /*13850*/  STL.64 [R1+0xc8], R8 ;  /* 0x0000c80801007387 */ /* 0x0003e80000100a00 */
[----:B------:R-:W3:Y:S01]  /*13860*/  LDL.LU.64 R12, [R1+0x338] ;  /* 0x00033800010c7983 */ /* 0x000ee20000300a00 */
[----:B-1----:R-:W-:-:S04]  /*13870*/  IMAD.WIDE R10, R249, 0x4, R220 ;  /* 0x00000004f90a7825 */ /* 0x002fc800078e02dc */
[C---:B------:R-:W-:Y:S01]  /*13880*/  IMAD.WIDE R16, R249.reuse, 0x4, R224 ;  /* 0x00000004f9107825 */ /* 0x040fe200078e02e0 */
[----:B------:R1:W-:Y:S03]  /*13890*/  STL.64 [R1+0xc0], R10 ;  /* 0x0000c00a01007387 */ /* 0x0003e60000100a00 */
[----:B------:R-:W-:-:S05]  /*138a0*/  IMAD.WIDE R8, R249, 0x4, R222 ;  /* 0x00000004f9087825 */ /* 0x000fca00078e02de */
[----:B------:R1:W-:Y:S02]  /*138b0*/  STL.64 [R1+0xb8], R8 ;  /* 0x0000b80801007387 */ /* 0x0003e40000100a00 */
[C---:B-1----:R-:W-:Y:S02]  /*138c0*/  IMAD.WIDE R10, R249.reuse, 0x4, R226 ;  /* 0x00000004f90a7825 */ /* 0x042fe400078e02e2 */
[----:B------:R1:W-:Y:S02]  /*138d0*/  STL.64 [R1+0xb0], R16 ;  /* 0x0000b01001007387 */ /* 0x0003e40000100a00 */
[----:B------:R-:W-:-:S04]  /*138e0*/  IMAD.WIDE R242, R249, 0x4, R230 ;  /* 0x00000004f9f27825 */ /* 0x000fc800078e02e6 */
[----:B------:R-:W-:-:S04]  /*138f0*/  IMAD.WIDE R8, R249, 0x4, R228 ;  /* 0x00000004f9087825 */ /* 0x000fc800078e02e4 */
[C---:B------:R-:W-:Y:S01]  /*13900*/  IMAD.WIDE R240, R249.reuse, 0x4, R232 ;  /* 0x00000004f9f07825 */ /* 0x040fe200078e02e8 */
[----:B-1----:R-:W4:Y:S03]  /*13910*/  LDL.LU.64 R16, [R1+0x340] ;  /* 0x0003400001107983 */ /* 0x002f260000300a00 */
[C---:B------:R-:W-:Y:S01]  /*13920*/  IMAD.WIDE R234, R249.reuse, 0x4, R234 ;  /* 0x00000004f9ea7825 */ /* 0x040fe200078e02ea */
[----:B------:R1:W-:Y:S03]  /*13930*/  STL.64 [R1+0x8], R10 ;  /* 0x0000080a01007387 */ /* 0x0003e60000100a00 */
[C---:B------:R-:W-:Y:S01]  /*13940*/  IMAD.WIDE R138, R249.reuse, 0x4, R6 ;  /* 0x00000004f98a7825 */ /* 0x040fe200078e0206 */
[----:B-1----:R-:W4:Y:S04]  /*13950*/  LDL.LU.64 R10, [R1+0x350] ;  /* 0x00035000010a7983 */ /* 0x002f280000300a00 */
[----:B------:R1:W-:Y:S01]  /*13960*/  STL.64 [R1], R8 ;  /* 0x0000000801007387 */ /* 0x0003e20000100a00 */
[----:B------:R-:W-:-:S03]  /*13970*/  IMAD.WIDE R176, R249, 0x4, R14 ;  /* 0x00000004f9b07825 */ /* 0x000fc600078e020e */
[----:B-1----:R-:W4:Y:S04]  /*13980*/  LDL.LU.64 R8, [R1+0x358] ;  /* 0x0003580001087983 */ /* 0x002f280000300a00 */
[----:B------:R-:W-:Y:S04]  /*13990*/  STL.64 [R1+0x2a20], R242 ;  /* 0x002a20f201007387 */ /* 0x000fe80000100a00 */
[----:B------:R-:W-:Y:S04]  /*139a0*/  STL.64 [R1+0x2a28], R240 ;  /* 0x002a28f001007387 */ /* 0x000fe80000100a00 */
[----:B------:R-:W-:Y:S04]  /*139b0*/  STL.64 [R1+0x2a30], R234 ;  /* 0x002a30ea01007387 */ /* 0x000fe80000100a00 */
[----:B------:R-:W4:Y:S04]  /*139c0*/  LDL.LU.64 R50, [R1+0x360] ;  /* 0x0003600001327983 */ /* 0x000f280000300a00 */
[----:B------:R-:W4:Y:S04]  /*139d0*/  LDL.LU.64 R48, [R1+0x368] ;  /* 0x0003680001307983 */ /* 0x000f280000300a00 */
[----:B------:R-:W4:Y:S04]  /*139e0*/  LDL.LU.64 R46, [R1+0x370] ;  /* 0x00037000012e7983 */ /* 0x000f280000300a00 */
[----:B------:R-:W4:Y:S04]  /*139f0*/  LDL.LU.64 R44, [R1+0x378] ;  /* 0x00037800012c7983 */ /* 0x000f280000300a00 */
[----:B------:R-:W4:Y:S04]  /*13a00*/  LDL.LU.64 R6, [R1+0x380] ;  /* 0x0003800001067983 */ /* 0x000f280000300a00 */
[----:B------:R-:W4:Y:S01]  /*13a10*/  LDL.LU.64 R14, [R1+0x388] ;  /* 0x00038800010e7983 */ /* 0x000f220000300a00 */
[----:B--2---:R-:W-:-:S03]  /*13a20*/  IMAD.WIDE R136, R249, 0x4, R4 ;  /* 0x00000004f9887825 */ /* 0x004fc600078e0204 */
        /* <DEDUP_REMOVED lines=8> */
[----:B------:R-:W2:Y:S01]  /*13ab0*/  LDL.LU.64 R28, [R1+0x3e8] ;  /* 0x0003e800011c7983 */ /* 0x000ea20000300a00 */
[----:B---3--:R-:W-:-:S03]  /*13ac0*/  IMAD.WIDE R70, R249, 0x4, R12 ;  /* 0x00000004f9467825 */ /* 0x008fc600078e020c */
[----:B------:R-:W3:Y:S01]  /*13ad0*/  LDL.LU.64 R12, [R1+0x3f0] ;  /* 0x0003f000010c7983 */ /* 0x000ee20000300a00 */
[----:B------:R-:W-:-:S03]  /*13ae0*/  IMAD.WIDE R206, R249, 0x4, R26 ;  /* 0x00000004f9ce7825 */ /* 0x000fc600078e021a */
[----:B------:R-:W3:Y:S01]  /*13af0*/  LDL.LU.64 R26, [R1+0x3f8] ;  /* 0x0003f800011a7983 */ /* 0x000ee20000300a00 */
[----:B------:R-:W-:-:S03]  /*13b00*/  IMAD.WIDE R204, R249, 0x4, R24 ;  /* 0x00000004f9cc7825 */ /* 0x000fc600078e0218 */
[----:B------:R-:W3:Y:S01]  /*13b10*/  LDL.LU.64 R24, [R1+0x410] ;  /* 0x0004100001187983 */ /* 0x000ee20000300a00 */
[----:B------:R-:W-:-:S03]  /*13b20*/  IMAD.WIDE R178, R249, 0x4, R22 ;  /* 0x00000004f9b27825 */ /* 0x000fc600078e0216 */
[----:B------:R-:W3:Y:S01]  /*13b30*/  LDL.LU.64 R22, [R1+0x418] ;  /* 0x0004180001167983 */ /* 0x000ee20000300a00 */
[----:B----4-:R-:W-:-:S03]  /*13b40*/  IMAD.WIDE R106, R249, 0x4, R20 ;  /* 0x00000004f96a7825 */ /* 0x010fc600078e0214 */
[----:B------:R-:W4:Y:S01]  /*13b50*/  LDL.LU.64 R20, [R1+0x420] ;  /* 0x0004200001147983 */ /* 0x000f220000300a00 */
[----:B------:R-:W-:-:S03]  /*13b60*/  IMAD.WIDE R104, R249, 0x4, R18 ;  /* 0x00000004f9687825 */ /* 0x000fc600078e0212 */
[----:B------:R-:W4:Y:S01]  /*13b70*/  LDL.LU.64 R18, [R1+0x430] ;  /* 0x0004300001127983 */ /* 0x000f220000300a00 */
[----:B------:R-:W-:-:S03]  /*13b80*/  IMAD.WIDE R68, R249, 0x4, R16 ;  /* 0x00000004f9447825 */ /* 0x000fc600078e0210 */
[----:B------:R-:W4:Y:S01]  /*13b90*/  LDL.LU.64 R16, [R1+0x4b0] ;  /* 0x0004b00001107983 */ /* 0x000f220000300a00 */
[----:B------:R-:W-:-:S03]  /*13ba0*/  IMAD.WIDE R66, R249, 0x4, R10 ;  /* 0x00000004f9427825 */ /* 0x000fc600078e020a */
[----:B------:R-:W4:Y:S01]  /*13bb0*/  LDL.LU.64 R10, [R1+0x4c0] ;  /* 0x0004c000010a7983 */ /* 0x000f220000300a00 */
[----:B------:R-:W-:-:S03]  /*13bc0*/  IMAD.WIDE R64, R249, 0x4, R8 ;  /* 0x00000004f9407825 */ /* 0x000fc600078e0208 */
[----:B------:R-:W4:Y:S01]  /*13bd0*/  LDL.LU.64 R8, [R1+0x4e0] ;  /* 0x0004e00001087983 */ /* 0x000f220000300a00 */
[----:B------:R-:W-:-:S04]  /*13be0*/  IMAD.WIDE R62, R249, 0x4, R50 ;  /* 0x00000004f93e7825 */ /* 0x000fc800078e0232 */
[C---:B------:R-:W-:Y:S02]  /*13bf0*/  IMAD.WIDE R54, R249.reuse, 0x4, R6 ;  /* 0x00000004f9367825 */ /* 0x040fe400078e0206 */
[----:B------:R-:W4:Y:S02]  /*13c00*/  LDL.LU.64 R6, [R1+0x4f8] ;  /* 0x0004f80001067983 */ /* 0x000f240000300a00 */
[----:B------:R-:W-:-:S04]  /*13c10*/  IMAD.WIDE R52, R249, 0x4, R14 ;  /* 0x00000004f9347825 */ /* 0x000fc800078e020e */
[----:B------:R-:W-:-:S04]  /*13c20*/  IMAD.WIDE R56, R249, 0x4, R44 ;  /* 0x00000004f9387825 */ /* 0x000fc800078e022c */
[C---:B--2---:R-:W-:Y:S02]  /*13c30*/  IMAD.WIDE R50, R249.reuse, 0x4, R4 ;  /* 0x00000004f9327825 */ /* 0x044fe400078e0204 */
[----:B------:R-:W2:Y:S04]  /*13c40*/  LDL.LU.64 R4, [R1+0x500] ;  /* 0x0005000001047983 */ /* 0x000ea80000300a00 */
[----:B------:R-:W2:Y:S04]  /*13c50*/  LDL.LU.64 R72, [R1+0xcb8] ;  /* 0x000cb80001487983 */ /* 0x000ea80000300a00 */
[----:B------:R-:W2:Y:S01]  /*13c60*/  LDL.LU.64 R14, [R1+0xcb0] ;  /* 0x000cb000010e7983 */ /* 0x000ea20000300a00 */
[----:B------:R-:W-:-:S03]  /*13c70*/  IMAD.WIDE R44, R249, 0x4, R38 ;  /* 0x00000004f92c7825 */ /* 0x000fc600078e0226 */
[----:B------:R-:W2:Y:S04]  /*13c80*/  LDL.LU.64 R86, [R1+0xca8] ;  /* 0x000ca80001567983 */ /* 0x000ea80000300a00 */
[----:B------:R-:W2:Y:S01]  /*13c90*/  LDL.LU.64 R80, [R1+0xca0] ;  /* 0x000ca00001507983 */ /* 0x000ea20000300a00 */
[----:B------:R-:W-:-:S04]  /*13ca0*/  IMAD.WIDE R38, R249, 0x4, R32 ;  /* 0x00000004f9267825 */ /* 0x000fc800078e0220 */
[C---:B---3--:R-:W-:Y:S02]  /*13cb0*/  IMAD.WIDE R32, R249.reuse, 0x4, R12 ;  /* 0x00000004f9207825 */ /* 0x048fe400078e020c */
[----:B------:R-:W3:Y:S02]  /*13cc0*/  LDL.LU.64 R12, [R1+0xc98] ;  /* 0x000c9800010c7983 */ /* 0x000ee40000300a00 */
[C---:B------:R-:W-:Y:S02]  /*13cd0*/  IMAD.WIDE R60, R249.reuse, 0x4, R48 ;  /* 0x00000004f93c7825 */ /* 0x040fe400078e0230 */
[----:B------:R-:W3:Y:S02]  /*13ce0*/  LDL.LU.64 R124, [R1+0xc90] ;  /* 0x000c9000017c7983 */ /* 0x000ee40000300a00 */
[C---:B------:R-:W-:Y:S02]  /*13cf0*/  IMAD.WIDE R48, R249.reuse, 0x4, R42 ;  /* 0x00000004f9307825 */ /* 0x040fe400078e022a */
[----:B------:R-:W3:Y:S02]  /*13d00*/  LDL.LU.64 R122, [R1+0xc88] ;  /* 0x000c8800017a7983 */ /* 0x000ee40000300a00 */
[----:B------:R-:W-:-:S02]  /*13d10*/  IMAD.WIDE R42, R249, 0x4, R36 ;  /* 0x00000004f92a7825 */ /* 0x000fc400078e0224 */
[----:B------:R-:W3:Y:S02]  /*13d20*/  LDL.LU.64 R120, [R1+0xc80] ;  /* 0x000c800001787983 */ /* 0x000ee40000300a00 */
[C---:B------:R-:W-:Y:S02]  /*13d30*/  IMAD.WIDE R36, R249.reuse, 0x4, R30 ;  /* 0x00000004f9247825 */ /* 0x040fe400078e021e */
[----:B------:R-:W3:Y:S02]  /*13d40*/  LDL.LU.64 R78, [R1+0xc78] ;  /* 0x000c7800014e7983 */ /* 0x000ee40000300a00 */
[----:B------:R-:W-:-:S04]  /*13d50*/  IMAD.WIDE R58, R249, 0x4, R46 ;  /* 0x00000004f93a7825 */ /* 0x000fc800078e022e */
[----:B------:R-:W-:-:S04]  /*13d60*/  IMAD.WIDE R30, R249, 0x4, R26 ;  /* 0x00000004f91e7825 */ /* 0x000fc800078e021a */
[----:B------:R-:W-:-:S04]  /*13d70*/  IMAD.WIDE R46, R249, 0x4, R40 ;  /* 0x00000004f92e7825 */ /* 0x000fc800078e0228 */
[----:B------:R-:W-:-:S04]  /*13d80*/  IMAD.WIDE R26, R249, 0x4, R22 ;  /* 0x00000004f91a7825 */ /* 0x000fc800078e0216 */
[----:B------:R-:W-:-:S04]  /*13d90*/  IMAD.WIDE R40, R249, 0x4, R34 ;  /* 0x00000004f9287825 */ /* 0x000fc800078e0222 */
[----:B----4-:R-:W-:-:S04]  /*13da0*/  IMAD.WIDE R22, R249, 0x4, R18 ;  /* 0x00000004f9167825 */ /* 0x010fc800078e0212 */
[----:B------:R-:W-:-:S04]  /*13db0*/  IMAD.WIDE R34, R249, 0x4, R28 ;  /* 0x00000004f9227825 */ /* 0x000fc800078e021c */
[C---:B------:R-:W-:Y:S02]  /*13dc0*/  IMAD.WIDE R18, R249.reuse, 0x4, R10 ;  /* 0x00000004f9127825 */ /* 0x040fe400078e020a */
[----:B------:R-:W4:Y:S02]  /*13dd0*/  LDL.LU.64 R10, [R1+0xc70] ;  /* 0x000c7000010a7983 */ /* 0x000f240000300a00 */
[C---:B------:R-:W-:Y:S02]  /*13de0*/  IMAD.WIDE R28, R249.reuse, 0x4, R24 ;  /* 0x00000004f91c7825 */ /* 0x040fe400078e0218 */
[----:B------:R-:W4:Y:S02]  /*13df0*/  LDL.LU.64 R76, [R1+0xc68] ;  /* 0x000c6800014c7983 */ /* 0x000f240000300a00 */
[----:B------:R-:W-:-:S04]  /*13e00*/  IMAD.WIDE R24, R249, 0x4, R20 ;  /* 0x00000004f9187825 */ /* 0x000fc800078e0214 */
[----:B------:R-:W-:-:S04]  /*13e10*/  IMAD.WIDE R20, R249, 0x4, R16 ;  /* 0x00000004f9147825 */ /* 0x000fc800078e0210 */
[C---:B------:R-:W-:Y:S02]  /*13e20*/  IMAD.WIDE R16, R249.reuse, 0x4, R8 ;  /* 0x00000004f9107825 */ /* 0x040fe400078e0208 */
[----:B------:R-:W4:Y:S04]  /*13e30*/  LDL.LU.64 R8, [R1+0xc60] ;  /* 0x000c600001087983 */ /* 0x000f280000300a00 */
[----:B------:R-:W4:Y:S01]  /*13e40*/  LDL.LU.64 R118, [R1+0xc58] ;  /* 0x000c580001767983 */ /* 0x000f220000300a00 */
[----:B--2---:R-:W-:-:S04]  /*13e50*/  IMAD.WIDE R72, R249, 0x4, R72 ;  /* 0x00000004f9487825 */ /* 0x004fc800078e0248 */
[C---:B------:R-:W-:Y:S01]  /*13e60*/  IMAD.WIDE R14, R249.reuse, 0x4, R14 ;  /* 0x00000004f90e7825 */ /* 0x040fe200078e020e */
[----:B------:R1:W-:Y:S04]  /*13e70*/  STL.64 [R1+0x2f8], R72 ;  /* 0x0002f84801007387 */ /* 0x0003e80000100a00 */
[----:B------:R-:W2:Y:S04]  /*13e80*/  LDL.LU.64 R116, [R1+0xc50] ;  /* 0x000c500001747983 */ /* 0x000ea80000300a00 */
[----:B------:R1:W-:Y:S04]  /*13e90*/  STL.64 [R1+0x300], R14 ;  /* 0x0003000e01007387 */ /* 0x0003e80000100a00 */
[----:B------:R-:W2:Y:S04]  /*13ea0*/  LDL.LU.64 R114, [R1+0xc48] ;  /* 0x000c480001727983 */ /* 0x000ea80000300a00 */
[----:B------:R-:W2:Y:S04]  /*13eb0*/  LDL.LU.64 R102, [R1+0xc40] ;  /* 0x000c400001667983 */ /* 0x000ea80000300a00 */
[----:B------:R-:W2:Y:S04]  /*13ec0*/  LDL.LU.64 R100, [R1+0xc38] ;  /* 0x000c380001647983 */ /* 0x000ea80000300a00 */
[----:B------:R-:W2:Y:S04]  /*13ed0*/  LDL.LU.64 R98, [R1+0xc30] ;  /* 0x000c300001627983 */ /* 0x000ea80000300a00 */
[----:B------:R-:W2:Y:S04]  /*13ee0*/  LDL.LU.64 R74, [R1+0xc28] ;  /* 0x000c2800014a7983 */ /* 0x000ea80000300a00 */
[----:B-1----:R-:W2:Y:S01]  /*13ef0*/  LDL.LU.64 R72, [R1+0xc20] ;  /* 0x000c200001487983 */ /* 0x002ea20000300a00 */
[----:B------:R-:W-:-:S03]  /*13f00*/  IMAD.WIDE R86, R249, 0x4, R86 ;  /* 0x00000004f9567825 */ /* 0x000fc600078e0256 */
[----:B------:R-:W2:Y:S01]  /*13f10*/  LDL.LU.64 R14, [R1+0xc18] ;  /* 0x000c1800010e7983 */ /* 0x000ea20000300a00 */
[----:B------:R-:W-:-:S03]  /*13f20*/  IMAD.WIDE R80, R249, 0x4, R80 ;  /* 0x00000004f9507825 */ /* 0x000fc600078e0250 */
[----:B------:R1:W-:Y:S01]  /*13f30*/  STL.64 [R1+0x308], R86 ;  /* 0x0003085601007387 */ /* 0x0003e20000100a00 */
[----:B---3--:R-:W-:-:S03]  /*13f40*/  IMAD.WIDE R12, R249, 0x4, R12 ;  /* 0x00000004f90c7825 */ /* 0x008fc600078e020c */
[----:B------:R-:W3:Y:S04]  /*13f50*/  LDL.LU.64 R96, [R1+0xc10] ;  /* 0x000c100001607983 */ /* 0x000ee80000300a00 */
[----:B------:R1:W-:Y:S04]  /*13f60*/  STL.64 [R1+0x330], R80 ;  /* 0x0003305001007387 */ /* 0x0003e80000100a00 */
[----:B------:R-:W3:Y:S04]  /*13f70*/  LDL.LU.64 R94, [R1+0xc08] ;  /* 0x000c0800015e7983 */ /* 0x000ee80000300a00 */
[----:B------:R1:W-:Y:S04]  /*13f80*/  STL.64 [R1+0x338], R12 ;  /* 0x0003380c01007387 */ /* 0x0003e80000100a00 */
[----:B------:R-:W3:Y:S04]  /*13f90*/  LDL.LU.64 R92, [R1+0xc00] ;  /* 0x000c0000015c7983 */ /* 0x000ee80000300a00 */
[----:B------:R-:W3:Y:S04]  /*13fa0*/  LDL.LU.64 R90, [R1+0xbf8] ;  /* 0x000bf800015a7983 */ /* 0x000ee80000300a00 */
[----:B------:R-:W3:Y:S04]  /*13fb0*/  LDL.LU.64 R88, [R1+0xbf0] ;  /* 0x000bf00001587983 */ /* 0x000ee80000300a00 */
[----:B-1----:R-:W3:Y:S04]  /*13fc0*/  LDL.LU.64 R86, [R1+0xbe8] ;  /* 0x000be80001567983 */ /* 0x002ee80000300a00 */
[----:B------:R-:W3:Y:S04]  /*13fd0*/  LDL.LU.64 R80, [R1+0xbe0] ;  /* 0x000be00001507983 */ /* 0x000ee80000300a00 */
[----:B------:R-:W3:Y:S01]  /*13fe0*/  LDL.LU.64 R12, [R1+0xbd8] ;  /* 0x000bd800010c7983 */ /* 0x000ee20000300a00 */
[----:B------:R-:W-:-:S04]  /*13ff0*/  IMAD.WIDE R126, R249, 0x4, R124 ;  /* 0x00000004f97e7825 */ /* 0x000fc800078e027c */
[C---:B------:R-:W-:Y:S01]  /*14000*/  IMAD.WIDE R124, R249.reuse, 0x4, R122 ;  /* 0x00000004f97c7825 */ /* 0x040fe200078e027a */
[----:B------:R-:W-:Y:S03]  /*14010*/  STL.64 [R1+0x340], R126 ;  /* 0x0003407e01007387 */ /* 0x000fe60000100a00 */
[C---:B------:R-:W-:Y:S01]  /*14020*/  IMAD.WIDE R122, R249.reuse, 0x4, R120 ;  /* 0x00000004f97a7825 */ /* 0x040fe200078e0278 */
[----:B------:R-:W-:Y:S03]  /*14030*/  STL.64 [R1+0x350], R124 ;  /* 0x0003507c01007387 */ /* 0x000fe60000100a00 */
[C---:B------:R-:W-:Y:S01]  /*14040*/  IMAD.WIDE R120, R249.reuse, 0x4, R78 ;  /* 0x00000004f9787825 */ /* 0x040fe200078e024e */
[----:B------:R-:W-:Y:S03]  /*14050*/  STL.64 [R1+0x358], R122 ;  /* 0x0003587a01007387 */ /* 0x000fe60000100a00 */
[----:B----4-:R-:W-:-:S02]  /*14060*/  IMAD.WIDE R78, R249, 0x4, R10 ;  /* 0x00000004f94e7825 */ /* 0x010fc400078e020a */
[----:B------:R-:W4:Y:S02]  /*14070*/  LDL.LU.64 R10, [R1+0xbd0] ;  /* 0x000bd000010a7983 */ /* 0x000f240000300a00 */
[C---:B------:R-:W-:Y:S02]  /*14080*/  IMAD.WIDE R76, R249.reuse, 0x4, R76 ;  /* 0x00000004f94c7825 */ /* 0x040fe400078e024c */
[----:B------:R-:W-:Y:S02]  /*14090*/  STL.64 [R1+0x360], R120 ;  /* 0x0003607801007387 */ /* 0x000fe40000100a00 */
[C---:B------:R-:W-:Y:S02]  /*140a0*/  IMAD.WIDE R8, R249.reuse, 0x4, R8 ;  /* 0x00000004f9087825 */ /* 0x040fe400078e0208 */
[----:B------:R1:W-:Y:S02]  /*140b0*/  STL.64 [R1+0x368], R78 ;  /* 0x0003684e01007387 */ /* 0x0003e40000100a00 */
[----:B------:R-:W-:-:S02]  /*140c0*/  IMAD.WIDE R118, R249, 0x4, R118 ;  /* 0x00000004f9767825 */ /* 0x000fc400078e0276 */
[----:B-1----:R-:W4:Y:S04]  /*140d0*/  LDL.LU.64 R78, [R1+0xbc8] ;  /* 0x000bc800014e7983 */ /* 0x002f280000300a00 */
[----:B------:R1:W-:Y:S04]  /*140e0*/  STL.64 [R1+0x3d0], R76 ;  /* 0x0003d04c01007387 */ /* 0x0003e80000100a00 */
[----:B-1----:R-:W4:Y:S04]  /*140f0*/  LDL.LU.64 R76, [R1+0xbc0] ;  /* 0x000bc000014c7983 */ /* 0x002f280000300a00 */
[----:B------:R1:W-:Y:S04]  /*14100*/  STL.64 [R1+0xc60], R8 ;  /* 0x000c600801007387 */ /* 0x0003e80000100a00 */
[----:B-1----:R-:W4:Y:S04]  /*14110*/  LDL.LU.64 R8, [R1+0xbb8] ;  /* 0x000bb80001087983 */ /* 0x002f280000300a00 */
[----:B------:R-:W-:Y:S01]  /*14120*/  STL.64 [R1+0xc58], R118 ;  /* 0x000c587601007387 */ /* 0x000fe20000100a00 */
[----:B--2---:R-:W-:-:S04]  /*14130*/  IMAD.WIDE R116, R249, 0x4, R116 ;  /* 0x00000004f9747825 */ /* 0x004fc800078e0274 */
        /* <DEDUP_REMOVED lines=11> */
[----:B------:R1:W-:Y:S03]  /*141f0*/  STL.64 [R1+0xc28], R74 ;  /* 0x000c284a01007387 */ /* 0x0003e60000100a00 */
[C---:B------:R-:W-:Y:S01]  /*14200*/  IMAD.WIDE R14, R249.reuse, 0x4, R14 ;  /* 0x00000004f90e7825 */ /* 0x040fe200078e020e */
[----:B-1----:R-:W2:Y:S04]  /*14210*/  LDL.LU.64 R74, [R1+0xbb0] ;  /* 0x000bb000014a7983 */ /* 0x002ea80000300a00 */
[----:B------:R1:W-:Y:S01]  /*14220*/  STL.64 [R1+0xc20], R72 ;  /* 0x000c204801007387 */ /* 0x0003e20000100a00 */
[----:B---3--:R-:W-:-:S04]  /*14230*/  IMAD.WIDE R96, R249, 0x4, R96 ;  /* 0x00000004f9607825 */ /* 0x008fc800078e0260 */
[C---:B------:R-:W-:Y:S01]  /*14240*/  IMAD.WIDE R94, R249.reuse, 0x4, R94 ;  /* 0x00000004f95e7825 */ /* 0x040fe200078e025e */
[----:B-1----:R-:W3:Y:S04]  /*14250*/  LDL.LU.64 R72, [R1+0xba8] ;  /* 0x000ba80001487983 */ /* 0x002ee80000300a00 */
[----:B------:R1:W-:Y:S01]  /*14260*/  STL.64 [R1+0xc18], R14 ;  /* 0x000c180e01007387 */ /* 0x0003e20000100a00 */
[----:B------:R-:W-:-:S04]  /*14270*/  IMAD.WIDE R92, R249, 0x4, R92 ;  /* 0x00000004f95c7825 */ /* 0x000fc800078e025c */
[C---:B------:R-:W-:Y:S01]  /*14280*/  IMAD.WIDE R90, R249.reuse, 0x4, R90 ;  /* 0x00000004f95a7825 */ /* 0x040fe200078e025a */
[----:B-1----:R-:W3:Y:S03]  /*14290*/  LDL.LU.64 R14, [R1+0xba0] ;  /* 0x000ba000010e7983 */ /* 0x002ee60000300a00 */
[C---:B------:R-:W-:Y:S01]  /*142a0*/  IMAD.WIDE R88, R249.reuse, 0x4, R88 ;  /* 0x00000004f9587825 */ /* 0x040fe200078e0258 */
[----:B------:R-:W-:Y:S03]  /*142b0*/  STL.64 [R1+0xc10], R96 ;  /* 0x000c106001007387 */ /* 0x000fe60000100a00 */
[C---:B------:R-:W-:Y:S01]  /*142c0*/  IMAD.WIDE R86, R249.reuse, 0x4, R86 ;  /* 0x00000004f9567825 */ /* 0x040fe200078e0256 */
[----:B------:R-:W-:Y:S03]  /*142d0*/  STL.64 [R1+0xc08], R94 ;  /* 0x000c085e01007387 */ /* 0x000fe60000100a00 */
[C---:B------:R-:W-:Y:S01]  /*142e0*/  IMAD.WIDE R80, R249.reuse, 0x4, R80 ;  /* 0x00000004f9507825 */ /* 0x040fe200078e0250 */
[----:B------:R-:W-:Y:S03]  /*142f0*/  STL.64 [R1+0xc00], R92 ;  /* 0x000c005c01007387 */ /* 0x000fe60000100a00 */
[C---:B------:R-:W-:Y:S01]  /*14300*/  IMAD.WIDE R12, R249.reuse, 0x4, R12 ;  /* 0x00000004f90c7825 */ /* 0x040fe200078e020c */
[----:B------:R-:W-:Y:S04]  /*14310*/  STL.64 [R1+0xbf8], R90 ;  /* 0x000bf85a01007387 */ /* 0x000fe80000100a00 */
[----:B------:R-:W-:Y:S04]  /*14320*/  STL.64 [R1+0xbf0], R88 ;  /* 0x000bf05801007387 */ /* 0x000fe80000100a00 */
[----:B------:R1:W-:Y:S04]  /*14330*/  STL.64 [R1+0xbe8], R86 ;  /* 0x000be85601007387 */ /* 0x0003e80000100a00 */
[----:B------:R-:W3:Y:S04]  /*14340*/  LDL.LU.64 R124, [R1+0xb98] ;  /* 0x000b9800017c7983 */ /* 0x000ee80000300a00 */
[----:B------:R-:W-:Y:S04]  /*14350*/  STL.64 [R1+0xbe0], R80 ;  /* 0x000be05001007387 */ /* 0x000fe80000100a00 */
[----:B------:R-:W3:Y:S04]  /*14360*/  LDL.LU.64 R122, [R1+0xb90] ;  /* 0x000b9000017a7983 */ /* 0x000ee80000300a00 */
[----:B------:R4:W-:Y:S04]  /*14370*/  STL.64 [R1+0xbd8], R12 ;  /* 0x000bd80c01007387 */ /* 0x0009e80000100a00 */
[----:B------:R-:W3:Y:S04]  /*14380*/  LDL.LU.64 R120, [R1+0xb88] ;  /* 0x000b880001787983 */ /* 0x000ee80000300a00 */
[----:B-1----:R-:W3:Y:S04]  /*14390*/  LDL.LU.64 R86, [R1+0xb80] ;  /* 0x000b800001567983 */ /* 0x002ee80000300a00 */
[----:B----4-:R-:W4:Y:S01]  /*143a0*/  LDL.LU.64 R12, [R1+0xb78] ;  /* 0x000b7800010c7983 */ /* 0x010f220000300a00 */
[----:B------:R-:W-:-:S03]  /*143b0*/  IMAD.WIDE R88, R249, 0x4, R10 ;  /* 0x00000004f9587825 */ /* 0x000fc600078e020a */
[----:B------:R-:W4:Y:S01]  /*143c0*/  LDL.LU.64 R80, [R1+0xb70] ;  /* 0x000b700001507983 */ /* 0x000f220000300a00 */
[----:B------:R-:W-:-:S03]  /*143d0*/  IMAD.WIDE R78, R249, 0x4, R78 ;  /* 0x00000004f94e7825 */ /* 0x000fc600078e024e */
[----:B------:R-:W4:Y:S01]  /*143e0*/  LDL.LU.64 R10, [R1+0xb68] ;  /* 0x000b6800010a7983 */ /* 0x000f220000300a00 */
[----:B------:R-:W-:-:S03]  /*143f0*/  IMAD.WIDE R76, R249, 0x4, R76 ;  /* 0x00000004f94c7825 */ /* 0x000fc600078e024c */
[----:B------:R-:W-:Y:S04]  /*14400*/  STL.64 [R1+0xbd0], R88 ;  /* 0x000bd05801007387 */ /* 0x000fe80000100a00 */
[----:B------:R1:W-:Y:S04]  /*14410*/  STL.64 [R1+0xbc8], R78 ;  /* 0x000bc84e01007387 */ /* 0x0003e80000100a00 */
[----:B------:R-:W4:Y:S01]  /*14420*/  LDL.LU.64 R118, [R1+0xb60] ;  /* 0x000b600001767983 */ /* 0x000f220000300a00 */
[----:B------:R-:W-:-:S03]  /*14430*/  IMAD.WIDE R8, R249, 0x4, R8 ;  /* 0x00000004f9087825 */ /* 0x000fc600078e0208 */
[----:B------:R1:W-:Y:S04]  /*14440*/  STL.64 [R1+0xbc0], R76 ;  /* 0x000bc04c01007387 */ /* 0x0003e80000100a00 */
[----:B------:R-:W4:Y:S04]  /*14450*/  LDL.LU.64 R116, [R1+0xb58] ;  /* 0x000b580001747983 */ /* 0x000f280000300a00 */
[----:B------:R1:W-:Y:S04]  /*14460*/  STL.64 [R1+0xbb8], R8 ;  /* 0x000bb80801007387 */ /* 0x0003e80000100a00 */
[----:B------:R-:W4:Y:S04]  /*14470*/  LDL.LU.64 R114, [R1+0xb50] ;  /* 0x000b500001727983 */ /* 0x000f280000300a00 */
[----:B------:R-:W4:Y:S04]  /*14480*/  LDL.LU.64 R102, [R1+0xb48] ;  /* 0x000b480001667983 */ /* 0x000f280000300a00 */
[----:B------:R-:W4:Y:S04]  /*14490*/  LDL.LU.64 R100, [R1+0xb40] ;  /* 0x000b400001647983 */ /* 0x000f280000300a00 */
[----:B------:R-:W4:Y:S04]  /*144a0*/  LDL.LU.64 R98, [R1+0xb38] ;  /* 0x000b380001627983 */ /* 0x000f280000300a00 */
[----:B-1----:R-:W4:Y:S04]  /*144b0*/  LDL.LU.64 R78, [R1+0xb30] ;  /* 0x000b3000014e7983 */ /* 0x002f280000300a00 */
[----:B------:R-:W4:Y:S04]  /*144c0*/  LDL.LU.64 R76, [R1+0xb28] ;  /* 0x000b2800014c7983 */ /* 0x000f280000300a00 */
[----:B------:R-:W4:Y:S01]  /*144d0*/  LDL.LU.64 R8, [R1+0xb20] ;  /* 0x000b200001087983 */ /* 0x000f220000300a00 */
[----:B--2---:R-:W-:-:S05]  /*144e0*/  IMAD.WIDE R74, R249, 0x4, R74 ;  /* 0x00000004f94a7825 */ /* 0x004fca00078e024a */
[----:B------:R1:W-:Y:S04]  /*144f0*/  STL.64 [R1+0xbb0], R74 ;  /* 0x000bb04a01007387 */ /* 0x0003e80000100a00 */
[----:B------:R-:W2:Y:S01]  /*14500*/  LDL.LU.64 R96, [R1+0xb18] ;  /* 0x000b180001607983 */ /* 0x000ea20000300a00 */
[----:B---3--:R-:W-:-:S05]  /*14510*/  IMAD.WIDE R72, R249, 0x4, R72 ;  /* 0x00000004f9487825 */ /* 0x008fca00078e0248 */
[----:B------:R3:W-:Y:S04]  /*14520*/  STL.64 [R1+0xba8], R72 ;  /* 0x000ba84801007387 */ /* 0x0007e80000100a00 */
[----:B------:R-:W2:Y:S01]  /*14530*/  LDL.LU.64 R94, [R1+0xb10] ;  /* 0x000b1000015e7983 */ /* 0x000ea20000300a00 */
[----:B------:R-:W-:-:S05]  /*14540*/  IMAD.WIDE R14, R249, 0x4, R14 ;  /* 0x00000004f90e7825 */ /* 0x000fca00078e020e */
[----:B------:R1:W-:Y:S04]  /*14550*/  STL.64 [R1+0xba0], R14 ;  /* 0x000ba00e01007387 */ /* 0x0003e80000100a00 */
[----:B------:R-:W2:Y:S04]  /*14560*/  LDL.LU.64 R92, [R1+0xb08] ;  /* 0x000b0800015c7983 */ /* 0x000ea80000300a00 */
[----:B------:R-:W2:Y:S04]  /*14570*/  LDL.LU.64 R90, [R1+0xb00] ;  /* 0x000b0000015a7983 */ /* 0x000ea80000300a00 */
[----:B------:R-:W2:Y:S04]  /*14580*/  LDL.LU.64 R88, [R1+0xaf8] ;  /* 0x000af80001587983 */ /* 0x000ea80000300a00 */
[----:B-1----:R-:W2:Y:S04]  /*14590*/  LDL.LU.64 R74, [R1+0xaf0] ;  /* 0x000af000014a7983 */ /* 0x002ea80000300a00 */
[----:B---3--:R-:W3:Y:S04]  /*145a0*/  LDL.LU.64 R72, [R1+0xae8] ;  /* 0x000ae80001487983 */ /* 0x008ee80000300a00 */
        /* <DEDUP_REMOVED lines=13> */
[----:B------:R1:W-:Y:S04]  /*14680*/  STL.64 [R1+0xb78], R86 ;  /* 0x000b785601007387 */ /* 0x0003e80000100a00 */
[----:B-1----:R-:W4:Y:S01]  /*14690*/  LDL.LU.64 R86, [R1+0xad0] ;  /* 0x000ad00001567983 */ /* 0x002f220000300a00 */
[----:B------:R-:W-:-:S03]  /*146a0*/  IMAD.WIDE R118, R249, 0x4, R118 ;  /* 0x00000004f9767825 */ /* 0x000fc600078e0276 */
[----:B------:R1:W-:Y:S01]  /*146b0*/  STL.64 [R1+0xb70], R80 ;  /* 0x000b705001007387 */ /* 0x0003e20000100a00 */
[----:B------:R-:W-:-:S03]  /*146c0*/  IMAD.WIDE R116, R249, 0x4, R116 ;  /* 0x00000004f9747825 */ /* 0x000fc600078e0274 */
[----:B-1----:R-:W4:Y:S01]  /*146d0*/  LDL.LU.64 R80, [R1+0xac8] ;  /* 0x000ac80001507983 */ /* 0x002f220000300a00 */
[----:B------:R-:W-:-:S03]  /*146e0*/  IMAD.WIDE R114, R249, 0x4, R114 ;  /* 0x00000004f9727825 */ /* 0x000fc600078e0272 */
[----:B------:R1:W-:Y:S01]  /*146f0*/  STL.64 [R1+0xb68], R10 ;  /* 0x000b680a01007387 */ /* 0x0003e20000100a00 */
[----:B------:R-:W-:-:S04]  /*14700*/  IMAD.WIDE R102, R249, 0x4, R102 ;  /* 0x00000004f9667825 */ /* 0x000fc800078e0266 */
[C---:B------:R-:W-:Y:S01]  /*14710*/  IMAD.WIDE R100, R249.reuse, 0x4, R100 ;  /* 0x00000004f9647825 */ /* 0x040fe200078e0264 */
[----:B-1----:R-:W4:Y:S03]  /*14720*/  LDL.LU.64 R10, [R1+0xac0] ;  /* 0x000ac000010a7983 */ /* 0x002f260000300a00 */
        /* <DEDUP_REMOVED lines=9> */
[----:B------:R-:W-:Y:S04]  /*147c0*/  STL.64 [R1+0xb38], R98 ;  /* 0x000b386201007387 */ /* 0x000fe80000100a00 */
[----:B------:R1:W-:Y:S04]  /*147d0*/  STL.64 [R1+0xb30], R78 ;  /* 0x000b304e01007387 */ /* 0x0003e80000100a00 */
[----:B-1----:R-:W4:Y:S04]  /*147e0*/  LDL.LU.64 R78, [R1+0xab8] ;  /* 0x000ab800014e7983 */ /* 0x002f280000300a00 */
[----:B------:R1:W-:Y:S04]  /*147f0*/  STL.64 [R1+0xb28], R76 ;  /* 0x000b284c01007387 */ /* 0x0003e80000100a00 */
[----:B-1----:R-:W4:Y:S04]  /*14800*/  LDL.LU.64 R76, [R1+0xab0] ;  /* 0x000ab000014c7983 */ /* 0x002f280000300a00 */
[----:B------:R1:W-:Y:S04]  /*14810*/  STL.64 [R1+0xb20], R8 ;  /* 0x000b200801007387 */ /* 0x0003e80000100a00 */
[----:B-1----:R-:W4:Y:S01]  /*14820*/  LDL.LU.64 R8, [R1+0xaa8] ;  /* 0x000aa80001087983 */ /* 0x002f220000300a00 */
[----:B--2---:R-:W-:-:S05]  /*14830*/  IMAD.WIDE R96, R249, 0x4, R96 ;  /* 0x00000004f9607825 */ /* 0x004fca00078e0260 */
[----:B------:R-:W-:Y:S01]  /*14840*/  STL.64 [R1+0xb18], R96 ;  /* 0x000b186001007387 */ /* 0x000fe20000100a00 */
[----:B------:R-:W-:-:S05]  /*14850*/  IMAD.WIDE R94, R249, 0x4, R94 ;  /* 0x00000004f95e7825 */ /* 0x000fca00078e025e */
        /* <DEDUP_REMOVED lines=8> */
[C---:B---3--:R-:W-:Y:S01]  /*148e0*/  IMAD.WIDE R72, R249.reuse, 0x4, R72 ;  /* 0x00000004f9487825 */ /* 0x048fe200078e0248 */
[----:B------:R1:W-:Y:S03]  /*148f0*/  STL.64 [R1+0xaf0], R74 ;  /* 0x000af04a01007387 */ /* 0x0003e60000100a00 */
[C---:B------:R-:W-:Y:S01]  /*14900*/  IMAD.WIDE R14, R249.reuse, 0x4, R14 ;  /* 0x00000004f90e7825 */ /* 0x040fe200078e020e */
[----:B------:R-:W2:Y:S04]  /*14910*/  LDL.LU.64 R124, [R1+0xaa0] ;  /* 0x000aa000017c7983 */ /* 0x000ea80000300a00 */
[----:B------:R3:W-:Y:S04]  /*14920*/  STL.64 [R1+0xae8], R72 ;  /* 0x000ae84801007387 */ /* 0x0007e80000100a00 */
[----:B------:R-:W2:Y:S04]  /*14930*/  LDL.LU.64 R122, [R1+0xa98] ;  /* 0x000a9800017a7983 */ /* 0x000ea80000300a00 */
[----:B------:R3:W-:Y:S04]  /*14940*/  STL.64 [R1+0xae0], R14 ;  /* 0x000ae00e01007387 */ /* 0x0007e80000100a00 */
[----:B------:R-:W2:Y:S04]  /*14950*/  LDL.LU.64 R120, [R1+0xa90] ;  /* 0x000a900001787983 */ /* 0x000ea80000300a00 */
[----:B-1----:R-:W2:Y:S04]  /*14960*/  LDL.LU.64 R74, [R1+0xa88] ;  /* 0x000a8800014a7983 */ /* 0x002ea80000300a00 */
[----:B---3--:R-:W3:Y:S01]  /*14970*/  LDL.LU.64 R72, [R1+0xa80] ;  /* 0x000a800001487983 */ /* 0x008ee20000300a00 */
[----:B----4-:R-:W-:-:S03]  /*14980*/  IMAD.WIDE R88, R249, 0x4, R12 ;  /* 0x00000004f9587825 */ /* 0x010fc600078e020c */
[----:B------:R-:W4:Y:S04]  /*14990*/  LDL.LU.64 R14, [R1+0xa78] ;  /* 0x000a7800010e7983 */ /* 0x000f280000300a00 */
[----:B------:R-:W4:Y:S04]  /*149a0*/  LDL.LU.64 R12, [R1+0xa70] ;  /* 0x000a7000010c7983 */ /* 0x000f280000300a00 */
[----:B------:R-:W-:Y:S01]  /*149b0*/  STL.64 [R1+0xad8], R88 ;  /* 0x000ad85801007387 */ /* 0x000fe20000100a00 */
[----:B------:R-:W-:-:S05]  /*149c0*/  IMAD.WIDE R86, R249, 0x4, R86 ;  /* 0x00000004f9567825 */ /* 0x000fca00078e0256 */
[----:B------:R1:W-:Y:S04]  /*149d0*/  STL.64 [R1+0xad0], R86 ;  /* 0x000ad05601007387 */ /* 0x0003e80000100a00 */
[----:B------:R-:W4:Y:S01]  /*149e0*/  LDL.LU.64 R118, [R1+0xa68] ;  /* 0x000a680001767983 */ /* 0x000f220000300a00 */
[----:B------:R-:W-:-:S05]  /*149f0*/  IMAD.WIDE R80, R249, 0x4, R80 ;  /* 0x00000004f9507825 */ /* 0x000fca00078e0250 */
[----:B------:R1:W-:Y:S04]  /*14a00*/  STL.64 [R1+0xac8], R80 ;  /* 0x000ac85001007387 */ /* 0x0003e80000100a00 */
[----:B------:R-:W4:Y:S01]  /*14a10*/  LDL.LU.64 R116, [R1+0xa60] ;  /* 0x000a600001747983 */ /* 0x000f220000300a00 */
[----:B------:R-:W-:-:S05]  /*14a20*/  IMAD.WIDE R10, R249, 0x4, R10 ;  /* 0x00000004f90a7825 */ /* 0x000fca00078e020a */
        /* <DEDUP_REMOVED lines=19> */
[----:B-1----:R-:W4:Y:S04]  /*14b60*/  LDL.LU.64 R78, [R1+0x9f8] ;  /* 0x0009f800014e7983 */ /* 0x002f280000300a00 */
[----:B------:R-:W4:Y:S04]  /*14b70*/  LDL.LU.64 R76, [R1+0x9f0] ;  /* 0x0009f000014c7983 */ /* 0x000f280000300a00 */
[----:B------:R-:W4:Y:S01]  /*14b80*/  LDL.LU.64 R8, [R1+0x9e8] ;  /* 0x0009e80001087983 */ /* 0x000f220000300a00 */
[----:B--2---:R-:W-:-:S04]  /*14b90*/  IMAD.WIDE R126, R249, 0x4, R124 ;  /* 0x00000004f97e7825 */ /* 0x004fc800078e027c */
[C---:B------:R-:W-:Y:S01]  /*14ba0*/  IMAD.WIDE R124, R249.reuse, 0x4, R122 ;  /* 0x00000004f97c7825 */ /* 0x040fe200078e027a */
[----:B------:R-:W-:Y:S03]  /*14bb0*/  STL.64 [R1+0xaa0], R126 ;  /* 0x000aa07e01007387 */ /* 0x000fe60000100a00 */
[C---:B------:R-:W-:Y:S01]  /*14bc0*/  IMAD.WIDE R122, R249.reuse, 0x4, R120 ;  /* 0x00000004f97a7825 */ /* 0x040fe200078e0278 */
[----:B------:R-:W-:Y:S03]  /*14bd0*/  STL.64 [R1+0xa98], R124 ;  /* 0x000a987c01007387 */ /* 0x000fe60000100a00 */
[C---:B------:R-:W-:Y:S01]  /*14be0*/  IMAD.WIDE R120, R249.reuse, 0x4, R74 ;  /* 0x00000004f9787825 */ /* 0x040fe200078e024a */
[----:B------:R-:W-:Y:S03]  /*14bf0*/  STL.64 [R1+0xa90], R122 ;  /* 0x000a907a01007387 */ /* 0x000fe60000100a00 */
[C---:B---3--:R-:W-:Y:S01]  /*14c00*/  IMAD.WIDE R72, R249.reuse, 0x4, R72 ;  /* 0x00000004f9487825 */ /* 0x048fe200078e0248 */
[----:B------:R-:W2:Y:S03]  /*14c10*/  LDL.LU.64 R74, [R1+0x9e0] ;  /* 0x0009e000014a7983 */ /* 0x000ea60000300a00 */
[C---:B----4-:R-:W-:Y:S01]  /*14c20*/  IMAD.WIDE R14, R249.reuse, 0x4, R14 ;  /* 0x00000004f90e7825 */ /* 0x050fe200078e020e */
[----:B------:R-:W-:Y:S03]  /*14c30*/  STL.64 [R1+0xa88], R120 ;  /* 0x000a887801007387 */ /* 0x000fe60000100a00 */
[C---:B------:R-:W-:Y:S01]  /*14c40*/  IMAD.WIDE R12, R249.reuse, 0x4, R12 ;  /* 0x00000004f90c7825 */ /* 0x040fe200078e020c */
[----:B------:R1:W-:Y:S04]  /*14c50*/  STL.64 [R1+0xa80], R72 ;  /* 0x000a804801007387 */ /* 0x0003e80000100a00 */
[----:B-1----:R-:W3:Y:S04]  /*14c60*/  LDL.LU.64 R72, [R1+0x9d8] ;  /* 0x0009d80001487983 */ /* 0x002ee80000300a00 */
[----:B------:R1:W-:Y:S04]  /*14c70*/  STL.64 [R1+0xa78], R14 ;  /* 0x000a780e01007387 */ /* 0x0003e80000100a00 */
[----:B-1----:R-:W4:Y:S04]  /*14c80*/  LDL.LU.64 R14, [R1+0x9d0] ;  /* 0x0009d000010e7983 */ /* 0x002f280000300a00 */
[----:B------:R1:W-:Y:S04]  /*14c90*/  STL.64 [R1+0xa70], R12 ;  /* 0x000a700c01007387 */ /* 0x0003e80000100a00 */
[----:B-1----:R-:W4:Y:S01]  /*14ca0*/  LDL.LU.64 R12, [R1+0x9c8] ;  /* 0x0009c800010c7983 */ /* 0x002f220000300a00 */
        /* <DEDUP_REMOVED lines=16> */
[----:B-1----:R-:W4:Y:S04]  /*14db0*/  LDL.LU.64 R86, [R1+0x9c0] ;  /* 0x0009c00001567983 */ /* 0x002f280000300a00 */
[----:B------:R1:W-:Y:S01]  /*14dc0*/  STL.64 [R1+0xa30], R80 ;  /* 0x000a305001007387 */ /* 0x0003e20000100a00 */
[----:B------:R-:W-:-:S03]  /*14dd0*/  IMAD.WIDE R96, R249, 0x4, R96 ;  /* 0x00000004f9607825 */ /* 0x000fc600078e0260 */
[----:B-1----:R-:W4:Y:S04]  /*14de0*/  LDL.LU.64 R80, [R1+0x9b8] ;  /* 0x0009b80001507983 */ /* 0x002f280000300a00 */
[----:B------:R1:W-:Y:S01]  /*14df0*/  STL.64 [R1+0xa28], R10 ;  /* 0x000a280a01007387 */ /* 0x0003e20000100a00 */
[----:B------:R-:W-:-:S03]  /*14e00*/  IMAD.WIDE R94, R249, 0x4, R94 ;  /* 0x00000004f95e7825 */ /* 0x000fc600078e025e */
[----:B-1----:R-:W4:Y:S01]  /*14e10*/  LDL.LU.64 R10, [R1+0x9b0] ;  /* 0x0009b000010a7983 */ /* 0x002f220000300a00 */
[----:B------:R-:W-:-:S03]  /*14e20*/  IMAD.WIDE R92, R249, 0x4, R92 ;  /* 0x00000004f95c7825 */ /* 0x000fc600078e025c */
        /* <DEDUP_REMOVED lines=10> */
[----:B------:R1:W-:Y:S04]  /*14ed0*/  STL.64 [R1+0x9f8], R78 ;  /* 0x0009f84e01007387 */ /* 0x0003e80000100a00 */
[----:B------:R-:W4:Y:S04]  /*14ee0*/  LDL.LU.64 R124, [R1+0x9a8] ;  /* 0x0009a800017c7983 */ /* 0x000f280000300a00 */
[----:B------:R-:W-:Y:S04]  /*14ef0*/  STL.64 [R1+0x9f0], R76 ;  /* 0x0009f04c01007387 */ /* 0x000fe80000100a00 */
[----:B------:R-:W4:Y:S04]  /*14f00*/  LDL.LU.64 R122, [R1+0x9a0] ;  /* 0x0009a000017a7983 */ /* 0x000f280000300a00 */
[----:B------:R1:W-:Y:S04]  /*14f10*/  STL.64 [R1+0x9e8], R8 ;  /* 0x0009e80801007387 */ /* 0x0003e80000100a00 */
[----:B------:R-:W4:Y:S04]  /*14f20*/  LDL.LU.64 R120, [R1+0x998] ;  /* 0x0009980001787983 */ /* 0x000f280000300a00 */
[----:B-1----:R-:W4:Y:S04]  /*14f30*/  LDL.LU.64 R78, [R1+0x990] ;  /* 0x00099000014e7983 */ /* 0x002f280000300a00 */
[----:B------:R-:W4:Y:S04]  /*14f40*/  LDL.LU.64 R8, [R1+0x988] ;  /* 0x0009880001087983 */ /* 0x000f280000300a00 */
[----:B------:R-:W4:Y:S01]  /*14f50*/  LDL.LU.64 R76, [R1+0x980] ;  /* 0x00098000014c7983 */ /* 0x000f220000300a00 */
[----:B--2---:R-:W-:-:S03]  /*14f60*/  IMAD.WIDE R88, R249, 0x4, R74 ;  /* 0x00000004f9587825 */ /* 0x004fc600078e024a */
[----:B------:R-:W2:Y:S04]  /*14f70*/  LDL.LU.64 R74, [R1+0x978] ;  /* 0x00097800014a7983 */ /* 0x000ea80000300a00 */
[----:B------:R-:W-:Y:S01]  /*14f80*/  STL.64 [R1+0x9e0], R88 ;  /* 0x0009e05801007387 */ /* 0x000fe20000100a00 */
[----:B---3--:R-:W-:-:S05]  /*14f90*/  IMAD.WIDE R72, R249, 0x4, R72 ;  /* 0x00000004f9487825 */ /* 0x008fca00078e0248 */
[----:B------:R1:W-:Y:S04]  /*14fa0*/  STL.64 [R1+0x9d8], R72 ;  /* 0x0009d84801007387 */ /* 0x0003e80000100a00 */
[----:B------:R-:W3:Y:S01]  /*14fb0*/  LDL.LU.64 R118, [R1+0x970] ;  /* 0x0009700001767983 */ /* 0x000ee20000300a00 */
[----:B----4-:R-:W-:-:S05]  /*14fc0*/  IMAD.WIDE R14, R249, 0x4, R14 ;  /* 0x00000004f90e7825 */ /* 0x010fca00078e020e */
[----:B------:R4:W-:Y:S04]  /*14fd0*/  STL.64 [R1+0x9d0], R14 ;  /* 0x0009d00e01007387 */ /* 0x0009e80000100a00 */
[----:B------:R-:W3:Y:S01]  /*14fe0*/  LDL.LU.64 R116, [R1+0x968] ;  /* 0x0009680001747983 */ /* 0x000ee20000300a00 */
[----:B------:R-:W-:-:S05]  /*14ff0*/  IMAD.WIDE R12, R249, 0x4, R12 ;  /* 0x00000004f90c7825 */ /* 0x000fca00078e020c */
[----:B------:R1:W-:Y:S04]  /*15000*/  STL.64 [R1+0x9c8], R12 ;  /* 0x0009c80c01007387 */ /* 0x0003e80000100a00 */
[----:B------:R-:W3:Y:S04]  /*15010*/  LDL.LU.64 R114, [R1+0x960] ;  /* 0x0009600001727983 */ /* 0x000ee80000300a00 */
[----:B------:R-:W3:Y:S04]  /*15020*/  LDL.LU.64 R102, [R1+0x958] ;  /* 0x0009580001667983 */ /* 0x000ee80000300a00 */
[----:B------:R-:W3:Y:S04]  /*15030*/  LDL.LU.64 R100, [R1+0x950] ;  /* 0x0009500001647983 */ /* 0x000ee80000300a00 */
[----:B------:R-:W3:Y:S04]  /*15040*/  LDL.LU.64 R98, [R1+0x948] ;  /* 0x0009480001627983 */ /* 0x000ee80000300a00 */
[----:B-1----:R-:W3:Y:S04]  /*15050*/  LDL.LU.64 R72, [R1+0x940] ;  /* 0x0009400001487983 */ /* 0x002ee80000300a00 */
[----:B----4-:R-:W4:Y:S04]  /*15060*/  LDL.LU.64 R14, [R1+0x938] ;  /* 0x00093800010e7983 */ /* 0x010f280000300a00 */
        /* <DEDUP_REMOVED lines=15> */
[----:B------:R-:W-:-:S04]  /*15160*/  IMAD.WIDE R126, R249, 0x4, R124 ;  /* 0x00000004f97e7825 */ /* 0x000fc800078e027c */
[C---:B------:R-:W-:Y:S01]  /*15170*/  IMAD.WIDE R124, R249.reuse, 0x4, R122 ;  /* 0x00000004f97c7825 */ /* 0x040fe200078e027a */
[----:B------:R-:W-:Y:S03]  /*15180*/  STL.64 [R1+0x9a8], R126 ;  /* 0x0009a87e01007387 */ /* 0x000fe60000100a00 */
[C---:B------:R-:W-:Y:S01]  /*15190*/  IMAD.WIDE R122, R249.reuse, 0x4, R120 ;  /* 0x00000004f97a7825 */ /* 0x040fe200078e0278 */
[----:B------:R-:W-:Y:S03]  /*151a0*/  STL.64 [R1+0x9a0], R124 ;  /* 0x0009a07c01007387 */ /* 0x000fe60000100a00 */
[C---:B------:R-:W-:Y:S01]  /*151b0*/  IMAD.WIDE R120, R249.reuse, 0x4, R78 ;  /* 0x00000004f9787825 */ /* 0x040fe200078e024e */
[----:B------:R-:W-:Y:S03]  /*151c0*/  STL.64 [R1+0x998], R122 ;  /* 0x0009987a01007387 */ /* 0x000fe60000100a00 */
[----:B------:R-:W-:-:S02]  /*151d0*/  IMAD.WIDE R78, R249, 0x4, R8 ;  /* 0x00000004f94e7825 */ /* 0x000fc400078e0208 */
[----:B------:R-:W4:Y:S02]  /*151e0*/  LDL.LU.64 R8, [R1+0x8e8] ;  /* 0x0008e80001087983 */ /* 0x000f240000300a00 */
[C---:B------:R-:W-:Y:S02]  /*151f0*/  IMAD.WIDE R76, R249.reuse, 0x4, R76 ;  /* 0x00000004f94c7825 */ /* 0x040fe400078e024c */
[----:B------:R-:W-:Y:S04]  /*15200*/  STL.64 [R1+0x990], R120 ;  /* 0x0009907801007387 */ /* 0x000fe80000100a00 */
[----:B------:R1:W-:Y:S04]  /*15210*/  STL.64 [R1+0x988], R78 ;  /* 0x0009884e01007387 */ /* 0x0003e80000100a00 */
[----:B-1----:R-:W4:Y:S04]  /*15220*/  LDL.LU.64 R78, [R1+0x8e0] ;  /* 0x0008e000014e7983 */ /* 0x002f280000300a00 */
[----:B------:R1:W-:Y:S04]  /*15230*/  STL.64 [R1+0x980], R76 ;  /* 0x0009804c01007387 */ /* 0x0003e80000100a00 */
[----:B-1----:R-:W4:Y:S01]  /*15240*/  LDL.LU.64 R76, [R1+0x8d8] ;  /* 0x0008d800014c7983 */ /* 0x002f220000300a00 */
[----:B--2---:R-:W-:-:S05]  /*15250*/  IMAD.WIDE R74, R249, 0x4, R74 ;  /* 0x00000004f94a7825 */ /* 0x004fca00078e024a */
[----:B------:R1:W-:Y:S04]  /*15260*/  STL.64 [R1+0x978], R74 ;  /* 0x0009784a01007387 */ /* 0x0003e80000100a00 */
[----:B-1----:R-:W2:Y:S01]  /*15270*/  LDL.LU.64 R74, [R1+0x8d0] ;  /* 0x0008d000014a7983 */ /* 0x002ea20000300a00 */
[----:B---3--:R-:W-:-:S05]  /*15280*/  IMAD.WIDE R118, R249, 0x4, R118 ;  /* 0x00000004f9767825 */ /* 0x008fca00078e0276 */
        /* <DEDUP_REMOVED lines=12> */
[C---:B----4-:R-:W-:Y:S01]  /*15350*/  IMAD.WIDE R14, R249.reuse, 0x4, R14 ;  /* 0x00000004f90e7825 */ /* 0x050fe200078e020e */
[----:B------:R1:W-:Y:S03]  /*15360*/  STL.64 [R1+0x940], R72 ;  /* 0x0009404801007387 */ /* 0x0003e60000100a00 */
[C---:B------:R-:W-:Y:S01]  /*15370*/  IMAD.WIDE R12, R249.reuse, 0x4, R12 ;  /* 0x00000004f90c7825 */ /* 0x040fe200078e020c */
        /* <DEDUP_REMOVED lines=19> */
[----:B------:R-:W4:Y:S04]  /*154b0*/  LDL.LU.64 R124, [R1+0x8b0] ;  /* 0x0008b000017c7983 */ /* 0x000f280000300a00 */
[----:B------:R-:W-:Y:S04]  /*154c0*/  STL.64 [R1+0x8f8], R80 ;  /* 0x0008f85001007387 */ /* 0x000fe80000100a00 */
[----:B------:R-:W4:Y:S04]  /*154d0*/  LDL.LU.64 R122, [R1+0x8a8] ;  /* 0x0008a800017a7983 */ /* 0x000f280000300a00 */
[----:B------:R1:W-:Y:S04]  /*154e0*/  STL.64 [R1+0x8f0], R10 ;  /* 0x0008f00a01007387 */ /* 0x0003e80000100a00 */
[----:B------:R-:W4:Y:S04]  /*154f0*/  LDL.LU.64 R120, [R1+0x8a0] ;  /* 0x0008a00001787983 */ /* 0x000f280000300a00 */
[----:B-1----:R-:W4:Y:S04]  /*15500*/  LDL.LU.64 R86, [R1+0x898] ;  /* 0x0008980001567983 */ /* 0x002f280000300a00 */
[----:B------:R-:W4:Y:S01]  /*15510*/  LDL.LU.64 R10, [R1+0x890] ;  /* 0x00089000010a7983 */ /* 0x000f220000300a00 */
[----:B------:R-:W-:-:S03]  /*15520*/  IMAD.WIDE R88, R249, 0x4, R8 ;  /* 0x00000004f9587825 */ /* 0x000fc600078e0208 */
        /* <DEDUP_REMOVED lines=9> */
[----:B--2---:R-:W-:-:S05]  /*155c0*/  IMAD.WIDE R74, R249, 0x4, R74 ;  /* 0x00000004f94a7825 */ /* 0x004fca00078e024a */
[----:B------:R2:W-:Y:S04]  /*155d0*/  STL.64 [R1+0x8d0], R74 ;  /* 0x0008d04a01007387 */ /* 0x0005e80000100a00 */
[----:B------:R-:W4:Y:S04]  /*155e0*/  LDL.LU.64 R114, [R1+0x868] ;  /* 0x0008680001727983 */ /* 0x000f280000300a00 */
[----:B------:R-:W4:Y:S04]  /*155f0*/  LDL.LU.64 R102, [R1+0x860] ;  /* 0x0008600001667983 */ /* 0x000f280000300a00 */
[----:B------:R-:W4:Y:S04]  /*15600*/  LDL.LU.64 R100, [R1+0x858] ;  /* 0x0008580001647983 */ /* 0x000f280000300a00 */
[----:B------:R-:W4:Y:S04]  /*15610*/  LDL.LU.64 R98, [R1+0x850] ;  /* 0x0008500001627983 */ /* 0x000f280000300a00 */
[----:B-1----:R-:W4:Y:S04]  /*15620*/  LDL.LU.64 R78, [R1+0x848] ;  /* 0x00084800014e7983 */ /* 0x002f280000300a00 */
[----:B------:R-:W4:Y:S04]  /*15630*/  LDL.LU.64 R76, [R1+0x840] ;  /* 0x00084000014c7983 */ /* 0x000f280000300a00 */
[----:B--2---:R-:W2:Y:S01]  /*15640*/  LDL.LU.64 R74, [R1+0x838] ;  /* 0x00083800014a7983 */ /* 0x004ea20000300a00 */
        /* <DEDUP_REMOVED lines=11> */
[----:B-1----:R-:W3:Y:S04]  /*15700*/  LDL.LU.64 R72, [R1+0x808] ;  /* 0x0008080001487983 */ /* 0x002ee80000300a00 */
[----:B----4-:R-:W4:Y:S04]  /*15710*/  LDL.LU.64 R14, [R1+0x800] ;  /* 0x00080000010e7983 */ /* 0x010f280000300a00 */
        /* <DEDUP_REMOVED lines=11> */
[----:B------:R-:W-:Y:S02]  /*157d0*/  STL.64 [R1+0xc98], R120 ;  /* 0x000c987801007387 */ /* 0x000fe40000100a00 */
[C---:B------:R-:W-:Y:S02]  /*157e0*/  IMAD.WIDE R8, R249.reuse, 0x4, R8 ;  /* 0x00000004f9087825 */ /* 0x040fe400078e0208 */
[----:B------:R1:W-:Y:S04]  /*157f0*/  STL.64 [R1+0xca0], R86 ;  /* 0x000ca05601007387 */ /* 0x0003e80000100a00 */
[----:B-1----:R-:W4:Y:S04]  /*15800*/  LDL.LU.64 R86, [R1+0x7e8] ;  /* 0x0007e80001567983 */ /* 0x002f280000300a00 */
[----:B------:R1:W-:Y:S01]  /*15810*/  STL.64 [R1+0xca8], R80 ;  /* 0x000ca85001007387 */ /* 0x0003e20000100a00 */
[----:B------:R-:W-:-:S03]  /*15820*/  IMAD.WIDE R118, R249, 0x4, R118 ;  /* 0x00000004f9767825 */ /* 0x000fc600078e0276 */
[----:B-1----:R-:W4:Y:S04]  /*15830*/  LDL.LU.64 R80, [R1+0x7e0] ;  /* 0x0007e00001507983 */ /* 0x002f280000300a00 */
[----:B------:R1:W-:Y:S01]  /*15840*/  STL.64 [R1+0xcb0], R8 ;  /* 0x000cb00801007387 */ /* 0x0003e20000100a00 */
[----:B------:R-:W-:-:S03]  /*15850*/  IMAD.WIDE R116, R249, 0x4, R116 ;  /* 0x00000004f9747825 */ /* 0x000fc600078e0274 */
[----:B-1----:R-:W4:Y:S04]  /*15860*/  LDL.LU.64 R8, [R1+0x7d8] ;  /* 0x0007d80001087983 */ /* 0x002f280000300a00 */
        /* <DEDUP_REMOVED lines=13> */
[C---:B--2---:R-:W-:Y:S01]  /*15940*/  IMAD.WIDE R74, R249.reuse, 0x4, R74 ;  /* 0x00000004f94a7825 */ /* 0x044fe200078e024a */
[----:B-1----:R-:W2:Y:S04]  /*15950*/  LDL.LU.64 R78, [R1+0x7d0] ;  /* 0x0007d000014e7983 */ /* 0x002ea80000300a00 */
[----:B------:R1:W-:Y:S04]  /*15960*/  STL.64 [R1+0xe80], R76 ;  /* 0x000e804c01007387 */ /* 0x0003e80000100a00 */
[----:B-1----:R-:W2:Y:S04]  /*15970*/  LDL.LU.64 R76, [R1+0x7c8] ;  /* 0x0007c800014c7983 */ /* 0x002ea80000300a00 */
        /* <DEDUP_REMOVED lines=16> */
[----:B------:R-:W3:Y:S04]  /*15a80*/  LDL.LU.64 R124, [R1+0x7b8] ;  /* 0x0007b800017c7983 */ /* 0x000ee80000300a00 */
[----:B------:R4:W-:Y:S04]  /*15a90*/  STL.64 [R1+0xed0], R14 ;  /* 0x000ed00e01007387 */ /* 0x0009e80000100a00 */
[----:B------:R-:W3:Y:S04]  /*15aa0*/  LDL.LU.64 R122, [R1+0x7b0] ;  /* 0x0007b000017a7983 */ /* 0x000ee80000300a00 */
[----:B------:R4:W-:Y:S04]  /*15ab0*/  STL.64 [R1+0xed8], R12 ;  /* 0x000ed80c01007387 */ /* 0x0009e80000100a00 */
[----:B------:R-:W3:Y:S04]  /*15ac0*/  LDL.LU.64 R120, [R1+0x7a8] ;  /* 0x0007a80001787983 */ /* 0x000ee80000300a00 */
[----:B-1----:R-:W3:Y:S04]  /*15ad0*/  LDL.LU.64 R72, [R1+0x7a0] ;  /* 0x0007a00001487983 */ /* 0x002ee80000300a00 */
[----:B----4-:R-:W4:Y:S01]  /*15ae0*/  LDL.LU.64 R14, [R1+0x798] ;  /* 0x00079800010e7983 */ /* 0x010f220000300a00 */
        /* <DEDUP_REMOVED lines=22> */
[----:B------:R-:W-:-:S05]  /*15c50*/  IMAD.WIDE R76, R249, 0x4, R76 ;  /* 0x00000004f94c7825 */ /* 0x000fca00078e024c */
        /* <DEDUP_REMOVED lines=8> */
[----:B------:R-:W2:Y:S04]  /*15ce0*/  LDL.LU.64 R76, [R1+0x708] ;  /* 0x00070800014c7983 */ /* 0x000ea80000300a00 */
[----:B------:R-:W2:Y:S01]  /*15cf0*/  LDL.LU.64 R74, [R1+0x700] ;  /* 0x00070000014a7983 */ /* 0x000ea20000300a00 */
[----:B---3--:R-:W-:-:S04]  /*15d00*/  IMAD.WIDE R126, R249, 0x4, R124 ;  /* 0x00000004f97e7825 */ /* 0x008fc800078e027c */
[C---:B------:R-:W-:Y:S01]  /*15d10*/  IMAD.WIDE R124, R249.reuse, 0x4, R122 ;  /* 0x00000004f97c7825 */ /* 0x040fe200078e027a */
[----:B------:R-:W-:Y:S03]  /*15d20*/  STL.64 [R1+0xf28], R126 ;  /* 0x000f287e01007387 */ /* 0x000fe60000100a00 */
[C---:B------:R-:W-:Y:S01]  /*15d30*/  IMAD.WIDE R122, R249.reuse, 0x4, R120 ;  /* 0x00000004f97a7825 */ /* 0x040fe200078e0278 */
[----:B------:R-:W-:Y:S03]  /*15d40*/  STL.64 [R1+0xf38], R124 ;  /* 0x000f387c01007387 */ /* 0x000fe60000100a00 */
[C---:B------:R-:W-:Y:S01]  /*15d50*/  IMAD.WIDE R120, R249.reuse, 0x4, R72 ;  /* 0x00000004f9787825 */ /* 0x040fe200078e0248 */
[----:B------:R-:W-:Y:S04]  /*15d60*/  STL.64 [R1+0xf40], R122 ;  /* 0x000f407a01007387 */ /* 0x000fe80000100a00 */
[----:B------:R-:W3:Y:S01]  /*15d70*/  LDL.LU.64 R72, [R1+0x6f8] ;  /* 0x0006f80001487983 */ /* 0x000ee20000300a00 */
[----:B----4-:R-:W-:-:S04]  /*15d80*/  IMAD.WIDE R14, R249, 0x4, R14 ;  /* 0x00000004f90e7825 */ /* 0x010fc800078e020e */
[C---:B------:R-:W-:Y:S01]  /*15d90*/  IMAD.WIDE R12, R249.reuse, 0x4, R12 ;  /* 0x00000004f90c7825 */ /* 0x040fe200078e020c */
[----:B------:R-:W-:Y:S03]  /*15da0*/  STL.64 [R1+0xf48], R120 ;  /* 0x000f487801007387 */ /* 0x000fe60000100a00 */
[C---:B------:R-:W-:Y:S01]  /*15db0*/  IMAD.WIDE R10, R249.reuse, 0x4, R10 ;  /* 0x00000004f90a7825 */ /* 0x040fe200078e020a */
        /* <DEDUP_REMOVED lines=20> */
[----:B------:R1:W-:Y:S01]  /*15f00*/  STL.64 [R1+0xfa8], R86 ;  /* 0x000fa85601007387 */ /* 0x0003e20000100a00 */
[----:B------:R-:W-:-:S03]  /*15f10*/  IMAD.WIDE R8, R249, 0x4, R8 ;  /* 0x00000004f9087825 */ /* 0x000fc600078e0208 */
        /* <DEDUP_REMOVED lines=25> */
[----:B------:R-:W2:Y:S04]  /*160b0*/  LDL.LU.64 R76, [R1+0x6a0] ;  /* 0x0006a000014c7983 */ /* 0x000ea80000300a00 */
[----:B------:R-:W2:Y:S01]  /*160c0*/  LDL.LU.64 R74, [R1+0x698] ;  /* 0x00069800014a7983 */ /* 0x000ea20000300a00 */
[----:B---3--:R-:W-:-:S03]  /*160d0*/  IMAD.WIDE R88, R249, 0x4, R72 ;  /* 0x00000004f9587825 */ /* 0x008fc600078e0248 */
[----:B------:R-:W3:Y:S04]  /*160e0*/  LDL.LU.64 R72, [R1+0x690] ;  /* 0x0006900001487983 */ /* 0x000ee80000300a00 */
[----:B------:R-:W-:Y:S01]  /*160f0*/  STL.64 [R1+0x1018], R88 ;  /* 0x0010185801007387 */ /* 0x000fe20000100a00 */
[----:B----4-:R-:W-:-:S05]  /*16100*/  IMAD.WIDE R14, R249, 0x4, R14 ;  /* 0x00000004f90e7825 */ /* 0x010fca00078e020e */
        /* <DEDUP_REMOVED lines=36> */
[----:B------:R-:W2:Y:S03]  /*16350*/  LDL.LU.64 R78, [R1+0x600] ;  /* 0x00060000014e7983 */ /* 0x000ea60000300a00 */
[C---:B------:R-:W-:Y:S01]  /*16360*/  IMAD.WIDE R74, R249.reuse, 0x4, R74 ;  /* 0x00000004f94a7825 */ /* 0x040fe200078e024a */
[----:B------:R-:W-:Y:S04]  /*16370*/  STL.64 [R1+0x1068], R120 ;  /* 0x0010687801007387 */ /* 0x000fe80000100a00 */
[----:B------:R1:W-:Y:S04]  /*16380*/  STL.64 [R1+0x1078], R76 ;  /* 0x0010784c01007387 */ /* 0x0003e80000100a00 */
[----:B-1----:R-:W2:Y:S04]  /*16390*/  LDL.LU.64 R76, [R1+0x5f8] ;  /* 0x0005f800014c7983 */ /* 0x002ea80000300a00 */
[----:B------:R1:W-:Y:S01]  /*163a0*/  STL.64 [R1+0x1080], R74 ;  /* 0x0010804a01007387 */ /* 0x0003e20000100a00 */
[----:B---3--:R-:W-:-:S03]  /*163b0*/  IMAD.WIDE R72, R249, 0x4, R72 ;  /* 0x00000004f9487825 */ /* 0x008fc600078e0248 */
[----:B-1----:R-:W3:Y:S04]  /*163c0*/  LDL.LU.64 R74, [R1+0x5f0] ;  /* 0x0005f000014a7983 */ /* 0x002ee80000300a00 */
[----:B------:R1:W-:Y:S04]  /*163d0*/  STL.64 [R1+0x1088], R72 ;  /* 0x0010884801007387 */ /* 0x0003e80000100a00 */
[----:B-1----:R-:W3:Y:S01]  /*163e0*/  LDL.LU.64 R72, [R1+0x5e8] ;  /* 0x0005e80001487983 */ /* 0x002ee20000300a00 */
[----:B----4-:R-:W-:-:S05]  /*163f0*/  IMAD.WIDE R118, R249, 0x4, R118 ;  /* 0x00000004f9767825 */ /* 0x010fca00078e0276 */
        /* <DEDUP_REMOVED lines=36> */
[----:B------:R-:W4:Y:S04]  /*16640*/  LDL.LU.64 R122, [R1+0x5c0] ;  /* 0x0005c000017a7983 */ /* 0x000f280000300a00 */
[----:B------:R1:W-:Y:S04]  /*16650*/  STL.64 [R1+0x608], R8 ;  /* 0x0006080801007387 */ /* 0x0003e80000100a00 */
[----:B------:R-:W4:Y:S04]  /*16660*/  LDL.LU.64 R120, [R1+0x5b8] ;  /* 0x0005b80001787983 */ /* 0x000f280000300a00 */
[----:B------:R-:W4:Y:S04]  /*16670*/  LDL.LU.64 R118, [R1+0x5b0] ;  /* 0x0005b00001767983 */ /* 0x000f280000300a00 */
[----:B-1----:R-:W4:Y:S04]  /*16680*/  LDL.LU.64 R8, [R1+0x5a8] ;  /* 0x0005a80001087983 */ /* 0x002f280000300a00 */
[----:B------:R-:W4:Y:S04]  /*16690*/  LDL.LU.64 R116, [R1+0x5a0] ;  /* 0x0005a00001747983 */ /* 0x000f280000300a00 */
[----:B------:R-:W4:Y:S01]  /*166a0*/  LDL.LU.64 R114, [R1+0x598] ;  /* 0x0005980001727983 */ /* 0x000f220000300a00 */
[----:B--2---:R-:W-:-:S05]  /*166b0*/  IMAD.WIDE R78, R249, 0x4, R78 ;  /* 0x00000004f94e7825 */ /* 0x004fca00078e024e */
[----:B------:R1:W-:Y:S01]  /*166c0*/  STL.64 [R1+0x600], R78 ;  /* 0x0006004e01007387 */ /* 0x0003e20000100a00 */
[----:B------:R-:W-:-:S05]  /*166d0*/  IMAD.WIDE R76, R249, 0x4, R76 ;  /* 0x00000004f94c7825 */ /* 0x000fca00078e024c */
[----:B------:R2:W-:Y:S04]  /*166e0*/  STL.64 [R1+0x5f8], R76 ;  /* 0x0005f84c01007387 */ /* 0x0005e80000100a00 */
[----:B------:R-:W4:Y:S01]  /*166f0*/  LDL.LU.64 R102, [R1+0x590] ;  /* 0x0005900001667983 */ /* 0x000f220000300a00 */
[----:B---3--:R-:W-:-:S05]  /*16700*/  IMAD.WIDE R74, R249, 0x4, R74 ;  /* 0x00000004f94a7825 */ /* 0x008fca00078e024a */
        /* <DEDUP_REMOVED lines=8> */
[----:B------:R-:W4:Y:S04]  /*16790*/  LDL.LU.64 R90, [R1+0x560] ;  /* 0x00056000015a7983 */ /* 0x000f280000300a00 */
[----:B------:R-:W4:Y:S04]  /*167a0*/  LDL.LU.64 R88, [R1+0x558] ;  /* 0x0005580001587983 */ /* 0x000f280000300a00 */
[----:B------:R-:W4:Y:S02]  /*167b0*/  LDL.LU.64 R86, [R1+0x550] ;  /* 0x0005500001567983 */ /* 0x000f240000300a00 */
[----:B----4-:R-:W-:-:S05]  /*167c0*/  IMAD.WIDE R14, R249, 0x4, R14 ;  /* 0x00000004f90e7825 */ /* 0x010fca00078e020e */
[----:B------:R4:W-:Y:S04]  /*167d0*/  STL.64 [R1+0x1130], R14 ;  /* 0x0011300e01007387 */ /* 0x0009e80000100a00 */
[----:B------:R-:W4:Y:S01]  /*167e0*/  LDL.LU.64 R80, [R1+0x548] ;  /* 0x0005480001507983 */ /* 0x000f220000300a00 */
[----:B------:R-:W-:-:S05]  /*167f0*/  IMAD.WIDE R12, R249, 0x4, R12 ;  /* 0x00000004f90c7825 */ /* 0x000fca00078e020c */
[----:B------:R2:W-:Y:S04]  /*16800*/  STL.64 [R1+0x1140], R12 ;  /* 0x0011400c01007387 */ /* 0x0005e80000100a00 */
[----:B-1----:R-:W4:Y:S01]  /*16810*/  LDL.LU.64 R78, [R1+0x540] ;  /* 0x00054000014e7983 */ /* 0x002f220000300a00 */
[----:B------:R-:W-:-:S05]  /*16820*/  IMAD.WIDE R10, R249, 0x4, R10 ;  /* 0x00000004f90a7825 */ /* 0x000fca00078e020a */
[----:B------:R1:W-:Y:S04]  /*16830*/  STL.64 [R1+0x1148], R10 ;  /* 0x0011480a01007387 */ /* 0x0003e80000100a00 */
[----:B--2---:R-:W2:Y:S04]  /*16840*/  LDL.LU.64 R76, [R1+0x538] ;  /* 0x00053800014c7983 */ /* 0x004ea80000300a00 */
[----:B---3--:R-:W3:Y:S04]  /*16850*/  LDL.LU.64 R74, [R1+0x530] ;  /* 0x00053000014a7983 */ /* 0x008ee80000300a00 */
[----:B------:R-:W3:Y:S04]  /*16860*/  LDL.LU.64 R72, [R1+0x528] ;  /* 0x0005280001487983 */ /* 0x000ee80000300a00 */
[----:B----4-:R-:W4:Y:S04]  /*16870*/  LDL.LU.64 R14, [R1+0x520] ;  /* 0x00052000010e7983 */ /* 0x010f280000300a00 */
[----:B------:R-:W4:Y:S01]  /*16880*/  LDL.LU.64 R12, [R1+0x518] ;  /* 0x00051800010c7983 */ /* 0x000f220000300a00 */
        /* <DEDUP_REMOVED lines=21> */
[----:B------:R-:W-:Y:S01]  /*169e0*/  STL.64 [R1+0x1188], R110 ;  /* 0x0011886e01007387 */ /* 0x000fe20000100a00 */
[----:B------:R-:W-:-:S05]  /*169f0*/  IMAD.WIDE R108, R249, 0x4, R102 ;  /* 0x00000004f96c7825 */ /* 0x000fca00078e0266 */
        /* <DEDUP_REMOVED lines=21> */
[----:B------:R-:W4:Y:S04]  /*16b50*/  LDL.LU.64 R246, [R1+0x2a48] ;  /* 0x002a480001f67983 */ /* 0x000f280000300a00 */
[----:B------:R1:W-:Y:S04]  /*16b60*/  STL.64 [R1+0x11e8], R84 ;  /* 0x0011e85401007387 */ /* 0x0003e80000100a00 */
[----:B------:R-:W-:Y:S01]  /*16b70*/  STL.64 [R1+0x11f0], R82 ;  /* 0x0011f05201007387 */ /* 0x000fe20000100a00 */
[----:B------:R-:W-:-:S05]  /*16b80*/  IMAD.WIDE R80, R249, 0x4, R80 ;  /* 0x00000004f9507825 */ /* 0x000fca00078e0250 */
[----:B------:R-:W-:Y:S01]  /*16b90*/  STL.64 [R1+0x11f8], R80 ;  /* 0x0011f85001007387 */ /* 0x000fe20000100a00 */
[----:B------:R-:W-:-:S05]  /*16ba0*/  IMAD.WIDE R78, R249, 0x4, R78 ;  /* 0x00000004f94e7825 */ /* 0x000fca00078e024e */
[----:B------:R-:W-:Y:S01]  /*16bb0*/  STL.64 [R1+0x1c58], R78 ;  /* 0x001c584e01007387 */ /* 0x000fe20000100a00 */
[----:B--2---:R-:W-:-:S04]  /*16bc0*/  IMAD.WIDE R76, R249, 0x4, R76 ;  /* 0x00000004f94c7825 */ /* 0x004fc800078e024c */
[C---:B---3--:R-:W-:Y:S01]  /*16bd0*/  IMAD.WIDE R74, R249.reuse, 0x4, R74 ;  /* 0x00000004f94a7825 */ /* 0x048fe200078e024a */
[----:B------:R-:W-:Y:S03]  /*16be0*/  STL.64 [R1+0x1c60], R76 ;  /* 0x001c604c01007387 */ /* 0x000fe60000100a00 */
[C---:B------:R-:W-:Y:S01]  /*16bf0*/  IMAD.WIDE R72, R249.reuse, 0x4, R72 ;  /* 0x00000004f9487825 */ /* 0x040fe200078e0248 */
[----:B------:R2:W-:Y:S03]  /*16c00*/  STL.64 [R1+0x1c70], R74 ;  /* 0x001c704a01007387 */ /* 0x0005e60000100a00 */
[C---:B----4-:R-:W-:Y:S01]  /*16c10*/  IMAD.WIDE R14, R249.reuse, 0x4, R14 ;  /* 0x00000004f90e7825 */ /* 0x050fe200078e020e */
[----:B------:R-:W-:Y:S03]  /*16c20*/  STL.64 [R1+0x1c78], R72 ;  /* 0x001c784801007387 */ /* 0x000fe60000100a00 */
[C---:B------:R-:W-:Y:S01]  /*16c30*/  IMAD.WIDE R12, R249.reuse, 0x4, R12 ;  /* 0x00000004f90c7825 */ /* 0x040fe200078e020c */
[----:B------:R3:W-:Y:S03]  /*16c40*/  STL.64 [R1+0x1c80], R14 ;  /* 0x001c800e01007387 */ /* 0x0007e60000100a00 */
[C---:B------:R-:W-:Y:S01]  /*16c50*/  IMAD.WIDE R10, R249.reuse, 0x4, R10 ;  /* 0x00000004f90a7825 */ /* 0x040fe200078e020a */
[----:B-1----:R-:W4:Y:S01]  /*16c60*/  LDL.64 R84, [R1+0x1570] ;  /* 0x0015700001547983 */ /* 0x002f220000100a00 */
[----:B--2---:R-:W1:Y:S03]  /*16c70*/  LDC R74, c[0x0][0x3a0] ;  /* 0x0000e800ff4a7b82 */ /* 0x004e660000000800 */
[----:B------:R-:W-:Y:S04]  /*16c80*/  STL.64 [R1+0x1c90], R12 ;  /* 0x001c900c01007387 */ /* 0x000fe80000100a00 */
[----:B------:R-:W2:Y:S01]  /*16c90*/  LDL.64 R82, [R1+0x1578] ;  /* 0x0015780001527983 */ /* 0x000ea20000100a00 */
[----:B------:R-:W-:Y:S01]  /*16ca0*/  VIADD R248, R248, 0xffffff77 ;  /* 0xffffff77f8f87836 */ /* 0x000fe20000000000 */
[----:B---3--:R-:W3:Y:S02]  /*16cb0*/  LDC R15, c[0x0][0x3a0] ;  /* 0x0000e800ff0f7b82 */ /* 0x008ee40000000800 */
[----:B------:R1:W-:Y:S04]  /*16cc0*/  STL.64 [R1+0x1c98], R10 ;  /* 0x001c980a01007387 */ /* 0x0003e80000100a00 */
[----:B------:R-:W2:Y:S01]  /*16cd0*/  LDL.64 R80, [R1+0x1b38] ;  /* 0x001b380001507983 */ /* 0x000ea20000100a00 */
[C---:B------:R-:W-:Y:S01]  /*16ce0*/  IMAD.WIDE R232, R249.reuse, 0x4, R236 ;  /* 0x00000004f9e87825 */ /* 0x040fe200078e02ec */
[----:B------:R-:W2:Y:S02]  /*16cf0*/  LDC R73, c[0x0][0x3a0] ;  /* 0x0000e800ff497b82 */ /* 0x000ea40000000800 */
[----:B------:R-:W2:Y:S01]  /*16d00*/  LDL.64 R78, [R1+0x1720] ;  /* 0x00172000014e7983 */ /* 0x000ea20000100a00 */
[----:B-1----:R-:W-:-:S03]  /*16d10*/  IMAD.WIDE R10, R249, 0x4, R8 ;  /* 0x00000004f90a7825 */ /* 0x002fc600078e0208 */
[----:B------:R-:W2:Y:S02]  /*16d20*/  LDL.64 R76, [R1+0x1ae0] ;  /* 0x001ae000014c7983 */ /* 0x000ea40000100a00 */
[----:B------:R-:W1:Y:S02]  /*16d30*/  LDC R14, c[0x0][0x3a0] ;  /* 0x0000e800ff0e7b82 */ /* 0x000e640000000800 */
[----:B------:R1:W-:Y:S04]  /*16d40*/  STL.64 [R1+0x1ca0], R10 ;  /* 0x001ca00a01007387 */ /* 0x0003e80000100a00 */
[----:B------:R-:W-:Y:S01]  /*16d50*/  LDGSTS.E [R0+0x1fd00], desc[UR14][R246.64], !P3 ;  /* 0x1fd00000f6007fae */ /* 0x000fe2000d9a100e */
[----:B------:R-:W-:-:S03]  /*16d60*/  IMAD.WIDE R8, R249, 0x4, R246 ;  /* 0x00000004f9087825 */ /* 0x000fc600078e02f6 */
[----:B------:R-:W-:Y:S01]  /*16d70*/  LDGSTS.E [R0+0x1fe00], desc[UR14][R2.64], !P3 ;  /* 0x1fe0000002007fae */ /* 0x000fe2000d9a100e */
[----:B-1----:R-:W-:-:S03]  /*16d80*/  IMAD.WIDE R10, R249, 0x4, R2 ;  /* 0x00000004f90a7825 */ /* 0x002fc600078e0202 */
[----:B------:R-:W-:Y:S04]  /*16d90*/  LDGSTS.E [R0+0x1ff00], desc[UR14][R238.64], !P3 ;  /* 0x1ff00000ee007fae */ /* 0x000fe8000d9a100e */
[----:B------:R-:W4:Y:S04]  /*16da0*/  LDL.LU.64 R246, [R1+0x2a40] ;  /* 0x002a400001f67983 */ /* 0x000f280000300a00 */
[----:B------:R1:W-:Y:S04]  /*16db0*/  STL.64 [R1+0x1cb0], R8 ;  /* 0x001cb00801007387 */ /* 0x0003e80000100a00 */
[----:B------:R-:W3:Y:S04]  /*16dc0*/  LDL.LU.64 R2, [R1+0x2a38] ;  /* 0x002a380001027983 */ /* 0x000ee80000300a00 */
[----:B------:R1:W-:Y:S04]  /*16dd0*/  STL.64 [R1+0x1cb8], R10 ;  /* 0x001cb80a01007387 */ /* 0x0003e80000100a00 */
[----:B------:R-:W0:Y:S01]  /*16de0*/  LDGDEPBAR ;  /* 0x00000000000079af */ /* 0x000e220000000000 */
[----:B-1----:R-:W1:Y:S01]  /*16df0*/  LDC R9, c[0x0][0x3a0] ;  /* 0x0000e800ff097b82 */ /* 0x002e620000000800 */
[----:B------:R-:W-:Y:S01]  /*16e00*/  IMAD.WIDE R10, R249, 0x4, R238 ;  /* 0x00000004f90a7825 */ /* 0x000fe200078e02ee */
[----:B------:R-:W-:-:S06]  /*16e10*/  ISETP.GE.U32.AND P1, PT, R248, 0x7ffffef8, PT ;  /* 0x7ffffef8f800780c */ /* 0x000fcc0003f26070 */
[----:B------:R-:W1:Y:S01]  /*16e20*/  LDC R8, c[0x0][0x3a0] ;  /* 0x0000e800ff087b82 */ /* 0x000e620000000800 */
[----:B------:R1:W-:Y:S04]  /*16e30*/  STL.64 [R1+0x1cc0], R10 ;  /* 0x001cc00a01007387 */ /* 0x0003e80000100a00 */
[----:B------:R-:W3:Y:S03]  /*16e40*/  LDL.64 R146, [R1+0x16d0] ;  /* 0x0016d00001927983 */ /* 0x000ee60000100a00 */
[----:B------:R-:W1:Y:S01]  /*16e50*/  LDC R248, c[0x0][0x3a0] ;  /* 0x0000e800fff87b82 */ /* 0x000e620000000800 */
[----:B------:R-:W3:Y:S04]  /*16e60*/  LDL.64 R144, [R1+0x1a90] ;  /* 0x001a900001907983 */ /* 0x000ee80000100a00 */
        /* <DEDUP_REMOVED lines=24> */
[----:B----4-:R-:W-:Y:S04]  /*16ff0*/  LDGSTS.E [R246+0x40000], desc[UR14][R84.64], P0 ;  /* 0x4000000054f67fae */ /* 0x010fe800081a100e */
[----:B--2---:R-:W-:Y:S04]  /*17000*/  LDGSTS.E [R246+0x40100], desc[UR14][R82.64], P6 ;  /* 0x4010000052f67fae */ /* 0x004fe8000b1a100e */
[----:B------:R-:W-:Y:S04]  /*17010*/  LDGSTS.E [R246+0x41000], desc[UR14][R80.64], P0 ;  /* 0x4100000050f67fae */ /* 0x000fe800081a100e */
[----:B------:R-:W2:Y:S04]  /*17020*/  LDL.64 R84, [R1+0x1280] ;  /* 0x0012800001547983 */ /* 0x000ea80000100a00 */
[----:B------:R-:W4:Y:S04]  /*17030*/  LDL.64 R82, [R1+0x1b80] ;  /* 0x001b800001527983 */ /* 0x000f280000100a00 */
[----:B------:R-:W-:Y:S04]  /*17040*/  LDGSTS.E [R246+0x41100], desc[UR14][R78.64], P6 ;  /* 0x411000004ef67fae */ /* 0x000fe8000b1a100e */
[----:B------:R-:W4:Y:S04]  /*17050*/  LDL.64 R80, [R1+0x1770] ;  /* 0x0017700001507983 */ /* 0x000f280000100a00 */
[----:B------:R-:W-:Y:S04]  /*17060*/  LDGSTS.E [R246+0x42000], desc[UR14][R76.64], P0 ;  /* 0x420000004cf67fae */ /* 0x000fe800081a100e */
[----:B------:R-:W4:Y:S01]  /*17070*/  LDL.64 R78, [R1+0x1b30] ;  /* 0x001b3000014e7983 */ /* 0x000f220000100a00 */
[----:B-1----:R-:W-:-:S03]  /*17080*/  IADD3 R9, PT, PT, R9, -0x85, RZ ;  /* 0xffffff7b09097810 */ /* 0x002fc60007ffe0ff */
[----:B---3--:R-:W-:Y:S04]  /*17090*/  LDGSTS.E [R246+0x42100], desc[UR14][R146.64], P6 ;  /* 0x4210000092f67fae */ /* 0x008fe8000b1a100e */
[----:B------:R-:W3:Y:S01]  /*170a0*/  LDL.64 R76, [R1+0x1718] ;  /* 0x00171800014c7983 */ /* 0x000ee20000100a00 */
[----:B------:R-:W-:Y:S02]  /*170b0*/  ISETP.GE.U32.AND P2, PT, R9, 0x7ffffefc, PT ;  /* 0x7ffffefc0900780c */ /* 0x000fe40003f46070 */
[----:B------:R-:W1:Y:S01]  /*170c0*/  LDC R9, c[0x0][0x3a0] ;  /* 0x0000e800ff097b82 */ /* 0x000e620000000800 */
[----:B------:R-:W-:Y:S04]  /*170d0*/  LDGSTS.E [R246+0x43000], desc[UR14][R144.64], P0 ;  /* 0x4300000090f67fae */ /* 0x000fe800081a100e */
[----:B------:R-:W3:Y:S04]  /*170e0*/  LDL.64 R146, [R1+0x1ad8] ;  /* 0x001ad80001927983 */ /* 0x000ee80000100a00 */
        /* <DEDUP_REMOVED lines=21> */
[----:B------:R-:W3:Y:S01]  /*17240*/  LDL.64 R118, [R1+0x1528] ;  /* 0x0015280001767983 */ /* 0x000ee20000100a00 */
[----:B-1----:R-:W-:-:S03]  /*17250*/  VIADD R13, R9, 0xffffff73 ;  /* 0xffffff73090d7836 */ /* 0x002fc60000000000 */
[----:B------:R-:W-:Y:S04]  /*17260*/  LDGSTS.E [R246+0x49000], desc[UR14][R114.64], P0 ;  /* 0x4900000072f67fae */ /* 0x000fe800081a100e */
[----:B------:R-:W3:Y:S01]  /*17270*/  LDL.64 R116, [R1+0x18d8] ;  /* 0x0018d80001747983 */ /* 0x000ee20000100a00 */
[----:B------:R-:W-:-:S03]  /*17280*/  LOP3.LUT R9, R247, 0x10, RZ, 0x3c, !PT ;  /* 0x00000010f7097812 */ /* 0x000fc600078e3cff */
        /* <DEDUP_REMOVED lines=10> */
[----:B------:R-:W-:-:S03]  /*17330*/  VIADD R9, R9, UR12 ;  /* 0x0000000c09097c36 */ /* 0x000fc60008000000 */
        /* <DEDUP_REMOVED lines=14> */
[----:B------:R-:W-:Y:S01]  /*17420*/  LOP3.LUT R10, R247, 0x30, RZ, 0x3c, !PT ;  /* 0x00000030f70a7812 */ /* 0x000fe200078e3cff */
[----:B------:R-:W-:-:S02]  /*17430*/  IMAD.WIDE R6, R249, 0x4, R6 ;  /* 0x00000004f9067825 */ /* 0x000fc400078e0206 */
[----:B------:R-:W3:Y:S04]  /*17440*/  LDL.64 R250, [R1+0x1858] ;  /* 0x0018580001fa7983 */ /* 0x000ee80000100a00 */
[----:B------:R-:W3:Y:S01]  /*17450*/  LDL.64 R86, [R1+0x12f0] ;  /* 0x0012f00001567983 */ /* 0x000ee20000100a00 */
[----:B------:R-:W-:-:S03]  /*17460*/  IMAD.WIDE R4, R249, 0x4, R4 ;  /* 0x00000004f9047825 */ /* 0x000fc600078e0204 */
        /* <DEDUP_REMOVED lines=15> */
[----:B--2---:R-:W-:Y:S04]  /*17560*/  LDGSTS.E [R246+0x4f100], desc[UR14][R84.64], P6 ;  /* 0x4f10000054f67fae */ /* 0x004fe8000b1a100e */
[----:B----4-:R-:W-:Y:S04]  /*17570*/  LDGSTS.E [R9+0x40200], desc[UR14][R82.64], P0 ;  /* 0x4020000052097fae */ /* 0x010fe800081a100e */
[----:B------:R-:W2:Y:S04]  /*17580*/  LDL.64 R202, [R1+0x16e0] ;  /* 0x0016e00001ca7983 */ /* 0x000ea80000100a00 */
[----:B------:R-:W4:Y:S04]  /*17590*/  LDL.64 R84, [R1+0x1278] ;  /* 0x0012780001547983 */ /* 0x000f280000100a00 */
[----:B------:R-:W-:Y:S04]  /*175a0*/  LDGSTS.E [R9+0x40300], desc[UR14][R80.64], P6 ;  /* 0x4030000050097fae */ /* 0x000fe8000b1a100e */
[----:B------:R-:W2:Y:S04]  /*175b0*/  LDL.64 R82, [R1+0x1270] ;  /* 0x0012700001527983 */ /* 0x000ea80000100a00 */
[----:B------:R-:W-:Y:S04]  /*175c0*/  LDGSTS.E [R9+0x41200], desc[UR14][R78.64], P0 ;  /* 0x412000004e097fae */ /* 0x000fe800081a100e */
[----:B------:R-:W2:Y:S04]  /*175d0*/  LDL.64 R80, [R1+0x1b78] ;  /* 0x001b780001507983 */ /* 0x000ea80000100a00 */
[----:B---3--:R-:W-:Y:S04]  /*175e0*/  LDGSTS.E [R9+0x41300], desc[UR14][R76.64], P6 ;  /* 0x413000004c097fae */ /* 0x008fe8000b1a100e */
        /* <DEDUP_REMOVED lines=70> */
[----:B------:R-:W4:Y:S04]  /*17a50*/  LDL.64 R166, [R1+0x1480] ;  /* 0x0014800001a67983 */ /* 0x000f280000100a00 */
[----:B--2---:R-:W-:Y:S04]  /*17a60*/  LDGSTS.E [R9+0x4f300], desc[UR14][R82.64], P6 ;  /* 0x4f30000052097fae */ /* 0x004fe8000b1a100e */
[----:B------:R-:W2:Y:S04]  /*17a70*/  LDL.64 R84, [R1+0x12e0] ;  /* 0x0012e00001547983 */ /* 0x000ea80000100a00 */
[----:B------:R-:W-:Y:S04]  /*17a80*/  LDGSTS.E [R3+0x40400], desc[UR14][R80.64], P0 ;  /* 0x4040000050037fae */ /* 0x000fe800081a100e */
[----:B------:R-:W4:Y:S04]  /*17a90*/  LDL.64 R82, [R1+0x1268] ;  /* 0x0012680001527983 */ /* 0x000f280000100a00 */
        /* <DEDUP_REMOVED lines=61> */
[----:B------:R-:W3:Y:S01]  /*17e70*/  LDL.64 R158, [R1+0x1400] ;  /* 0x00140000019e7983 */ /* 0x000ee20000100a00 */
[----:B------:R-:W-:-:S03]  /*17e80*/  LOP3.LUT R11, R247, 0x50, RZ, 0x3c, !PT ;  /* 0x00000050f70b7812 */ /* 0x000fc600078e3cff */
        /* <DEDUP_REMOVED lines=12> */
[----:B---3--:R-:W-:Y:S04]  /*17f50*/  LDGSTS.E [R3+0x4f500], desc[UR14][R80.64], P6 ;  /* 0x4f50000050037fae */ /* 0x008fe8000b1a100e */
[----:B------:R-:W3:Y:S04]  /*17f60*/  LDL.64 R82, [R1+0x12d0] ;  /* 0x0012d00001527983 */ /* 0x000ee80000100a00 */
[----:B------:R-:W-:Y:S04]  /*17f70*/  LDGSTS.E [R10+0x40600], desc[UR14][R78.64], P0 ;  /* 0x406000004e0a7fae */ /* 0x000fe800081a100e */
[----:B------:R-:W4:Y:S04]  /*17f80*/  LDL.64 R80, [R1+0x1258] ;  /* 0x0012580001507983 */ /* 0x000f280000100a00 */
        /* <DEDUP_REMOVED lines=54> */
[----:B------:R-:W4:Y:S04]  /*182f0*/  LDL.64 R86, [R1+0x1348] ;  /* 0x0013480001567983 */ /* 0x000f280000100a00 */
[----:B--2---:R-:W-:Y:S04]  /*18300*/  LDGSTS.E [R10+0x4e600], desc[UR14][R84.64], P0 ;  /* 0x4e600000540a7fae */ /* 0x004fe800081a100e */
[----:B---3--:R-:W-:Y:S04]  /*18310*/  LDGSTS.E [R10+0x4e700], desc[UR14][R82.64], P6 ;  /* 0x4e700000520a7fae */ /* 0x008fe8000b1a100e */
[----:B------:R-:W2:Y:S04]  /*18320*/  LDL.64 R84, [R1+0x1340] ;  /* 0x0013400001547983 */ /* 0x000ea80000100a00 */
[----:B----4-:R-:W-:Y:S04]  /*18330*/  LDGSTS.E [R10+0x4f600], desc[UR14][R80.64], P0 ;  /* 0x4f600000500a7fae */ /* 0x010fe800081a100e */
[----:B------:R-:W3:Y:S04]  /*18340*/  LDL.64 R82, [R1+0x12c8] ;  /* 0x0012c80001527983 */ /* 0x000ee80000100a00 */
[----:B------:R-:W-:Y:S04]  /*18350*/  LDGSTS.E [R10+0x4f700], desc[UR14][R78.64], P6 ;  /* 0x4f7000004e0a7fae */ /* 0x000fe8000b1a100e */
[----:B------:R-:W4:Y:S04]  /*18360*/  LDL.64 R80, [R1+0x12c0] ;  /* 0x0012c00001507983 */ /* 0x000f280000100a00 */
[----:B------:R-:W-:Y:S04]  /*18370*/  LDGSTS.E [R2+0x40800], desc[UR14][R76.64], P0 ;  /* 0x408000004c027fae */ /* 0x000fe800081a100e */
[----:B------:R-:W4:Y:S04]  /*18380*/  LDL.64 R78, [R1+0x1248] ;  /* 0x00124800014e7983 */ /* 0x000f280000100a00 */
[----:B------:R-:W-:Y:S04]  /*18390*/  LDGSTS.E [R2+0x40900], desc[UR14][R146.64], P6 ;  /* 0x4090000092027fae */ /* 0x000fe8000b1a100e */
[----:B------:R-:W4:Y:S04]  /*183a0*/  LDL.64 R76, [R1+0x1240] ;  /* 0x00124000014c7983 */ /* 0x000f280000100a00 */
[----:B------:R-:W-:Y:S01]  /*183b0*/  LDGSTS.E [R2+0x41800], desc[UR14][R144.64], P0 ;  /* 0x4180000090027fae */ /* 0x000fe200081a100e */
[----:B------:R-:W-:-:S03]  /*183c0*/  IADD3 R12, PT, PT, R248, -0x91, RZ ;  /* 0xffffff6ff80c7810 */ /* 0x000fc60007ffe0ff */
[----:B------:R-:W4:Y:S04]  /*183d0*/  LDL.64 R248, [R1+0x1488] ;  /* 0x0014880001f87983 */ /* 0x000f280000100a00 */
[----:B------:R-:W-:Y:S01]  /*183e0*/  LDGSTS.E [R2+0x41900], desc[UR14][R140.64], P6 ;  /* 0x419000008c027fae */ /* 0x000fe2000b1a100e */
[----:B------:R-:W-:-:S03]  /*183f0*/  IADD3 R11, PT, PT, R11, UR12, RZ ;  /* 0x0000000c0b0b7c10 */ /* 0x000fc6000fffe0ff */
        /* <DEDUP_REMOVED lines=57> */
[----:B------:R-:W3:Y:S04]  /*18790*/  LDL.64 R78, [R1+0x1310] ;  /* 0x00131000014e7983 */ /* 0x000ee80000100a00 */
[----:B------:R-:W3:Y:S04]  /*187a0*/  LDL.64 R76, [R1+0x14c8] ;  /* 0x0014c800014c7983 */ /* 0x000ee80000100a00 */
[----:B------:R-:W-:Y:S04]  /*187b0*/  LDGSTS.E [R11+0x40a00], desc[UR14][R126.64], P0 ;  /* 0x40a000007e0b7fae */ /* 0x000fe800081a100e */
        /* <DEDUP_REMOVED lines=23> */
[----:B------:R-:W-:Y:S04]  /*18930*/  LDGSTS.E [R11+0x46a00], desc[UR14][R96.64], P0 ;  /* 0x46a00000600b7fae */ /* 0x000fe800081a100e */
[----:B------:R-:W3:Y:S04]  /*18940*/  LDL.64 R96, [R1+0x1840] ;  /* 0x0018400001607983 */ /* 0x000ee80000100a00 */
[----:B------:R-:W-:Y:S04]  /*18950*/  LDGSTS.E [R11+0x46b00], desc[UR14][R92.64], P6 ;  /* 0x46b000005c0b7fae */ /* 0x000fe8000b1a100e */
[----:B------:R-:W3:Y:S04]  /*18960*/  LDL.64 R92, [R1+0x17f0] ;  /* 0x0017f000015c7983 */ /* 0x000ee80000100a00 */
[----:B------:R-:W-:Y:S04]  /*18970*/  LDGSTS.E [R11+0x47a00], desc[UR14][R88.64], P0 ;  /* 0x47a00000580b7fae */ /* 0x000fe800081a100e */
[----:B------:R-:W3:Y:S04]  /*18980*/  LDL.64 R88, [R1+0x1798] ;  /* 0x0017980001587983 */ /* 0x000ee80000100a00 */
[----:B--2---:R-:W-:Y:S04]  /*18990*/  LDGSTS.E [R11+0x47b00], desc[UR14][R84.64], P6 ;  /* 0x47b00000540b7fae */ /* 0x004fe8000b1a100e */
[----:B------:R-:W2:Y:S04]  /*189a0*/  LDL.64 R84, [R1+0x1398] ;  /* 0x0013980001547983 */ /* 0x000ea80000100a00 */
[----:B----4-:R-:W-:Y:S04]  /*189b0*/  LDGSTS.E [R11+0x48a00], desc[UR14][R80.64], P0 ;  /* 0x48a00000500b7fae */ /* 0x010fe800081a100e */
[----:B------:R-:W4:Y:S04]  /*189c0*/  LDL.64 R80, [R1+0x1318] ;  /* 0x0013180001507983 */ /* 0x000f280000100a00 */
[----:B---3--:R-:W-:Y:S04]  /*189d0*/  LDGSTS.E [R11+0x48b00], desc[UR14][R76.64], P6 ;  /* 0x48b000004c0b7fae */ /* 0x008fe8000b1a100e */
[----:B------:R-:W-:Y:S04]  /*189e0*/  LDGSTS.E [R11+0x49a00], desc[UR14][R250.64], P0 ;  /* 0x49a00000fa0b7fae */ /* 0x000fe800081a100e */
[----:B------:R-:W-:Y:S04]  /*189f0*/  LDGSTS.E [R11+0x49b00], desc[UR14][R248.64], P6 ;  /* 0x49b00000f80b7fae */ /* 0x000fe8000b1a100e */
[----:B------:R-:W3:Y:S04]  /*18a00*/  LDL.64 R76, [R1+0x1298] ;  /* 0x00129800014c7983 */ /* 0x000ee80000100a00 */
[----:B------:R-:W-:Y:S04]  /*18a10*/  LDGSTS.E [R11+0x4aa00], desc[UR14][R244.64], P0 ;  /* 0x4aa00000f40b7fae */ /* 0x000fe800081a100e */
        /* <DEDUP_REMOVED lines=23> */
[----:B------:R-:W-:Y:S01]  /*18b90*/  LDGSTS.E [R0+0x46c00], desc[UR14][R184.64], P0 ;  /* 0x46c00000b8007fae */ /* 0x000fe200081a100e */
[----:B------:R-:W-:-:S03]  /*18ba0*/  VIADD R8, R8, 0xffffff7f ;  /* 0xffffff7f08087836 */ /* 0x000fc60000000000 */
[----:B------:R-:W-:Y:S04]  /*18bb0*/  LDGSTS.E [R0+0x46d00], desc[UR14][R182.64], P6 ;  /* 0x46d00000b6007fae */ /* 0x000fe8000b1a100e */
[----:B------:R-:W-:Y:S04]  /*18bc0*/  LDGSTS.E [R0+0x47c00], desc[UR14][R180.64], P0 ;  /* 0x47c00000b4007fae */ /* 0x000fe800081a100e */
[----:B------:R-:W-:Y:S04]  /*18bd0*/  LDGSTS.E [R0+0x47d00], desc[UR14][R174.64], P6 ;  /* 0x47d00000ae007fae */ /* 0x000fe8000b1a100e */
[----:B------:R-:W-:Y:S04]  /*18be0*/  LDGSTS.E [R0+0x48c00], desc[UR14][R172.64], P0 ;  /* 0x48c00000ac007fae */ /* 0x000fe800081a100e */
[----:B------:R-:W-:Y:S01]  /*18bf0*/  LDGSTS.E [R0+0x48d00], desc[UR14][R170.64], P6 ;  /* 0x48d00000aa007fae */ /* 0x000fe2000b1a100e */
[----:B------:R-:W-:-:S03]  /*18c00*/  ISETP.GE.U32.AND P3, PT, R8, 0x7fffff00, PT ;  /* 0x7fffff000800780c */ /* 0x000fc60003f66070 */
[----:B------:R-:W-:Y:S01]  /*18c10*/  LDGSTS.E [R0+0x49c00], desc[UR14][R168.64], P0 ;  /* 0x49c00000a8007fae */ /* 0x000fe200081a100e */
[----:B------:R-:W-:-:S03]  /*18c20*/  LOP3.LUT R8, R247, 0x70, RZ, 0x3c, !PT ;  /* 0x00000070f7087812 */ /* 0x000fc600078e3cff */
[----:B------:R-:W-:Y:S04]  /*18c30*/  LDGSTS.E [R0+0x49d00], desc[UR14][R166.64], P6 ;  /* 0x49d00000a6007fae */ /* 0x000fe8000b1a100e */
[----:B------:R-:W-:Y:S04]  /*18c40*/  LDGSTS.E [R0+0x4ac00], desc[UR14][R164.64], P0 ;  /* 0x4ac00000a4007fae */ /* 0x000fe800081a100e */
[----:B------:R-:W-:Y:S04]  /*18c50*/  LDGSTS.E [R0+0x4ad00], desc[UR14][R162.64], P6 ;  /* 0x4ad00000a2007fae */ /* 0x000fe8000b1a100e */
[----:B------:R-:W-:Y:S04]  /*18c60*/  LDGSTS.E [R0+0x4bc00], desc[UR14][R160.64], P0 ;  /* 0x4bc00000a0007fae */ /* 0x000fe800081a100e */
[----:B------:R-:W-:Y:S01]  /*18c70*/  LDGSTS.E [R0+0x4bd00], desc[UR14][R158.64], P6 ;  /* 0x4bd000009e007fae */ /* 0x000fe2000b1a100e */
[----:B------:R-:W-:-:S03]  /*18c80*/  VIADD R8, R8, UR12 ;  /* 0x0000000c08087c36 */ /* 0x000fc60008000000 */
        /* <DEDUP_REMOVED lines=32> */
[----:B--2---:R-:W-:Y:S04]  /*18e90*/  LDGSTS.E [R8+0x4ce00], desc[UR14][R84.64], P0 ;  /* 0x4ce0000054087fae */ /* 0x004fe800081a100e */
[----:B------:R-:W-:Y:S04]  /*18ea0*/  LDGSTS.E [R8+0x4cf00], desc[UR14][R82.64], P6 ;  /* 0x4cf0000052087fae */ /* 0x000fe8000b1a100e */
[----:B----4-:R-:W-:Y:S04]  /*18eb0*/  LDGSTS.E [R8+0x4de00], desc[UR14][R80.64], P0 ;  /* 0x4de0000050087fae */ /* 0x010fe800081a100e */
[----:B------:R-:W-:Y:S04]  /*18ec0*/  LDGSTS.E [R8+0x4df00], desc[UR14][R78.64], P6 ;  /* 0x4df000004e087fae */ /* 0x000fe8000b1a100e */
[----:B---3--:R-:W-:Y:S04]  /*18ed0*/  LDGSTS.E [R8+0x4ee00], desc[UR14][R76.64], P0 ;  /* 0x4ee000004c087fae */ /* 0x008fe800081a100e */
[----:B------:R-:W-:Y:S04]  /*18ee0*/  LDGSTS.E [R8+0x4ef00], desc[UR14][R234.64], P6 ;  /* 0x4ef00000ea087fae */ /* 0x000fe8000b1a100e */
[----:B------:R-:W-:Y:S04]  /*18ef0*/  LDGSTS.E [R8+0x4fe00], desc[UR14][R240.64], P0 ;  /* 0x4fe00000f0087fae */ /* 0x000fe800081a100e */
[----:B------:R-:W-:Y:S04]  /*18f00*/  LDGSTS.E [R8+0x4ff00], desc[UR14][R242.64], P6 ;  /* 0x4ff00000f2087fae */ /* 0x000fe8000b1a100e */
[----:B------:R-:W2:Y:S04]  /*18f10*/  LDL.LU.64 R234, [R1+0x2a30] ;  /* 0x002a300001ea7983 */ /* 0x000ea80000300a00 */
[----:B------:R-:W3:Y:S04]  /*18f20*/  LDL.LU.64 R240, [R1+0x2a28] ;  /* 0x002a280001f07983 */ /* 0x000ee80000300a00 */
[----:B------:R-:W4:Y:S01]  /*18f30*/  LDL.LU.64 R242, [R1+0x2a20] ;  /* 0x002a200001f27983 */ /* 0x000f220000300a00 */
[----:B------:R-:W-:-:S02]  /*18f40*/  ISETP.GE.U32.AND P0, PT, R13, 0x7ffffef4, PT ;  /* 0x7ffffef40d00780c */ /* 0x000fc40003f06070 */
[----:B------:R-:W1:Y:S01]  /*18f50*/  LDC R13, c[0x0][0x3a0] ;  /* 0x0000e800ff0d7b82 */ /* 0x000e620000000800 */
[----:B------:R-:W-:Y:S01]  /*18f60*/  ISETP.GE.U32.AND P6, PT, R12, 0x7ffffef0, PT ;  /* 0x7ffffef00c00780c */ /* 0x000fe20003fc6070 */
[----:B------:R-:W-:Y:S01]  /*18f70*/  VIADD R12, R15, 0xffffff6b ;  /* 0xffffff6b0f0c7836 */ /* 0x000fe20000000000 */
[----:B------:R1:W-:Y:S05]  /*18f80*/  STL.64 [R1+0x2f10], R90 ;  /* 0x002f105a01007387 */ /* 0x0003ea0000100a00 */
[----:B------:R-:W2:Y:S01]  /*18f90*/  LDC R72, c[0x0][0x3a0] ;  /* 0x0000e800ff487b82 */ /* 0x000ea20000000800 */
[----:B------:R-:W1:Y:S01]  /*18fa0*/  LDCU UR6, c[0x0][0x3a0] ;  /* 0x00007400ff0677ac */ /* 0x000e620008000800 */
[----:B------:R-:W0:Y:S04]  /*18fb0*/  LDGDEPBAR ;  /* 0x00000000000079af */ /* 0x000e280000000000 */
[----:B-1----:R-:W2:Y:S04]  /*18fc0*/  LDL.64 R90, [R1+0xd00] ;  /* 0x000d0000015a7983 */ /* 0x002ea80000100a00 */
[----:B------:R1:W-:Y:S04]  /*18fd0*/  STL.64 [R1+0x2f08], R230 ;  /* 0x002f08e601007387 */ /* 0x0003e80000100a00 */
        /* <DEDUP_REMOVED lines=20> */
[----:B-1----:R-:W2:Y:S01]  /*19120*/  LDL.64 R146, [R1+0xe00] ;  /* 0x000e000001927983 */ /* 0x002ea20000100a00 */
[----:B------:R-:W-:Y:S06]  /*19130*/  BAR.SYNC.DEFER_BLOCKING 0x0 ;  /* 0x0000000000007b1d */ /* 0x000fec0000010000 */
[----:B------:R-:W-:Y:S04]  /*19140*/  STL.64 [R1+0x2eb0], R214 ;  /* 0x002eb0d601007387 */ /* 0x000fe80000100a00 */
[----:B------:R1:W-:Y:S04]  /*19150*/  STL.64 [R1+0x2ea8], R142 ;  /* 0x002ea88e01007387 */ /* 0x0003e80000100a00 */
[----:B------:R1:W-:Y:S04]  /*19160*/  STL.64 [R1+0x2df8], R8 ;  /* 0x002df80801007387 */ /* 0x0003e80000100a00 */
[----:B------:R1:W-:Y:S04]  /*19170*/  STL.64 [R1+0x2c90], R10 ;  /* 0x002c900a01007387 */ /* 0x0003e80000100a00 */
[----:B-1----:R-:W3:Y:S04]  /*19180*/  LDL.64 R142, [R1+0x238] ;  /* 0x00023800018e7983 */ /* 0x002ee80000100a00 */
[----:B------:R-:W3:Y:S04]  /*19190*/  LDL.64 R8, [R1+0xcc0] ;  /* 0x000cc00001087983 */ /* 0x000ee80000100a00 */
[----:B------:R-:W3:Y:S04]  /*191a0*/  LDL.64 R214, [R1+0xd38] ;  /* 0x000d380001d67983 */ /* 0x000ee80000100a00 */
[----:B------:R-:W3:Y:S04]  /*191b0*/  LDL.64 R10, [R1+0xd98] ;  /* 0x000d9800010a7983 */ /* 0x000ee80000100a00 */
[----:B------:R-:W-:Y:S01]  /*191c0*/  @!PT LDS RZ, [RZ] ;  /* 0x00000000fffff984 */ /* 0x000fe20000000800 */
[----:B------:R-:W-:Y:S01]  /*191d0*/  @!PT LDS RZ, [RZ] ;  /* 0x00000000fffff984 */ /* 0x000fe20000000800 */
[----:B------:R-:W-:Y:S01]  /*191e0*/  @!PT LDS RZ, [RZ] ;  /* 0x00000000fffff984 */ /* 0x000fe20000000800 */
[----:B--2---:R-:W-:Y:S04]  /*191f0*/  LDGSTS.E [R246+0x20000], desc[UR14][R146.64], !P3 ;  /* 0x2000000092f67fae */ /* 0x004fe8000d9a100e */
[----:B------:R-:W-:Y:S04]  /*19200*/  LDGSTS.E [R246+0x20100], desc[UR14][R218.64], !P3 ;  /* 0x20100000daf67fae */ /* 0x000fe8000d9a100e */
[----:B------:R-:W-:Y:S04]  /*19210*/  LDGSTS.E [R246+0x20200], desc[UR14][R78.64], !P3 ;  /* 0x202000004ef67fae */ /* 0x000fe8000d9a100e */
[----:B------:R-:W-:Y:S04]  /*19220*/  LDGSTS.E [R246+0x20300], desc[UR14][R230.64], !P3 ;  /* 0x20300000e6f67fae */ /* 0x000fe8000d9a100e */
[----:B------:R-:W-:Y:S04]  /*19230*/  LDGSTS.E [R246+0x21000], desc[UR14][R90.64], !P2 ;  /* 0x210000005af67fae */ /* 0x000fe8000d1a100e */
[----:B------:R-:W2:Y:S04]  /*19240*/  LDL.64 R146, [R1+0x160] ;  /* 0x0001600001927983 */ /* 0x000ea80000100a00 */
[----:B------:R-:W2:Y:S04]  /*19250*/  LDL.64 R230, [R1+0x228] ;  /* 0x0002280001e67983 */ /* 0x000ea80000100a00 */
[----:B------:R-:W2:Y:S01]  /*19260*/  LDL.64 R90, [R1+0x230] ;  /* 0x00023000015a7983 */ /* 0x000ea20000100a00 */
[----:B------:R-:W-:-:S02]  /*19270*/  ISETP.GE.U32.AND P3, PT, R12, 0x7ffffeec, PT ;  /* 0x7ffffeec0c00780c */ /* 0x000fc40003f66070 */
[----:B------:R-:W-:Y:S01]  /*19280*/  IADD3 R12, PT, PT, R73, -0x99, RZ ;  /* 0xffffff67490c7810 */ /* 0x000fe20007ffe0ff */
[----:B------:R-:W-:Y:S01]  /*19290*/  LDGSTS.E [R246+0x21100], desc[UR14][R150.64], !P2 ;  /* 0x2110000096f67fae */ /* 0x000fe2000d1a100e */
[----:B------:R-:W1:Y:S03]  /*192a0*/  LDC R73, c[0x0][0x3a0] ;  /* 0x0000e800ff497b82 */ /* 0x000e660000000800 */
[----:B------:R-:W-:Y:S04]  /*192b0*/  LDGSTS.E [R246+0x21200], desc[UR14][R86.64], !P2 ;  /* 0x2120000056f67fae */ /* 0x000fe8000d1a100e */
[----:B------:R-:W-:Y:S01]  /*192c0*/  LDGSTS.E [R246+0x21300], desc[UR14][R158.64], !P2 ;  /* 0x213000009ef67fae */ /* 0x000fe2000d1a100e */
[----:B------:R-:W-:Y:S01]  /*192d0*/  ISETP.GE.U32.AND P2, PT, R12, 0x7ffffee8, PT ;  /* 0x7ffffee80c00780c */ /* 0x000fe20003f46070 */
[----:B------:R-:W-:-:S02]  /*192e0*/  VIADD R12, R74, 0xffffff63 ;  /* 0xffffff634a0c7836 */ /* 0x000fc40000000000 */
[----:B------:R-:W-:Y:S01]  /*192f0*/  LDGSTS.E [R246+0x22000], desc[UR14][R154.64], !P1 ;  /* 0x220000009af67fae */ /* 0x000fe2000c9a100e */
[----:B------:R-:W1:Y:S03]  /*19300*/  LDC R74, c[0x0][0x3a0] ;  /* 0x0000e800ff4a7b82 */ /* 0x000e660000000800 */
[----:B------:R-:W-:Y:S04]  /*19310*/  LDGSTS.E [R246+0x22100], desc[UR14][R226.64], !P1 ;  /* 0x22100000e2f67fae */ /* 0x000fe8000c9a100e */
[----:B------:R-:W-:Y:S04]  /*19320*/  LDGSTS.E [R246+0x22200], desc[UR14][R82.64], !P1 ;  /* 0x2220000052f67fae */ /* 0x000fe8000c9a100e */
[----:B------:R-:W-:Y:S01]  /*19330*/  LDGSTS.E [R246+0x22300], desc[UR14][R222.64], !P1 ;  /* 0x22300000def67fae */ /* 0x000fe2000c9a100e */
[----:B------:R-:W-:Y:S01]  /*19340*/  ISETP.GE.U32.AND P1, PT, R12, 0x7ffffee4, PT ;  /* 0x7ffffee40c00780c */ /* 0x000fe20003f26070 */
[----:B------:R-:W-:-:S02]  /*19350*/  VIADD R12, R13, 0xffffff5f ;  /* 0xffffff5f0d0c7836 */ /* 0x000fc40000000000 */
[----:B---3--:R-:W-:Y:S01]  /*19360*/  LDGSTS.E [R246+0x23000], desc[UR14][R8.64], !P0 ;  /* 0x2300000008f67fae */ /* 0x008fe2000c1a100e */
[----:B------:R-:W3:Y:S03]  /*19370*/  LDC R13, c[0x0][0x3a0] ;  /* 0x0000e800ff0d7b82 */ /* 0x000ee60000000800 */
[----:B------:R-:W-:Y:S04]  /*19380*/  LDGSTS.E [R246+0x23100], desc[UR14][R142.64], !P0 ;  /* 0x231000008ef67fae */ /* 0x000fe8000c1a100e */
[----:B------:R-:W3:Y:S04]  /*19390*/  LDL.64 R158, [R1+0x1c8] ;  /* 0x0001c800019e7983 */ /* 0x000ee80000100a00 */
[----:B------:R-:W4:Y:S04]  /*193a0*/  LDL.64 R86, [R1+0x1c0] ;  /* 0x0001c00001567983 */ /* 0x000f280000100a00 */
        /* <DEDUP_REMOVED lines=8> */
[----:B------:R-:W4:Y:S04]  /*19430*/  LDL.64 R142, [R1] ;  /* 0x00000000018e7983 */ /* 0x000f280000100a00 */
[----:B--2---:R-:W-:Y:S04]  /*19440*/  LDGSTS.E [R246+0x23200], desc[UR14][R90.64], !P0 ;  /* 0x232000005af67fae */ /* 0x004fe8000c1a100e */
[----:B------:R-:W-:Y:S01]  /*19450*/  LDGSTS.E [R246+0x23300], desc[UR14][R230.64], !P0 ;  /* 0x23300000e6f67fae */ /* 0x000fe2000c1a100e */
[----:B------:R-:W-:-:S02]  /*19460*/  ISETP.GE.U32.AND P0, PT, R12, 0x7ffffee0, PT ;  /* 0x7ffffee00c00780c */ /* 0x000fc40003f06070 */
[----:B------:R-:W-:Y:S01]  /*19470*/  IADD3 R12, PT, PT, R14, -0xa5, RZ ;  /* 0xffffff5b0e0c7810 */ /* 0x000fe20007ffe0ff */
[----:B------:R-:W-:Y:S04]  /*19480*/  LDGSTS.E [R246+0x24000], desc[UR14][R214.64], !P6 ;  /* 0x24000000d6f67fae */ /* 0x000fe8000f1a100e */
[----:B------:R-:W2:Y:S04]  /*19490*/  LDL.LU.64 R90, [R1+0x2f10] ;  /* 0x002f1000015a7983 */ /* 0x000ea80000300a00 */
[----:B------:R-:W2:Y:S04]  /*194a0*/  LDL.LU.64 R230, [R1+0x2f08] ;  /* 0x002f080001e67983 */ /* 0x000ea80000300a00 */
[----:B------:R-:W2:Y:S04]  /*194b0*/  LDL.64 R14, [R1+0x1b8] ;  /* 0x0001b800010e7983 */ /* 0x000ea80000100a00 */
[----:B------:R-:W2:Y:S04]  /*194c0*/  LDL.64 R214, [R1+0xdb8] ;  /* 0x000db80001d67983 */ /* 0x000ea80000100a00 */
[----:B---3--:R-:W-:Y:S04]  /*194d0*/  LDGSTS.E [R246+0x24100], desc[UR14][R158.64], !P6 ;  /* 0x241000009ef67fae */ /* 0x008fe8000f1a100e */
[----:B----4-:R-:W-:Y:S04]  /*194e0*/  LDGSTS.E [R246+0x24200], desc[UR14][R86.64], !P6 ;  /* 0x2420000056f67fae */ /* 0x010fe8000f1a100e */
[----:B------:R-:W3:Y:S04]  /*194f0*/  LDL.LU.64 R158, [R1+0x2f00] ;  /* 0x002f0000019e7983 */ /* 0x000ee80000300a00 */
[----:B------:R-:W4:Y:S04]  /*19500*/  LDL.LU.64 R86, [R1+0x2ef8] ;  /* 0x002ef80001567983 */ /* 0x000f280000300a00 */
[----:B--2---:R2:W-:Y:S04]  /*19510*/  LDGSTS.E [R246+0x24300], desc[UR14][R14.64], !P6 ;  /* 0x243000000ef67fae */ /* 0x0045e8000f1a100e */
[----:B------:R-:W-:Y:S04]  /*19520*/  LDGSTS.E [R246+0x25000], desc[UR14][R226.64], !P3 ;  /* 0x25000000e2f67fae */ /* 0x000fe8000d9a100e */
[----:B------:R-:W-:Y:S04]  /*19530*/  LDGSTS.E [R246+0x25100], desc[UR14][R154.64], !P3 ;  /* 0x251000009af67fae */ /* 0x000fe8000d9a100e */
[----:B------:R-:W-:Y:S01]  /*19540*/  LDGSTS.E [R246+0x25200], desc[UR14][R146.64], !P3 ;  /* 0x2520000092f67fae */ /* 0x000fe2000d9a100e */
[----:B--2---:R-:W2:Y:S03]  /*19550*/  LDC R15, c[0x0][0x3a0] ;  /* 0x0000e800ff0f7b82 */ /* 0x004ea60000000800 */
[----:B------:R-:W2:Y:S04]  /*19560*/  LDL.LU.64 R226, [R1+0x2ef0] ;  /* 0x002ef00001e27983 */ /* 0x000ea80000300a00 */
[----:B------:R-:W2:Y:S01]  /*19570*/  LDL.LU.64 R154, [R1+0x2ee8] ;  /* 0x002ee800019a7983 */ /* 0x000ea20000300a00 */
[----:B------:R-:W1:Y:S03]  /*19580*/  LDC R14, c[0x0][0x3a0] ;  /* 0x0000e800ff0e7b82 */ /* 0x000e660000000800 */
[----:B------:R-:W2:Y:S01]  /*19590*/  LDL.64 R146, [R1+0xdd8] ;  /* 0x000dd80001927983 */ /* 0x000ea20000100a00 */
[----:B------:R-:W-:-:S03]  /*195a0*/  ISETP.GE.U32.AND P6, PT, R12, 0x7ffffedc, PT ;  /* 0x7ffffedc0c00780c */ /* 0x000fc60003fc6070 */
[----:B------:R-:W-:Y:S04]  /*195b0*/  LDGSTS.E [R246+0x25300], desc[UR14][R82.64], !P3 ;  /* 0x2530000052f67fae */ /* 0x000fe8000d9a100e */
[----:B------:R-:W-:Y:S04]  /*195c0*/  LDGSTS.E [R246+0x26000], desc[UR14][R222.64], !P2 ;  /* 0x26000000def67fae */ /* 0x000fe8000d1a100e */
[----:B------:R-:W-:Y:S04]  /*195d0*/  LDGSTS.E [R246+0x26100], desc[UR14][R150.64], !P2 ;  /* 0x2610000096f67fae */ /* 0x000fe8000d1a100e */
[----:B------:R-:W-:Y:S04]  /*195e0*/  LDGSTS.E [R246+0x26200], desc[UR14][R78.64], !P2 ;  /* 0x262000004ef67fae */ /* 0x000fe8000d1a100e */
[----:B------:R-:W3:Y:S04]  /*195f0*/  LDL.LU.64 R82, [R1+0x2ee0] ;  /* 0x002ee00001527983 */ /* 0x000ee80000300a00 */
        /* <DEDUP_REMOVED lines=9> */
[----:B------:R-:W3:Y:S04]  /*19690*/  LDL.64 R142, [R1+0xe18] ;  /* 0x000e1800018e7983 */ /* 0x000ee80000100a00 */
[----:B------:R-:W-:Y:S04]  /*196a0*/  LDGSTS.E [R246+0x28000], desc[UR14][R214.64], !P0 ;  /* 0x28000000d6f67fae */ /* 0x000fe8000c1a100e */
[----:B------:R1:W-:Y:S04]  /*196b0*/  STL.64 [R1+0x2a20], R242 ;  /* 0x002a20f201007387 */ /* 0x0003e80000100a00 */
[----:B------:R-:W-:Y:S04]  /*196c0*/  LDGSTS.E [R246+0x28100], desc[UR14][R106.64], !P0 ;  /* 0x281000006af67fae */ /* 0x000fe8000c1a100e */
[----:B------:R-:W-:Y:S04]  /*196d0*/  STL.64 [R1+0x2a28], R106 ;  /* 0x002a286a01007387 */ /* 0x000fe80000100a00 */
[----:B------:R-:W-:Y:S04]  /*196e0*/  LDGSTS.E [R246+0x28200], desc[UR14][R104.64], !P0 ;  /* 0x2820000068f67fae */ /* 0x000fe8000c1a100e */
[----:B------:R-:W-:Y:S04]  /*196f0*/  STL.64 [R1+0x2a30], R104 ;  /* 0x002a306801007387 */ /* 0x000fe80000100a00 */
[----:B------:R-:W-:Y:S04]  /*19700*/  LDGSTS.E [R246+0x28300], desc[UR14][R70.64], !P0 ;  /* 0x2830000046f67fae */ /* 0x000fe8000c1a100e */
[----:B------:R4:W-:Y:S04]  /*19710*/  STL.64 [R1+0x2a38], R70 ;  /* 0x002a384601007387 */ /* 0x0009e80000100a00 */
[----:B------:R-:W3:Y:S04]  /*19720*/  LDL.64 R214, [R1+0xe38] ;  /* 0x000e380001d67983 */ /* 0x000ee80000100a00 */
[----:B-1----:R-:W3:Y:S04]  /*19730*/  LDL.64 R242, [R1+0xc38] ;  /* 0x000c380001f27983 */ /* 0x002ee80000100a00 */
[----:B----4-:R-:W4:Y:S04]  /*19740*/  LDL.64 R70, [R1+0xeb0] ;  /* 0x000eb00001467983 */ /* 0x010f280000100a00 */
[----:B------:R-:W4:Y:S04]  /*19750*/  LDL.64 R104, [R1+0xc30] ;  /* 0x000c300001687983 */ /* 0x000f280000100a00 */
[----:B------:R-:W4:Y:S04]  /*19760*/  LDL.64 R10, [R1+0xc28] ;  /* 0x000c2800010a7983 */ /* 0x000f280000100a00 */
[----:B--2---:R-:W-:Y:S04]  /*19770*/  LDGSTS.E [R246+0x29000], desc[UR14][R146.64], !P6 ;  /* 0x2900000092f67fae */ /* 0x004fe8000f1a100e */
[----:B------:R-:W-:Y:S04]  /*19780*/  LDGSTS.E [R246+0x29100], desc[UR14][R50.64], !P6 ;  /* 0x2910000032f67fae */ /* 0x000fe8000f1a100e */
[----:B------:R-:W-:Y:S04]  /*19790*/  LDGSTS.E [R246+0x29200], desc[UR14][R48.64], !P6 ;  /* 0x2920000030f67fae */ /* 0x000fe8000f1a100e */
[----:B------:R-:W2:Y:S04]  /*197a0*/  LDL.64 R146, [R1+0x338] ;  /* 0x0003380001927983 */ /* 0x000ea80000100a00 */
[----:B------:R1:W-:Y:S01]  /*197b0*/  STL.64 [R1+0x2a40], R50 ;  /* 0x002a403201007387 */ /* 0x0003e20000100a00 */
[----:B------:R-:W-:-:S02]  /*197c0*/  VIADD R12, R72, 0xffffff57 ;  /* 0xffffff57480c7836 */ /* 0x000fc40000000000 */
[----:B------:R-:W2:Y:S01]  /*197d0*/  LDC R72, c[0x0][0x3a0] ;  /* 0x0000e800ff487b82 */ /* 0x000ea20000000800 */
[----:B------:R-:W-:Y:S04]  /*197e0*/  LDGSTS.E [R246+0x29300], desc[UR14][R46.64], !P6 ;  /* 0x293000002ef67fae */ /* 0x000fe8000f1a100e */
[----:B-1----:R-:W4:Y:S04]  /*197f0*/  LDL.64 R50, [R1+0x350] ;  /* 0x0003500001327983 */ /* 0x002f280000100a00 */
[----:B------:R1:W-:Y:S04]  /*19800*/  STL.64 [R1+0x2a48], R48 ;  /* 0x002a483001007387 */ /* 0x0003e80000100a00 */
[----:B-1----:R-:W4:Y:S04]  /*19810*/  LDL.64 R48, [R1+0x340] ;  /* 0x0003400001307983 */ /* 0x002f280000100a00 */
[----:B------:R1:W-:Y:S04]  /*19820*/  STL.64 [R1+0x2a50], R46 ;  /* 0x002a502e01007387 */ /* 0x0003e80000100a00 */
[----:B------:R-:W4:Y:S04]  /*19830*/  LDL.64 R106, [R1+0xf60] ;  /* 0x000f6000016a7983 */ /* 0x000f280000100a00 */
[----:B------:R-:W4:Y:S01]  /*19840*/  LDL.64 R8, [R1+0xbd8] ;  /* 0x000bd80001087983 */ /* 0x000f220000100a00 */
[----:B------:R-:W-:Y:S01]  /*19850*/  ISETP.GE.U32.AND P3, PT, R12, 0x7ffffed8, PT ;  /* 0x7ffffed80c00780c */ /* 0x000fe20003f66070 */
[----:B------:R-:W-:-:S02]  /*19860*/  VIADD R12, R73, 0xffffff53 ;  /* 0xffffff53490c7836 */ /* 0x000fc40000000000 */
[----:B-1----:R-:W4:Y:S01]  /*19870*/  LDL.64 R46, [R1+0xbd0] ;  /* 0x000bd000012e7983 */ /* 0x002f220000100a00 */
[----:B------:R-:W1:Y:S02]  /*19880*/  LDC R73, c[0x0][0x3a0] ;  /* 0x0000e800ff497b82 */ /* 0x000e640000000800 */
[----:B------:R-:W-:Y:S02]  /*19890*/  ISETP.GE.U32.AND P2, PT, R12, 0x7ffffed4, PT ;  /* 0x7ffffed40c00780c */ /* 0x000fe40003f46070 */
[----:B------:R-:W-:-:S04]  /*198a0*/  IADD3 R12, PT, PT, R74, -0xb1, RZ ;  /* 0xffffff4f4a0c7810 */ /* 0x000fc80007ffe0ff */
[----:B------:R-:W-:Y:S01]  /*198b0*/  ISETP.GE.U32.AND P1, PT, R12, 0x7ffffed0, PT ;  /* 0x7ffffed00c00780c */ /* 0x000fe20003f26070 */
[----:B---3--:R-:W-:Y:S01]  /*198c0*/  LDGSTS.E [R246+0x2a000], desc[UR14][R142.64], !P3 ;  /* 0x2a0000008ef67fae */ /* 0x008fe2000d9a100e */
[----:B------:R-:W3:Y:S03]  /*198d0*/  LDC R74, c[0x0][0x3a0] ;  /* 0x0000e800ff4a7b82 */ /* 0x000ee60000000800 */
[----:B------:R-:W-:Y:S04]  /*198e0*/  LDGSTS.E [R246+0x2a100], desc[UR14][R26.64], !P3 ;  /* 0x2a1000001af67fae */ /* 0x000fe8000d9a100e */
[----:B------:R-:W-:Y:S04]  /*198f0*/  LDGSTS.E [R246+0x2a200], desc[UR14][R24.64], !P3 ;  /* 0x2a20000018f67fae */ /* 0x000fe8000d9a100e */
[----:B------:R-:W3:Y:S04]  /*19900*/  LDL.64 R142, [R1+0xbc8] ;  /* 0x000bc800018e7983 */ /* 0x000ee80000100a00 */
[----:B------:R-:W-:Y:S04]  /*19910*/  STL.64 [R1+0x2a58], R26 ;  /* 0x002a581a01007387 */ /* 0x000fe80000100a00 */
[----:B------:R1:W-:Y:S04]  /*19920*/  STL.64 [R1+0x2a60], R24 ;  /* 0x002a601801007387 */ /* 0x0003e80000100a00 */
[----:B------:R-:W-:Y:S04]  /*19930*/  LDGSTS.E [R246+0x2a300], desc[UR14][R22.64], !P3 ;  /* 0x2a30000016f67fae */ /* 0x000fe8000d9a100e */
[----:B------:R-:W-:Y:S04]  /*19940*/  STL.64 [R1+0x2a68], R22 ;  /* 0x002a681601007387 */ /* 0x000fe80000100a00 */
[----:B------:R-:W-:Y:S01]  /*19950*/  LDGSTS.E [R246+0x2b000], desc[UR14][R214.64], !P2 ;  /* 0x2b000000d6f67fae */ /* 0x000fe2000d1a100e */
[----:B------:R-:W-:-:S02]  /*19960*/  VIADD R12, R13, 0xffffff4b ;  /* 0xffffff4b0d0c7836 */ /* 0x000fc40000000000 */
[----:B------:R-:W2:Y:S01]  /*19970*/  LDC R13, c[0x0][0x3a0] ;  /* 0x0000e800ff0d7b82 */ /* 0x000ea20000000800 */
[----:B-1----:R-:W3:Y:S04]  /*19980*/  LDL.64 R24, [R1+0x1100] ;  /* 0x0011000001187983 */ /* 0x002ee80000100a00 */
[----:B------:R-:W3:Y:S04]  /*19990*/  LDL.64 R26, [R1+0x1150] ;  /* 0x00115000011a7983 */ /* 0x000ee80000100a00 */
[----:B------:R-:W3:Y:S01]  /*199a0*/  LDL.64 R214, [R1+0x1000] ;  /* 0x0010000001d67983 */ /* 0x000ee20000100a00 */
[----:B------:R-:W-:-:S03]  /*199b0*/  ISETP.GE.U32.AND P0, PT, R12, 0x7ffffecc, PT ;  /* 0x7ffffecc0c00780c */ /* 0x000fc60003f06070 */
[----:B--2---:R-:W-:Y:S04]  /*199c0*/  LDGSTS.E [R246+0x2b100], desc[UR14][R146.64], !P2 ;  /* 0x2b10000092f67fae */ /* 0x004fe8000d1a100e */
[----:B------:R-:W2:Y:S04]  /*199d0*/  LDL.64 R146, [R1+0xb78] ;  /* 0x000b780001927983 */ /* 0x000ea80000100a00 */
[----:B----4-:R-:W-:Y:S04]  /*199e0*/  LDGSTS.E [R246+0x2b200], desc[UR14][R48.64], !P2 ;  /* 0x2b20000030f67fae */ /* 0x010fe8000d1a100e */
[----:B------:R-:W-:Y:S04]  /*199f0*/  LDGSTS.E [R246+0x2b300], desc[UR14][R50.64], !P2 ;  /* 0x2b30000032f67fae */ /* 0x000fe8000d1a100e */
[----:B------:R-:W-:Y:S04]  /*19a00*/  LDGSTS.E [R246+0x2c000], desc[UR14][R70.64], !P1 ;  /* 0x2c00000046f67fae */ /* 0x000fe8000c9a100e */
[----:B------:R-:W4:Y:S04]  /*19a10*/  LDL.64 R48, [R1+0xb70] ;  /* 0x000b700001307983 */ /* 0x000f280000100a00 */
[----:B------:R-:W4:Y:S04]  /*19a20*/  LDL.64 R50, [R1+0xb68] ;  /* 0x000b680001327983 */ /* 0x000f280000100a00 */
[----:B------:R-:W-:Y:S04]  /*19a30*/  LDGSTS.E [R246+0x2c100], desc[UR14][R242.64], !P1 ;  /* 0x2c100000f2f67fae */ /* 0x000fe8000c9a100e */
        /* <DEDUP_REMOVED lines=8> */
[----:B------:R-:W4:Y:S01]  /*19ac0*/  LDL.64 R106, [R1+0x1120] ;  /* 0x00112000016a7983 */ /* 0x000f220000100a00 */
[----:B------:R-:W-:-:S02]  /*19ad0*/  VIADD R12, R15, 0xffffff47 ;  /* 0xffffff470f0c7836 */ /* 0x000fc40000000000 */
[----:B------:R-:W1:Y:S01]  /*19ae0*/  LDC R15, c[0x0][0x3a0] ;  /* 0x0000e800ff0f7b82 */ /* 0x000e620000000800 */
[----:B------:R-:W-:Y:S04]  /*19af0*/  LDGSTS.E [R246+0x2d200], desc[UR14][R46.64], !P0 ;  /* 0x2d2000002ef67fae */ /* 0x000fe8000c1a100e */
[----:B------:R-:W4:Y:S01]  /*19b00*/  LDL.64 R8, [R1+0xab8] ;  /* 0x000ab80001087983 */ /* 0x000f220000100a00 */
[----:B------:R-:W-:Y:S02]  /*19b10*/  ISETP.GE.U32.AND P6, PT, R12, 0x7ffffec8, PT ;  /* 0x7ffffec80c00780c */ /* 0x000fe40003fc6070 */
[----:B------:R-:W-:Y:S01]  /*19b20*/  IADD3 R12, PT, PT, R72, -0xbd, RZ ;  /* 0xffffff43480c7810 */ /* 0x000fe20007ffe0ff */
[----:B---3--:R-:W-:Y:S01]  /*19b30*/  LDGSTS.E [R246+0x2d300], desc[UR14][R142.64], !P0 ;  /* 0x2d3000008ef67fae */ /* 0x008fe2000c1a100e */
[----:B------:R-:W3:Y:S02]  /*19b40*/  LDC R72, c[0x0][0x3a0] ;  /* 0x0000e800ff487b82 */ /* 0x000ee40000000800 */
[----:B------:R-:W-:Y:S01]  /*19b50*/  ISETP.GE.U32.AND P3, PT, R12, 0x7ffffec4, PT ;  /* 0x7ffffec40c00780c */ /* 0x000fe20003f66070 */
[----:B------:R-:W3:Y:S06]  /*19b60*/  LDL.64 R46, [R1+0xab0] ;  /* 0x000ab000012e7983 */ /* 0x000eec0000100a00 */
[----:B------:R-:W-:Y:S04]  /*19b70*/  LDGSTS.E [R246+0x2e000], desc[UR14][R214.64], !P6 ;  /* 0x2e000000d6f67fae */ /* 0x000fe8000f1a100e */
[----:B------:R-:W3:Y:S04]  /*19b80*/  LDL.64 R142, [R1+0xaa8] ;  /* 0x000aa800018e7983 */ /* 0x000ee80000100a00 */
[----:B------:R-:W3:Y:S01]  /*19b90*/  LDL.64 R214, [R1+0x1190] ;  /* 0x0011900001d67983 */ /* 0x000ee20000100a00 */
[----:B------:R-:W-:-:S02]  /*19ba0*/  VIADD R12, R73, 0xffffff3f ;  /* 0xffffff3f490c7836 */ /* 0x000fc40000000000 */
[----:B------:R-:W1:Y:S03]  /*19bb0*/  LDC R73, c[0x0][0x3a0] ;  /* 0x0000e800ff497b82 */ /* 0x000e660000000800 */
[----:B------:R-:W-:Y:S01]  /*19bc0*/  ISETP.GE.U32.AND P2, PT, R12, 0x7ffffec0, PT ;  /* 0x7ffffec00c00780c */ /* 0x000fe20003f46070 */
[----:B--2---:R-:W-:Y:S04]  /*19bd0*/  LDGSTS.E [R246+0x2e100], desc[UR14][R146.64], !P6 ;  /* 0x2e10000092f67fae */ /* 0x004fe8000f1a100e */
[----:B------:R-:W2:Y:S04]  /*19be0*/  LDL.64 R146, [R1+0xa58] ;  /* 0x000a580001927983 */ /* 0x000ea80000100a00 */
[----:B----4-:R-:W-:Y:S04]  /*19bf0*/  LDGSTS.E [R246+0x2e200], desc[UR14][R48.64], !P6 ;  /* 0x2e20000030f67fae */ /* 0x010fe8000f1a100e */
[----:B------:R-:W-:Y:S04]  /*19c00*/  LDGSTS.E [R246+0x2e300], desc[UR14][R50.64], !P6 ;  /* 0x2e30000032f67fae */ /* 0x000fe8000f1a100e */
[----:B------:R-:W4:Y:S04]  /*19c10*/  LDL.64 R48, [R1+0xa50] ;  /* 0x000a500001307983 */ /* 0x000f280000100a00 */
[----:B------:R-:W4:Y:S04]  /*19c20*/  LDL.64 R50, [R1+0xa48] ;  /* 0x000a480001327983 */ /* 0x000f280000100a00 */
[----:B------:R-:W-:Y:S04]  /*19c30*/  LDGSTS.E [R246+0x2f000], desc[UR14][R70.64], !P3 ;  /* 0x2f00000046f67fae */ /* 0x000fe8000d9a100e */
        /* <DEDUP_REMOVED lines=12> */
[----:B---3--:R-:W-:Y:S04]  /*19d00*/  LDGSTS.E [R246+0x30200], desc[UR14][R46.64], !P2 ;  /* 0x302000002ef67fae */ /* 0x008fe8000d1a100e */
[----:B------:R-:W3:Y:S01]  /*19d10*/  LDL.64 R8, [R1+0x998] ;  /* 0x0009980001087983 */ /* 0x000ee20000100a00 */
[----:B------:R-:W-:Y:S02]  /*19d20*/  ISETP.GE.U32.AND P1, PT, R12, 0x7ffffebc, PT ;  /* 0x7ffffebc0c00780c */ /* 0x000fe40003f26070 */
[----:B------:R-:W-:Y:S01]  /*19d30*/  IADD3 R12, PT, PT, R14, -0xc9, RZ ;  /* 0xffffff370e0c7810 */ /* 0x000fe20007ffe0ff */
[----:B------:R-:W-:Y:S01]  /*19d40*/  LDGSTS.E [R246+0x30300], desc[UR14][R142.64], !P2 ;  /* 0x303000008ef67fae */ /* 0x000fe2000d1a100e */
[----:B------:R-:W1:Y:S02]  /*19d50*/  LDC R14, c[0x0][0x3a0] ;  /* 0x0000e800ff0e7b82 */ /* 0x000e640000000800 */
        /* <DEDUP_REMOVED lines=23> */
[----:B---3--:R-:W-:Y:S04]  /*19ed0*/  LDGSTS.E [R246+0x33100], desc[UR14][R8.64], !P6 ;  /* 0x3310000008f67fae */ /* 0x008fe8000f1a100e */
[----:B------:R-:W3:Y:S01]  /*19ee0*/  LDL.64 R106, [R1+0x17c8] ;  /* 0x0017c800016a7983 */ /* 0x000ee20000100a00 */
[----:B------:R-:W-:-:S02]  /*19ef0*/  VIADD R12, R72, 0xffffff2f ;  /* 0xffffff2f480c7836 */ /* 0x000fc40000000000 */
[----:B------:R-:W2:Y:S01]  /*19f00*/  LDC R72, c[0x0][0x3a0] ;  /* 0x0000e800ff487b82 */ /* 0x000ea20000000800 */
[----:B------:R-:W-:Y:S04]  /*19f10*/  LDGSTS.E [R246+0x33200], desc[UR14][R46.64], !P6 ;  /* 0x332000002ef67fae */ /* 0x000fe8000f1a100e */
[----:B------:R-:W3:Y:S01]  /*19f20*/  LDL.64 R8, [R1+0xcb8] ;  /* 0x000cb80001087983 */ /* 0x000ee20000100a00 */
[----:B------:R-:W-:Y:S02]  /*19f30*/  ISETP.GE.U32.AND P3, PT, R12, 0x7ffffeb0, PT ;  /* 0x7ffffeb00c00780c */ /* 0x000fe40003f66070 */
[----:B-1----:R-:W-:Y:S01]  /*19f40*/  IADD3 R12, PT, PT, R73, -0xd5, RZ ;  /* 0xffffff2b490c7810 */ /* 0x002fe20007ffe0ff */
        /* <DEDUP_REMOVED lines=22> */
[----:B------:R-:W4:Y:S04]  /*1a0b0*/  LDL.64 R104, [R1+0xf38] ;  /* 0x000f380001687983 */ /* 0x000f280000100a00 */
[----:B------:R-:W4:Y:S04]  /*1a0c0*/  LDL.64 R10, [R1+0xf40] ;  /* 0x000f4000010a7983 */ /* 0x000f280000100a00 */
[----:B---3--:R-:W-:Y:S04]  /*1a0d0*/  LDGSTS.E [R246+0x36000], desc[UR14][R106.64], !P1 ;  /* 0x360000006af67fae */ /* 0x008fe8000c9a100e */
[----:B------:R-:W-:Y:S01]  /*1a0e0*/  LDGSTS.E [R246+0x36100], desc[UR14][R8.64], !P1 ;  /* 0x3610000008f67fae */ /* 0x000fe2000c9a100e */
[----:B------:R-:W-:-:S02]  /*1a0f0*/  VIADD R12, R15, 0xffffff23 ;  /* 0xffffff230f0c7836 */ /* 0x000fc40000000000 */
[----:B------:R-:W3:Y:S01]  /*1a100*/  LDC R15, c[0x0][0x3a0] ;  /* 0x0000e800ff0f7b82 */ /* 0x000ee20000000800 */
[----:B------:R-:W-:Y:S04]  /*1a110*/  LDGSTS.E [R246+0x36200], desc[UR14][R46.64], !P1 ;  /* 0x362000002ef67fae */ /* 0x000fe8000c9a100e */
[----:B------:R-:W3:Y:S04]  /*1a120*/  LDL.64 R106, [R1+0x1948] ;  /* 0x00194800016a7983 */ /* 0x000ee80000100a00 */
[----:B------:R-:W3:Y:S01]  /*1a130*/  LDL.64 R8, [R1+0xfa0] ;  /* 0x000fa00001087983 */ /* 0x000ee20000100a00 */
[----:B------:R-:W-:-:S02]  /*1a140*/  ISETP.GE.U32.AND P0, PT, R12, 0x7ffffea4, PT ;  /* 0x7ffffea40c00780c */ /* 0x000fc40003f06070 */
        /* <DEDUP_REMOVED lines=26> */
[----:B------:R-:W-:Y:S04]  /*1a2f0*/  LDGSTS.E [R246+0x39100], desc[UR14][R8.64], !P3 ;  /* 0x3910000008f67fae */ /* 0x000fe8000d9a100e */
[----:B------:R-:W3:Y:S04]  /*1a300*/  LDL.64 R106, [R1+0x1ac8] ;  /* 0x001ac800016a7983 */ /* 0x000ee80000100a00 */
[----:B------:R-:W3:Y:S01]  /*1a310*/  LDL.64 R8, [R1+0x10f8] ;  /* 0x0010f80001087983 */ /* 0x000ee20000100a00 */
[----:B-1----:R-:W-:-:S02]  /*1a320*/  VIADD R12, R73, 0xffffff17 ;  /* 0xffffff17490c7836 */ /* 0x002fc40000000000 */
[----:B------:R-:W1:Y:S01]  /*1a330*/  LDC R73, c[0x0][0x3a0] ;  /* 0x0000e800ff497b82 */ /* 0x000e620000000800 */
[----:B------:R-:W-:Y:S02]  /*1a340*/  LDGSTS.E [R246+0x39200], desc[UR14][R46.64], !P3 ;  /* 0x392000002ef67fae */ /* 0x000fe4000d9a100e */
[----:B------:R-:W-:Y:S02]  /*1a350*/  ISETP.GE.U32.AND P2, PT, R12, 0x7ffffe98, PT ;  /* 0x7ffffe980c00780c */ /* 0x000fe40003f46070 */
[----:B------:R-:W-:Y:S01]  /*1a360*/  IADD3 R12, PT, PT, R74, -0xed, RZ ;  /* 0xffffff134a0c7810 */ /* 0x000fe20007ffe0ff */
[----:B------:R-:W-:Y:S03]  /*1a370*/  LDGSTS.E [R246+0x39300], desc[UR14][R142.64], !P3 ;  /* 0x393000008ef67fae */ /* 0x000fe6000d9a100e */
        /* <DEDUP_REMOVED lines=33> */
[----:B------:R-:W-:-:S07]  /*1a590*/  ISETP.GE.U32.AND P3, PT, R12, 0x7ffffe88, PT ;  /* 0x7ffffe880c00780c */ /* 0x000fce0003f66070 */
[----:B------:R-:W-:Y:S04]  /*1a5a0*/  LDGSTS.E [R246+0x3d000], desc[UR14][R142.64], !P6 ;  /* 0x3d0000008ef67fae */ /* 0x000fe8000f1a100e */
[----:B------:R-:W3:Y:S04]  /*1a5b0*/  LDL.64 R46, [R1+0xd18] ;  /* 0x000d1800012e7983 */ /* 0x000ee80000100a00 */
[----:B------:R-:W-:Y:S04]  /*1a5c0*/  LDGSTS.E [R246+0x3d100], desc[UR14][R214.64], !P6 ;  /* 0x3d100000d6f67fae */ /* 0x000fe8000f1a100e */
[----:B------:R-:W3:Y:S01]  /*1a5d0*/  LDL.64 R142, [R1+0x4a8] ;  /* 0x0004a800018e7983 */ /* 0x000ee20000100a00 */
[----:B------:R-:W-:-:S02]  /*1a5e0*/  VIADD R12, R13, 0xffffff03 ;  /* 0xffffff030d0c7836 */ /* 0x000fc40000000000 */
[----:B------:R-:W1:Y:S01]  /*1a5f0*/  LDC R13, c[0x0][0x3a0] ;  /* 0x0000e800ff0d7b82 */ /* 0x000e620000000800 */
[----:B------:R-:W3:Y:S02]  /*1a600*/  LDL.64 R214, [R1+0x4a0] ;  /* 0x0004a00001d67983 */ /* 0x000ee40000100a00 */
[----:B------:R-:W-:Y:S02]  /*1a610*/  ISETP.GE.U32.AND P2, PT, R12, 0x7ffffe84, PT ;  /* 0x7ffffe840c00780c */ /* 0x000fe40003f46070 */
[----:B--2---:R-:W-:Y:S04]  /*1a620*/  LDGSTS.E [R246+0x3d200], desc[UR14][R146.64], !P6 ;  /* 0x3d20000092f67fae */ /* 0x004fe8000f1a100e */
[----:B------:R-:W-:Y:S04]  /*1a630*/  LDGSTS.E [R246+0x3d300], desc[UR14][R26.64], !P6 ;  /* 0x3d3000001af67fae */ /* 0x000fe8000f1a100e */
[----:B------:R-:W2:Y:S04]  /*1a640*/  LDL.64 R146, [R1+0x498] ;  /* 0x0004980001927983 */ /* 0x000ea80000100a00 */
[----:B----4-:R-:W-:Y:S04]  /*1a650*/  LDGSTS.E [R246+0x3e000], desc[UR14][R48.64], !P3 ;  /* 0x3e00000030f67fae */ /* 0x010fe8000d9a100e */
[----:B------:R-:W-:Y:S04]  /*1a660*/  LDGSTS.E [R246+0x3e100], desc[UR14][R50.64], !P3 ;  /* 0x3e10000032f67fae */ /* 0x000fe8000d9a100e */
[----:B------:R-:W4:Y:S04]  /*1a670*/  LDL.64 R48, [R1+0xcf8] ;  /* 0x000cf80001307983 */ /* 0x000f280000100a00 */
[----:B------:R-:W4:Y:S04]  /*1a680*/  LDL.64 R50, [R1+0x448] ;  /* 0x0004480001327983 */ /* 0x000f280000100a00 */
[----:B------:R-:W-:Y:S04]  /*1a690*/  LDGSTS.E [R246+0x3e200], desc[UR14][R242.64], !P3 ;  /* 0x3e200000f2f67fae */ /* 0x000fe8000d9a100e */
[----:B------:R-:W4:Y:S04]  /*1a6a0*/  LDL.64 R242, [R1+0x440] ;  /* 0x0004400001f27983 */ /* 0x000f280000100a00 */
[----:B------:R-:W-:Y:S04]  /*1a6b0*/  LDGSTS.E [R246+0x3e300], desc[UR14][R10.64], !P3 ;  /* 0x3e3000000af67fae */ /* 0x000fe8000d9a100e */
[----:B------:R-:W-:Y:S04]  /*1a6c0*/  LDGSTS.E [R246+0x3f000], desc[UR14][R70.64], !P2 ;  /* 0x3f00000046f67fae */ /* 0x000fe8000d1a100e */
[----:B------:R-:W-:Y:S04]  /*1a6d0*/  LDGSTS.E [R246+0x3f100], desc[UR14][R104.64], !P2 ;  /* 0x3f10000068f67fae */ /* 0x000fe8000d1a100e */
[----:B------:R-:W4:Y:S04]  /*1a6e0*/  LDL.64 R10, [R1+0x408] ;  /* 0x00040800010a7983 */ /* 0x000f280000100a00 */
[----:B------:R-:W4:Y:S04]  /*1a6f0*/  LDL.64 R70, [R1+0xcd8] ;  /* 0x000cd80001467983 */ /* 0x000f280000100a00 */
[----:B---3--:R-:W-:Y:S04]  /*1a700*/  LDGSTS.E [R246+0x3f200], desc[UR14][R106.64], !P2 ;  /* 0x3f2000006af67fae */ /* 0x008fe8000d1a100e */
[----:B------:R-:W3:Y:S04]  /*1a710*/  LDL.64 R104, [R1+0x2b0] ;  /* 0x0002b00001687983 */ /* 0x000ee80000100a00 */
[----:B------:R-:W-:Y:S04]  /*1a720*/  LDGSTS.E [R246+0x3f300], desc[UR14][R8.64], !P2 ;  /* 0x3f30000008f67fae */ /* 0x000fe8000d1a100e */
[----:B------:R-:W3:Y:S04]  /*1a730*/  LDL.64 R106, [R1+0x2a8] ;  /* 0x0002a800016a7983 */ /* 0x000ee80000100a00 */
[----:B------:R-:W3:Y:S01]  /*1a740*/  LDL.64 R8, [R1+0x2a0] ;  /* 0x0002a00001087983 */ /* 0x000ee20000100a00 */
[----:B-1----:R-:W-:-:S02]  /*1a750*/  VIADD R12, R73, 0xffffff7e ;  /* 0xffffff7e490c7836 */ /* 0x002fc40000000000 */
[----:B------:R-:W1:Y:S03]  /*1a760*/  LDC R73, c[0x0][0x3a0] ;  /* 0x0000e800ff497b82 */ /* 0x000e660000000800 */
[----:B------:R-:W-:Y:S02]  /*1a770*/  ISETP.GE.U32.AND P1, PT, R12, 0x7ffffeff, PT ;  /* 0x7ffffeff0c00780c */ /* 0x000fe40003f26070 */
[----:B------:R-:W-:Y:S01]  /*1a780*/  IADD3 R12, PT, PT, R72, -0x86, RZ ;  /* 0xffffff7a480c7810 */ /* 0x000fe20007ffe0ff */
[----:B------:R1:W-:Y:S02]  /*1a790*/  STL [R1+0x2e90], R246 ;  /* 0x002e90f601007387 */ /* 0x0003e40000100800 */
[----:B------:R-:W2:Y:S01]  /*1a7a0*/  LDC R72, c[0x0][0x3a0] ;  /* 0x0000e800ff487b82 */ /* 0x000ea20000000800 */
[----:B------:R-:W-:Y:S01]  /*1a7b0*/  ISETP.GE.U32.AND P0, PT, R12, 0x7ffffefb, PT ;  /* 0x7ffffefb0c00780c */ /* 0x000fe20003f06070 */
[----:B------:R-:W3:Y:S06]  /*1a7c0*/  LDL.64 R74, [R1+0xd40] ;  /* 0x000d4000014a7983 */ /* 0x000eec0000100a00 */
[----:B------:R-:W-:Y:S04]  /*1a7d0*/  LDGSTS.E [R3+0x20400], desc[UR14][R46.64], !P1 ;  /* 0x204000002e037fae */ /* 0x000fe8000c9a100e */
[----:B------:R-:W-:Y:S04]  /*1a7e0*/  LDGSTS.E [R3+0x20500], desc[UR14][R142.64], !P1 ;  /* 0x205000008e037fae */ /* 0x000fe8000c9a100e */
[----:B------:R-:W-:Y:S01]  /*1a7f0*/  LDGSTS.E [R3+0x20600], desc[UR14][R214.64], !P1 ;  /* 0x20600000d6037fae */ /* 0x000fe2000c9a100e */
[----:B------:R-:W-:-:S02]  /*1a800*/  VIADD R12, R15, 0xffffff76 ;  /* 0xffffff760f0c7836 */ /* 0x000fc40000000000 */
[----:B------:R-:W2:Y:S01]  /*1a810*/  LDC R15, c[0x0][0x3a0] ;  /* 0x0000e800ff0f7b82 */ /* 0x000ea20000000800 */
[----:B-1----:R-:W3:Y:S04]  /*1a820*/  LDL.64 R246, [R1+0x200] ;  /* 0x0002000001f67983 */ /* 0x002ee80000100a00 */
[----:B------:R-:W3:Y:S04]  /*1a830*/  LDL.64 R142, [R1+0x208] ;  /* 0x00020800018e7983 */ /* 0x000ee80000100a00 */
[----:B------:R-:W3:Y:S04]  /*1a840*/  LDL.64 R214, [R1+0x220] ;  /* 0x0002200001d67983 */ /* 0x000ee80000100a00 */
[----:B------:R-:W3:Y:S01]  /*1a850*/  LDL.64 R22, [R1+0x1b0] ;  /* 0x0001b00001167983 */ /* 0x000ee20000100a00 */
[----:B------:R-:W-:-:S03]  /*1a860*/  ISETP.GE.U32.AND P6, PT, R12, 0x7ffffef7, PT ;  /* 0x7ffffef70c00780c */ /* 0x000fc60003fc6070 */
[----:B------:R-:W3:Y:S04]  /*1a870*/  LDL.64 R24, [R1+0x1a0] ;  /* 0x0001a00001187983 */ /* 0x000ee80000100a00 */
[----:B------:R-:W3:Y:S04]  /*1a880*/  LDL.64 R26, [R1+0xd60] ;  /* 0x000d6000011a7983 */ /* 0x000ee80000100a00 */
[----:B------:R-:W3:Y:S04]  /*1a890*/  LDL.64 R46, [R1+0x150] ;  /* 0x00015000012e7983 */ /* 0x000ee80000100a00 */
[----:B--2---:R-:W-:Y:S04]  /*1a8a0*/  LDGSTS.E [R3+0x20700], desc[UR14][R146.64], !P1 ;  /* 0x2070000092037fae */ /* 0x004fe8000c9a100e */
        /* <DEDUP_REMOVED lines=9> */
[----:B------:R-:W4:Y:S04]  /*1a940*/  LDL.64 R10, [R1+0x140] ;  /* 0x00014000010a7983 */ /* 0x000f280000100a00 */
[----:B---3--:R-:W-:Y:S04]  /*1a950*/  LDGSTS.E [R3+0x22500], desc[UR14][R104.64], !P6 ;  /* 0x2250000068037fae */ /* 0x008fe8000f1a100e */
[----:B------:R-:W3:Y:S04]  /*1a960*/  LDL.64 R70, [R1+0xf0] ;  /* 0x0000f00001467983 */ /* 0x000ee80000100a00 */
[----:B------:R-:W-:Y:S04]  /*1a970*/  LDGSTS.E [R3+0x22600], desc[UR14][R106.64], !P6 ;  /* 0x226000006a037fae */ /* 0x000fe8000f1a100e */
[----:B------:R-:W3:Y:S04]  /*1a980*/  LDL.64 R104, [R1+0xe8] ;  /* 0x0000e80001687983 */ /* 0x000ee80000100a00 */
[----:B------:R-:W-:Y:S04]  /*1a990*/  LDGSTS.E [R3+0x22700], desc[UR14][R8.64], !P6 ;  /* 0x2270000008037fae */ /* 0x000fe8000f1a100e */
[----:B------:R-:W3:Y:S04]  /*1a9a0*/  LDL.64 R106, [R1+0xe0] ;  /* 0x0000e000016a7983 */ /* 0x000ee80000100a00 */
[----:B------:R-:W3:Y:S01]  /*1a9b0*/  LDL.64 R8, [R1+0xda0] ;  /* 0x000da00001087983 */ /* 0x000ee20000100a00 */
[----:B------:R-:W-:-:S02]  /*1a9c0*/  VIADD R12, R14, 0xffffff72 ;  /* 0xffffff720e0c7836 */ /* 0x000fc40000000000 */
[----:B------:R-:W1:Y:S03]  /*1a9d0*/  LDC R14, c[0x0][0x3a0] ;  /* 0x0000e800ff0e7b82 */ /* 0x000e660000000800 */
[----:B------:R-:W-:Y:S02]  /*1a9e0*/  ISETP.GE.U32.AND P3, PT, R12, 0x7ffffef3, PT ;  /* 0x7ffffef30c00780c */ /* 0x000fe40003f66070 */
[----:B------:R-:W-:-:S03]  /*1a9f0*/  IADD3 R12, PT, PT, R13, -0x92, RZ ;  /* 0xffffff6e0d0c7810 */ /* 0x000fc60007ffe0ff */
[----:B------:R-:W1:Y:S01]  /*1aa00*/  LDC R13, c[0x0][0x3a0] ;  /* 0x0000e800ff0d7b82 */ /* 0x000e620000000800 */
[----:B------:R-:W-:Y:S01]  /*1aa10*/  ISETP.GE.U32.AND P2, PT, R12, 0x7ffffeef, PT ;  /* 0x7ffffeef0c00780c */ /* 0x000fe20003f46070 */
[----:B------:R-:W-:-:S05]  /*1aa20*/  VIADD R12, R73, 0xffffff6a ;  /* 0xffffff6a490c7836 */ /* 0x000fca0000000000 */
[----:B------:R-:W-:Y:S01]  /*1aa30*/  ISETP.GE.U32.AND P1, PT, R12, 0x7ffffeeb, PT ;  /* 0x7ffffeeb0c00780c */ /* 0x000fe20003f26070 */
[----:B------:R-:W-:Y:S01]  /*1aa40*/  VIADD R12, R72, 0xffffff66 ;  /* 0xffffff66480c7836 */ /* 0x000fe20000000000 */
[----:B------:R-:W1:Y:S04]  /*1aa50*/  LDC R73, c[0x0][0x3a0] ;  /* 0x0000e800ff497b82 */ /* 0x000e680000000800 */
[----:B------:R-:W-:Y:S02]  /*1aa60*/  ISETP.GE.U32.AND P0, PT, R12, 0x7ffffee7, PT ;  /* 0x7ffffee70c00780c */ /* 0x000fe40003f06070 */
[----:B------:R-:W-:Y:S02]  /*1aa70*/  IADD3 R12, PT, PT, R15, -0x9e, RZ ;  /* 0xffffff620f0c7810 */ /* 0x000fe40007ffe0ff */
[----:B------:R-:W1:Y:S02]  /*1aa80*/  LDC R72, c[0x0][0x3a0] ;  /* 0x0000e800ff487b82 */ /* 0x000e640000000800 */
[----:B------:R-:W-:Y:S01]  /*1aa90*/  ISETP.GE.U32.AND P6, PT, R12, 0x7ffffee3, PT ;  /* 0x7ffffee30c00780c */ /* 0x000fe20003fc6070 */
[----:B--2---:R-:W-:Y:S05]  /*1aaa0*/  LDGSTS.E [R3+0x23400], desc[UR14][R146.64], !P3 ;  /* 0x2340000092037fae */ /* 0x004fea000d9a100e */
[----:B------:R-:W2:Y:S01]  /*1aab0*/  LDC R15, c[0x0][0x3a0] ;  /* 0x0000e800ff0f7b82 */ /* 0x000ea20000000800 */
[----:B------:R-:W-:Y:S04]  /*1aac0*/  LDGSTS.E [R3+0x23500], desc[UR14][R214.64], !P3 ;  /* 0x23500000d6037fae */ /* 0x000fe8000d9a100e */
[----:B------:R-:W-:Y:S04]  /*1aad0*/  LDGSTS.E [R3+0x23600], desc[UR14][R142.64], !P3 ;  /* 0x236000008e037fae */ /* 0x000fe8000d9a100e */
[----:B------:R-:W-:Y:S04]  /*1aae0*/  LDGSTS.E [R3+0x23700], desc[UR14][R246.64], !P3 ;  /* 0x23700000f6037fae */ /* 0x000fe8000d9a100e */
[----:B------:R1:W-:Y:S04]  /*1aaf0*/  LDGSTS.E [R3+0x24400], desc[UR14][R74.64], !P2 ;  /* 0x244000004a037fae */ /* 0x0003e8000d1a100e */
[----:B------:R-:W2:Y:S04]  /*1ab00*/  LDL.LU.64 R146, [R1+0x2eb8] ;  /* 0x002eb80001927983 */ /* 0x000ea80000300a00 */
[----:B------:R-:W-:Y:S04]  /*1ab10*/  LDGSTS.E [R3+0x24500], desc[UR14][R22.64], !P2 ;  /* 0x2450000016037fae */ /* 0x000fe8000d1a100e */
[----:B------:R-:W2:Y:S01]  /*1ab20*/  LDL.LU.64 R214, [R1+0x2eb0] ;  /* 0x002eb00001d67983 */ /* 0x000ea20000300a00 */
[----:B-1----:R-:W-:Y:S01]  /*1ab30*/  VIADD R12, R14, 0xffffff5e ;  /* 0xffffff5e0e0c7836 */ /* 0x002fe20000000000 */
[----:B------:R-:W1:Y:S02]  /*1ab40*/  LDC R74, c[0x0][0x3a0] ;  /* 0x0000e800ff4a7b82 */ /* 0x000e640000000800 */
[----:B------:R-:W2:Y:S04]  /*1ab50*/  LDL.LU.64 R142, [R1+0x2ea8] ;  /* 0x002ea800018e7983 */ /* 0x000ea80000300a00 */
[----:B----4-:R-:W-:Y:S02]  /*1ab60*/  LDGSTS.E [R3+0x24600], desc[UR14][R242.64], !P2 ;  /* 0x24600000f2037fae */ /* 0x010fe4000d1a100e */
[----:B------:R-:W4:Y:S02]  /*1ab70*/  LDC R14, c[0x0][0x3a0] ;  /* 0x0000e800ff0e7b82 */ /* 0x000f240000000800 */
[----:B------:R-:W-:Y:S04]  /*1ab80*/  LDGSTS.E [R3+0x24700], desc[UR14][R24.64], !P2 ;  /* 0x2470000018037fae */ /* 0x000fe8000d1a100e */
[----:B------:R-:W-:Y:S04]  /*1ab90*/  LDGSTS.E [R3+0x25400], desc[UR14][R26.64], !P1 ;  /* 0x254000001a037fae */ /* 0x000fe8000c9a100e */
[----:B------:R-:W2:Y:S04]  /*1aba0*/  LDL.64 R242, [R1+0xdc0] ;  /* 0x000dc00001f27983 */ /* 0x000ea80000100a00 */
[----:B------:R-:W-:Y:S04]  /*1abb0*/  LDGSTS.E [R3+0x25500], desc[UR14][R46.64], !P1 ;  /* 0x255000002e037fae */ /* 0x000fe8000c9a100e */
[----:B------:R-:W-:Y:S04]  /*1abc0*/  LDGSTS.E [R3+0x25600], desc[UR14][R48.64], !P1 ;  /* 0x2560000030037fae */ /* 0x000fe8000c9a100e */
[----:B------:R-:W-:Y:S04]  /*1abd0*/  LDGSTS.E [R3+0x25700], desc[UR14][R10.64], !P1 ;  /* 0x257000000a037fae */ /* 0x000fe8000c9a100e */
[----:B------:R-:W-:Y:S04]  /*1abe0*/  LDGSTS.E [R3+0x26400], desc[UR14][R50.64], !P0 ;  /* 0x2640000032037fae */ /* 0x000fe8000c1a100e */
[----:B---3--:R-:W-:Y:S04]  /*1abf0*/  LDGSTS.E [R3+0x26500], desc[UR14][R70.64], !P0 ;  /* 0x2650000046037fae */ /* 0x008fe8000c1a100e */
[----:B------:R-:W3:Y:S04]  /*1ac00*/  LDL.64 R10, [R1+0xde0] ;  /* 0x000de000010a7983 */ /* 0x000ee80000100a00 */
[----:B------:R-:W-:Y:S04]  /*1ac10*/  LDGSTS.E [R3+0x26600], desc[UR14][R104.64], !P0 ;  /* 0x2660000068037fae */ /* 0x000fe8000c1a100e */
[----:B------:R-:W-:Y:S04]  /*1ac20*/  LDGSTS.E [R3+0x26700], desc[UR14][R106.64], !P0 ;  /* 0x267000006a037fae */ /* 0x000fe8000c1a100e */
[----:B------:R-:W-:Y:S01]  /*1ac30*/  LDGSTS.E [R3+0x27400], desc[UR14][R8.64], !P6 ;  /* 0x2740000008037fae */ /* 0x000fe2000f1a100e */
[----:B------:R-:W-:-:S03]  /*1ac40*/  ISETP.GE.U32.AND P3, PT, R12, 0x7ffffedf, PT ;  /* 0x7ffffedf0c00780c */ /* 0x000fc60003f66070 */
[----:B------:R-:W4:Y:S01]  /*1ac50*/  LDL.64 R8, [R1+0xe20] ;  /* 0x000e200001087983 */ /* 0x000f220000100a00 */
[----:B------:R-:W-:Y:S02]  /*1ac60*/  VIADD R12, R13, 0xffffff5a ;  /* 0xffffff5a0d0c7836 */ /* 0x000fe40000000000 */
[----:B------:R-:W1:Y:S01]  /*1ac70*/  LDC R13, c[0x0][0x3a0] ;  /* 0x0000e800ff0d7b82 */ /* 0x000e620000000800 */
[----:B------:R-:W-:Y:S02]  /*1ac80*/  LDGSTS.E [R3+0x27500], desc[UR14][R240.64], !P6 ;  /* 0x27500000f0037fae */ /* 0x000fe4000f1a100e */
[----:B------:R-:W-:Y:S02]  /*1ac90*/  ISETP.GE.U32.AND P2, PT, R12, 0x7ffffedb, PT ;  /* 0x7ffffedb0c00780c */ /* 0x000fe40003f46070 */
[----:B------:R1:W-:Y:S04]  /*1aca0*/  STL.64 [R1+0x2a70], R240 ;  /* 0x002a70f001007387 */ /* 0x0003e80000100a00 */
[----:B------:R-:W-:Y:S04]  /*1acb0*/  STL.64 [R1+0x2a78], R234 ;  /* 0x002a78ea01007387 */ /* 0x000fe80000100a00 */
[----:B------:R-:W-:Y:S04]  /*1acc0*/  STL.64 [R1+0x2a80], R232 ;  /* 0x002a80e801007387 */ /* 0x000fe80000100a00 */
[----:B------:R1:W-:Y:S04]  /*1acd0*/  STL.64 [R1+0x2a88], R68 ;  /* 0x002a884401007387 */ /* 0x0003e80000100a00 */
[----:B------:R-:W-:Y:S04]  /*1ace0*/  LDGSTS.E [R3+0x27600], desc[UR14][R234.64], !P6 ;  /* 0x27600000ea037fae */ /* 0x000fe8000f1a100e */
[----:B------:R-:W-:Y:S04]  /*1acf0*/  STL.64 [R1+0x2a90], R66 ;  /* 0x002a904201007387 */ /* 0x000fe80000100a00 */
[----:B------:R-:W-:Y:S04]  /*1ad00*/  LDGSTS.E [R3+0x27700], desc[UR14][R232.64], !P6 ;  /* 0x27700000e8037fae */ /* 0x000fe8000f1a100e */
[----:B------:R1:W-:Y:S01]  /*1ad10*/  STL.64 [R1+0x2a98], R64 ;  /* 0x002a984001007387 */ /* 0x0003e20000100a00 */
[----:B------:R-:W-:-:S02]  /*1ad20*/  IADD3 R12, PT, PT, R73, -0xaa, RZ ;  /* 0xffffff56490c7810 */ /* 0x000fc40007ffe0ff */
[----:B------:R-:W1:Y:S01]  /*1ad30*/  LDC R73, c[0x0][0x3a0] ;  /* 0x0000e800ff497b82 */ /* 0x000e620000000800 */
[----:B------:R-:W4:Y:S04]  /*1ad40*/  LDL.64 R26, [R1+0xe40] ;  /* 0x000e4000011a7983 */ /* 0x000f280000100a00 */
[----:B------:R-:W4:Y:S04]  /*1ad50*/  LDL.64 R46, [R1+0x358] ;  /* 0x00035800012e7983 */ /* 0x000f280000100a00 */
[----:B------:R-:W4:Y:S04]  /*1ad60*/  LDL.64 R48, [R1+0x360] ;  /* 0x0003600001307983 */ /* 0x000f280000100a00 */
[----:B------:R-:W4:Y:S01]  /*1ad70*/  LDL.64 R50, [R1+0x368] ;  /* 0x0003680001327983 */ /* 0x000f220000100a00 */
[----:B------:R-:W-:-:S03]  /*1ad80*/  ISETP.GE.U32.AND P1, PT, R12, 0x7ffffed7, PT ;  /* 0x7ffffed70c00780c */ /* 0x000fc60003f26070 */
[----:B------:R-:W4:Y:S04]  /*1ad90*/  LDL.64 R70, [R1+0xee0] ;  /* 0x000ee00001467983 */ /* 0x000f280000100a00 */
[----:B------:R-:W4:Y:S04]  /*1ada0*/  LDL.64 R104, [R1+0xc18] ;  /* 0x000c180001687983 */ /* 0x000f280000100a00 */
[----:B------:R-:W4:Y:S04]  /*1adb0*/  LDL.64 R106, [R1+0xc10] ;  /* 0x000c1000016a7983 */ /* 0x000f280000100a00 */
[----:B--2---:R-:W-:Y:S04]  /*1adc0*/  LDGSTS.E [R3+0x28400], desc[UR14][R242.64], !P3 ;  /* 0x28400000f2037fae */ /* 0x004fe8000d9a100e */
[----:B------:R-:W-:Y:S04]  /*1add0*/  LDGSTS.E [R3+0x28500], desc[UR14][R68.64], !P3 ;  /* 0x2850000044037fae */ /* 0x000fe8000d9a100e */
[----:B------:R-:W-:Y:S04]  /*1ade0*/  LDGSTS.E [R3+0x28600], desc[UR14][R66.64], !P3 ;  /* 0x2860000042037fae */ /* 0x000fe8000d9a100e */
[----:B------:R-:W-:Y:S04]  /*1adf0*/  LDGSTS.E [R3+0x28700], desc[UR14][R64.64], !P3 ;  /* 0x2870000040037fae */ /* 0x000fe8000d9a100e */
[----:B---3--:R-:W-:Y:S04]  /*1ae00*/  LDGSTS.E [R3+0x29400], desc[UR14][R10.64], !P2 ;  /* 0x294000000a037fae */ /* 0x008fe8000d1a100e */
[----:B------:R-:W-:Y:S04]  /*1ae10*/  LDGSTS.E [R3+0x29500], desc[UR14][R44.64], !P2 ;  /* 0x295000002c037fae */ /* 0x000fe8000d1a100e */
[----:B------:R-:W-:Y:S04]  /*1ae20*/  LDGSTS.E [R3+0x29600], desc[UR14][R42.64], !P2 ;  /* 0x296000002a037fae */ /* 0x000fe8000d1a100e */
[----:B------:R-:W2:Y:S04]  /*1ae30*/  LDL.64 R10, [R1+0xc20] ;  /* 0x000c2000010a7983 */ /* 0x000ea80000100a00 */
[----:B------:R-:W-:Y:S04]  /*1ae40*/  STL.64 [R1+0x2aa0], R44 ;  /* 0x002aa02c01007387 */ /* 0x000fe80000100a00 */
[----:B------:R-:W-:Y:S04]  /*1ae50*/  STL.64 [R1+0x2aa8], R42 ;  /* 0x002aa82a01007387 */ /* 0x000fe80000100a00 */
[----:B------:R-:W-:Y:S04]  /*1ae60*/  LDGSTS.E [R3+0x29700], desc[UR14][R40.64], !P2 ;  /* 0x2970000028037fae */ /* 0x000fe8000d1a100e */
[----:B------:R-:W-:Y:S04]  /*1ae70*/  STL.64 [R1+0x2ab0], R40 ;  /* 0x002ab02801007387 */ /* 0x000fe80000100a00 */
[----:B----4-:R-:W-:Y:S04]  /*1ae80*/  LDGSTS.E [R3+0x2a400], desc[UR14][R8.64], !P1 ;  /* 0x2a40000008037fae */ /* 0x010fe8000c9a100e */
[----:B------:R-:W3:Y:S01]  /*1ae90*/  LDL.64 R242, [R1+0xf80] ;  /* 0x000f800001f27983 */ /* 0x000ee20000100a00 */
[----:B------:R-:W-:-:S02]  /*1aea0*/  VIADD R12, R72, 0xffffff52 ;  /* 0xffffff52480c7836 */ /* 0x000fc40000000000 */
[----:B------:R-:W4:Y:S01]  /*1aeb0*/  LDC R72, c[0x0][0x3a0] ;  /* 0x0000e800ff487b82 */ /* 0x000f220000000800 */
[----:B------:R-:W4:Y:S04]  /*1aec0*/  LDL.64 R22, [R1+0xbb8] ;  /* 0x000bb80001167983 */ /* 0x000f280000100a00 */
[----:B------:R-:W4:Y:S01]  /*1aed0*/  LDL.64 R8, [R1+0xbc0] ;  /* 0x000bc00001087983 */ /* 0x000f220000100a00 */
[----:B------:R-:W-:Y:S01]  /*1aee0*/  ISETP.GE.U32.AND P0, PT, R12, 0x7ffffed3, PT ;  /* 0x7ffffed30c00780c */ /* 0x000fe20003f06070 */
[----:B------:R-:W-:Y:S02]  /*1aef0*/  VIADD R12, R15, 0xffffff4e ;  /* 0xffffff4e0f0c7836 */ /* 0x000fe40000000000 */
[----:B------:R-:W4:Y:S01]  /*1af00*/  LDL.64 R24, [R1+0xbb0] ;  /* 0x000bb00001187983 */ /* 0x000f220000100a00 */
[----:B------:R-:W1:Y:S02]  /*1af10*/  LDC R15, c[0x0][0x3a0] ;  /* 0x0000e800ff0f7b82 */ /* 0x000e640000000800 */
[----:B------:R-:W-:Y:S01]  /*1af20*/  ISETP.GE.U32.AND P6, PT, R12, 0x7ffffecf, PT ;  /* 0x7ffffecf0c00780c */ /* 0x000fe20003fc6070 */
[----:B------:R-:W-:Y:S04]  /*1af30*/  LDGSTS.E [R3+0x2a500], desc[UR14][R20.64], !P1 ;  /* 0x2a50000014037fae */ /* 0x000fe8000c9a100e */
[----:B------:R-:W-:Y:S04]  /*1af40*/  STL.64 [R1+0x2ab8], R20 ;  /* 0x002ab81401007387 */ /* 0x000fe80000100a00 */
[----:B------:R-:W-:Y:S04]  /*1af50*/  LDGSTS.E [R3+0x2a600], desc[UR14][R18.64], !P1 ;  /* 0x2a60000012037fae */ /* 0x000fe8000c9a100e */
[----:B------:R-:W-:Y:S04]  /*1af60*/  STL.64 [R1+0x2ac0], R18 ;  /* 0x002ac01201007387 */ /* 0x000fe80000100a00 */
[----:B------:R-:W-:Y:S01]  /*1af70*/  LDGSTS.E [R3+0x2a700], desc[UR14][R16.64], !P1 ;  /* 0x2a70000010037fae */ /* 0x000fe2000c9a100e */
[----:B------:R-:W-:-:S02]  /*1af80*/  IADD3 R12, PT, PT, R14, -0xb6, RZ ;  /* 0xffffff4a0e0c7810 */ /* 0x000fc40007ffe0ff */
[----:B------:R-:W2:Y:S01]  /*1af90*/  LDC R14, c[0x0][0x3a0] ;  /* 0x0000e800ff0e7b82 */ /* 0x000ea20000000800 */
[----:B------:R-:W-:Y:S04]  /*1afa0*/  STL.64 [R1+0x2ac8], R16 ;  /* 0x002ac81001007387 */ /* 0x000fe80000100a00 */
[----:B------:R-:W-:Y:S04]  /*1afb0*/  LDGSTS.E [R3+0x2b400], desc[UR14][R26.64], !P0 ;  /* 0x2b4000001a037fae */ /* 0x000fe8000c1a100e */
[----:B------:R-:W-:Y:S04]  /*1afc0*/  LDGSTS.E [R3+0x2b500], desc[UR14][R46.64], !P0 ;  /* 0x2b5000002e037fae */ /* 0x000fe8000c1a100e */
[----:B------:R-:W-:Y:S04]  /*1afd0*/  LDGSTS.E [R3+0x2b600], desc[UR14][R48.64], !P0 ;  /* 0x2b60000030037fae */ /* 0x000fe8000c1a100e */
[----:B------:R-:W4:Y:S04]  /*1afe0*/  LDL.64 R26, [R1+0x1030] ;  /* 0x00103000011a7983 */ /* 0x000f280000100a00 */
[----:B------:R-:W4:Y:S04]  /*1aff0*/  LDL.64 R46, [R1+0xb60] ;  /* 0x000b6000012e7983 */ /* 0x000f280000100a00 */
[----:B------:R-:W-:Y:S04]  /*1b000*/  LDGSTS.E [R3+0x2b700], desc[UR14][R50.64], !P0 ;  /* 0x2b70000032037fae */ /* 0x000fe8000c1a100e */
[----:B------:R-:W4:Y:S01]  /*1b010*/  LDL.64 R48, [R1+0xb58] ;  /* 0x000b580001307983 */ /* 0x000f220000100a00 */
[----:B------:R-:W-:-:S03]  /*1b020*/  ISETP.GE.U32.AND P3, PT, R12, 0x7ffffecb, PT ;  /* 0x7ffffecb0c00780c */ /* 0x000fc60003f66070 */
[----:B------:R-:W-:Y:S04]  /*1b030*/  LDGSTS.E [R3+0x2c400], desc[UR14][R70.64], !P6 ;  /* 0x2c40000046037fae */ /* 0x000fe8000f1a100e */
[----:B------:R-:W4:Y:S04]  /*1b040*/  LDL.64 R50, [R1+0xb50] ;  /* 0x000b500001327983 */ /* 0x000f280000100a00 */
[----:B-1----:R-:W4:Y:S04]  /*1b050*/  LDL.64 R240, [R1+0x5b8] ;  /* 0x0005b80001f07983 */ /* 0x002f280000100a00 */
[----:B------:R-:W4:Y:S04]  /*1b060*/  LDL.64 R70, [R1+0x10c0] ;  /* 0x0010c00001467983 */ /* 0x000f280000100a00 */
[----:B------:R-:W4:Y:S04]  /*1b070*/  LDL.64 R246, [R1+0x570] ;  /* 0x0005700001f67983 */ /* 0x000f280000100a00 */
[----:B------:R-:W4:Y:S04]  /*1b080*/  LDL.64 R68, [R1+0xd28] ;  /* 0x000d280001447983 */ /* 0x000f280000100a00 */
[----:B------:R-:W4:Y:S04]  /*1b090*/  LDL.64 R232, [R1+0x1f8] ;  /* 0x0001f80001e87983 */ /* 0x000f280000100a00 */
[----:B------:R-:W4:Y:S04]  /*1b0a0*/  LDL.64 R234, [R1+0x1f0] ;  /* 0x0001f00001ea7983 */ /* 0x000f280000100a00 */
[----:B--2---:R-:W-:Y:S04]  /*1b0b0*/  LDGSTS.E [R3+0x2c500], desc[UR14][R10.64], !P6 ;  /* 0x2c5000000a037fae */ /* 0x004fe8000f1a100e */
[----:B------:R-:W-:Y:S04]  /*1b0c0*/  LDGSTS.E [R3+0x2c600], desc[UR14][R104.64], !P6 ;  /* 0x2c60000068037fae */ /* 0x000fe8000f1a100e */
[----:B------:R-:W-:Y:S04]  /*1b0d0*/  LDGSTS.E [R3+0x2c700], desc[UR14][R106.64], !P6 ;  /* 0x2c7000006a037fae */ /* 0x000fe8000f1a100e */
[----:B------:R-:W2:Y:S04]  /*1b0e0*/  LDL.64 R10, [R1+0xb00] ;  /* 0x000b0000010a7983 */ /* 0x000ea80000100a00 */
[----:B------:R-:W2:Y:S04]  /*1b0f0*/  LDL.64 R104, [R1+0xaf8] ;  /* 0x000af80001687983 */ /* 0x000ea80000100a00 */
[----:B------:R-:W2:Y:S04]  /*1b100*/  LDL.64 R106, [R1+0xaf0] ;  /* 0x000af000016a7983 */ /* 0x000ea80000100a00 */
[----:B---3--:R-:W-:Y:S04]  /*1b110*/  LDGSTS.E [R3+0x2d400], desc[UR14][R242.64], !P3 ;  /* 0x2d400000f2037fae */ /* 0x008fe8000d9a100e */
[----:B----4-:R-:W-:Y:S04]  /*1b120*/  LDGSTS.E [R3+0x2d500], desc[UR14][R8.64], !P3 ;  /* 0x2d50000008037fae */ /* 0x010fe8000d9a100e */
[----:B------:R-:W3:Y:S01]  /*1b130*/  LDL.64 R242, [R1+0x1138] ;  /* 0x0011380001f27983 */ /* 0x000ee20000100a00 */
[----:B------:R-:W-:-:S02]  /*1b140*/  VIADD R12, R13, 0xffffff46 ;  /* 0xffffff460d0c7836 */ /* 0x000fc40000000000 */
[----:B------:R-:W1:Y:S01]  /*1b150*/  LDC R13, c[0x0][0x3a0] ;  /* 0x0000e800ff0d7b82 */ /* 0x000e620000000800 */
[----:B------:R-:W-:Y:S04]  /*1b160*/  LDGSTS.E [R3+0x2d600], desc[UR14][R22.64], !P3 ;  /* 0x2d60000016037fae */ /* 0x000fe8000d9a100e */
[----:B------:R-:W4:Y:S01]  /*1b170*/  LDL.64 R8, [R1+0xaa0] ;  /* 0x000aa00001087983 */ /* 0x000f220000100a00 */
[----:B------:R-:W-:Y:S01]  /*1b180*/  ISETP.GE.U32.AND P2, PT, R12, 0x7ffffec7, PT ;  /* 0x7ffffec70c00780c */ /* 0x000fe20003f46070 */
[----:B------:R-:W-:Y:S02]  /*1b190*/  VIADD R12, R73, 0xffffff42 ;  /* 0xffffff42490c7836 */ /* 0x000fe40000000000 */
[----:B------:R-:W-:Y:S01]  /*1b1a0*/  LDGSTS.E [R3+0x2d700], desc[UR14][R24.64], !P3 ;  /* 0x2d70000018037fae */ /* 0x000fe2000d9a100e */
[----:B------:R-:W1:Y:S02]  /*1b1b0*/  LDC R73, c[0x0][0x3a0] ;  /* 0x0000e800ff497b82 */ /* 0x000e640000000800 */
[----:B------:R-:W-:Y:S01]  /*1b1c0*/  ISETP.GE.U32.AND P1, PT, R12, 0x7ffffec3, PT ;  /* 0x7ffffec30c00780c */ /* 0x000fe20003f26070 */
[----:B------:R-:W4:Y:S01]  /*1b1d0*/  LDL.64 R22, [R1+0xa98] ;  /* 0x000a980001167983 */ /* 0x000f220000100a00 */
[----:B------:R-:W-:-:S03]  /*1b1e0*/  IADD3 R12, PT, PT, R72, -0xc2, RZ ;  /* 0xffffff3e480c7810 */ /* 0x000fc60007ffe0ff */
[----:B------:R-:W4:Y:S01]  /*1b1f0*/  LDL.64 R24, [R1+0xa90] ;  /* 0x000a900001187983 */ /* 0x000f220000100a00 */
[----:B------:R-:W-:-:S03]  /*1b200*/  ISETP.GE.U32.AND P0, PT, R12, 0x7ffffebf, PT ;  /* 0x7ffffebf0c00780c */ /* 0x000fc60003f06070 */
[----:B------:R-:W-:Y:S01]  /*1b210*/  LDGSTS.E [R3+0x2e400], desc[UR14][R26.64], !P2 ;  /* 0x2e4000001a037fae */ /* 0x000fe2000d1a100e */
[----:B------:R-:W1:Y:S03]  /*1b220*/  LDC R72, c[0x0][0x3a0] ;  /* 0x0000e800ff487b82 */ /* 0x000e660000000800 */
        /* <DEDUP_REMOVED lines=19> */
[----:B------:R-:W4:Y:S01]  /*1b360*/  LDC R15, c[0x0][0x3a0] ;  /* 0x0000e800ff0f7b82 */ /* 0x000f220000000800 */
[----:B------:R-:W-:Y:S04]  /*1b370*/  LDGSTS.E [R3+0x30600], desc[UR14][R22.64], !P0 ;  /* 0x3060000016037fae */ /* 0x000fe8000c1a100e */
[----:B------:R-:W4:Y:S01]  /*1b380*/  LDL.64 R8, [R1+0x980] ;  /* 0x0009800001087983 */ /* 0x000f220000100a00 */
[----:B------:R-:W-:Y:S01]  /*1b390*/  ISETP.GE.U32.AND P6, PT, R12, 0x7ffffebb, PT ;  /* 0x7ffffebb0c00780c */ /* 0x000fe20003fc6070 */
[----:B------:R-:W-:Y:S02]  /*1b3a0*/  VIADD R12, R14, 0xffffff36 ;  /* 0xffffff360e0c7836 */ /* 0x000fe40000000000 */
[----:B------:R-:W-:Y:S01]  /*1b3b0*/  LDGSTS.E [R3+0x30700], desc[UR14][R24.64], !P0 ;  /* 0x3070000018037fae */ /* 0x000fe2000c1a100e */
[----:B------:R-:W2:Y:S02]  /*1b3c0*/  LDC R14, c[0x0][0x3a0] ;  /* 0x0000e800ff0e7b82 */ /* 0x000ea40000000800 */
[----:B------:R-:W-:Y:S01]  /*1b3d0*/  ISETP.GE.U32.AND P3, PT, R12, 0x7ffffeb7, PT ;  /* 0x7ffffeb70c00780c */ /* 0x000fe20003f66070 */
[----:B------:R-:W4:Y:S01]  /*1b3e0*/  LDL.64 R22, [R1+0x978] ;  /* 0x0009780001167983 */ /* 0x000f220000100a00 */
[----:B-1----:R-:W-:-:S03]  /*1b3f0*/  IADD3 R12, PT, PT, R13, -0xce, RZ ;  /* 0xffffff320d0c7810 */ /* 0x002fc60007ffe0ff */
        /* <DEDUP_REMOVED lines=60> */
[----:B-1----:R-:W-:Y:S02]  /*1b7c0*/  VIADD R12, R13, 0xffffff1e ;  /* 0xffffff1e0d0c7836 */ /* 0x002fe40000000000 */
        /* <DEDUP_REMOVED lines=76> */
[----:B------:R-:W-:Y:S04]  /*1bc90*/  LDGSTS.E [R3+0x3d600], desc[UR14][R240.64], !P2 ;  /* 0x3d600000f0037fae */ /* 0x000fe8000d1a100e */
[----:B------:R-:W4:Y:S04]  /*1bca0*/  LDL.64 R26, [R1+0x488] ;  /* 0x00048800011a7983 */ /* 0x000f280000100a00 */
[----:B------:R-:W4:Y:S04]  /*1bcb0*/  LDL.64 R46, [R1+0x480] ;  /* 0x00048000012e7983 */ /* 0x000f280000100a00 */
[----:B------:R-:W-:Y:S04]  /*1bcc0*/  LDGSTS.E [R3+0x3d700], desc[UR14][R48.64], !P2 ;  /* 0x3d70000030037fae */ /* 0x000fe8000d1a100e */
[----:B------:R-:W-:Y:S01]  /*1bcd0*/  LDGSTS.E [R3+0x3e400], desc[UR14][R50.64], !P1 ;  /* 0x3e40000032037fae */ /* 0x000fe2000c9a100e */
[----:B------:R-:W-:-:S02]  /*1bce0*/  VIADD R12, R74, 0xffffff7d ;  /* 0xffffff7d4a0c7836 */ /* 0x000fc40000000000 */
[----:B------:R-:W1:Y:S01]  /*1bcf0*/  LDC R74, c[0x0][0x3a0] ;  /* 0x0000e800ff4a7b82 */ /* 0x000e620000000800 */
[----:B------:R-:W4:Y:S04]  /*1bd00*/  LDL.64 R240, [R1+0x1e8] ;  /* 0x0001e80001f07983 */ /* 0x000f280000100a00 */
[----:B------:R-:W4:Y:S04]  /*1bd10*/  LDL.64 R48, [R1+0xcf0] ;  /* 0x000cf00001307983 */ /* 0x000f280000100a00 */
[----:B------:R-:W4:Y:S04]  /*1bd20*/  LDL.64 R50, [R1+0x400] ;  /* 0x0004000001327983 */ /* 0x000f280000100a00 */
[----:B--2---:R-:W-:Y:S04]  /*1bd30*/  LDGSTS.E [R3+0x3e500], desc[UR14][R10.64], !P1 ;  /* 0x3e5000000a037fae */ /* 0x004fe8000c9a100e */
[----:B------:R-:W-:Y:S04]  /*1bd40*/  LDGSTS.E [R3+0x3e600], desc[UR14][R246.64], !P1 ;  /* 0x3e600000f6037fae */ /* 0x000fe8000c9a100e */
[----:B------:R-:W-:Y:S04]  /*1bd50*/  LDGSTS.E [R3+0x3e700], desc[UR14][R70.64], !P1 ;  /* 0x3e70000046037fae */ /* 0x000fe8000c9a100e */
[----:B------:R-:W2:Y:S04]  /*1bd60*/  LDL.64 R10, [R1+0x3d8] ;  /* 0x0003d800010a7983 */ /* 0x000ea80000100a00 */
[----:B------:R-:W-:Y:S04]  /*1bd70*/  LDGSTS.E [R3+0x3f400], desc[UR14][R104.64], !P0 ;  /* 0x3f40000068037fae */ /* 0x000fe8000c1a100e */
[----:B------:R-:W2:Y:S04]  /*1bd80*/  LDL.64 R70, [R1+0x3c8] ;  /* 0x0003c80001467983 */ /* 0x000ea80000100a00 */
[----:B------:R-:W-:Y:S04]  /*1bd90*/  LDGSTS.E [R3+0x3f500], desc[UR14][R106.64], !P0 ;  /* 0x3f5000006a037fae */ /* 0x000fe8000c1a100e */
[----:B---3--:R-:W-:Y:S04]  /*1bda0*/  LDGSTS.E [R3+0x3f600], desc[UR14][R242.64], !P0 ;  /* 0x3f600000f2037fae */ /* 0x008fe8000c1a100e */
[----:B------:R-:W3:Y:S04]  /*1bdb0*/  LDL.64 R104, [R1+0xcd0] ;  /* 0x000cd00001687983 */ /* 0x000ee80000100a00 */
[----:B----4-:R-:W-:Y:S04]  /*1bdc0*/  LDGSTS.E [R3+0x3f700], desc[UR14][R8.64], !P0 ;  /* 0x3f70000008037fae */ /* 0x010fe8000c1a100e */
[----:B------:R-:W4:Y:S01]  /*1bdd0*/  LDL.64 R106, [R1+0x288] ;  /* 0x00028800016a7983 */ /* 0x000f220000100a00 */
[----:B------:R-:W-:-:S03]  /*1bde0*/  ISETP.GE.U32.AND P6, PT, R12, 0x7ffffefe, PT ;  /* 0x7ffffefe0c00780c */ /* 0x000fc60003fc6070 */
[----:B------:R-:W4:Y:S04]  /*1bdf0*/  LDL.64 R242, [R1+0x268] ;  /* 0x0002680001f27983 */ /* 0x000f280000100a00 */
[----:B------:R-:W4:Y:S01]  /*1be00*/  LDL.64 R8, [R1+0x280] ;  /* 0x0002800001087983 */ /* 0x000f220000100a00 */
[----:B------:R-:W-:Y:S02]  /*1be10*/  VIADD R12, R15, 0xffffff79 ;  /* 0xffffff790f0c7836 */ /* 0x000fe40000000000 */
[----:B------:R-:W1:Y:S01]  /*1be20*/  LDC R15, c[0x0][0x3a0] ;  /* 0x0000e800ff0f7b82 */ /* 0x000e620000000800 */
[----:B------:R-:W4:Y:S02]  /*1be30*/  LDL.64 R246, [R1+0xd48] ;  /* 0x000d480001f67983 */ /* 0x000f240000100a00 */
[----:B------:R-:W-:-:S02]  /*1be40*/  ISETP.GE.U32.AND P3, PT, R12, 0x7ffffefa, PT ;  /* 0x7ffffefa0c00780c */ /* 0x000fc40003f66070 */
[----:B------:R-:W-:Y:S01]  /*1be50*/  LDGSTS.E [R2+0x20800], desc[UR14][R22.64], !P6 ;  /* 0x2080000016027fae */ /* 0x000fe2000f1a100e */
[----:B------:R-:W-:Y:S02]  /*1be60*/  IADD3 R12, PT, PT, R14, -0x8b, RZ ;  /* 0xffffff750e0c7810 */ /* 0x000fe40007ffe0ff */
[----:B------:R-:W1:Y:S01]  /*1be70*/  LDC R14, c[0x0][0x3a0] ;  /* 0x0000e800ff0e7b82 */ /* 0x000e620000000800 */
[----:B------:R-:W-:Y:S01]  /*1be80*/  LDGSTS.E [R2+0x20900], desc[UR14][R24.64], !P6 ;  /* 0x2090000018027fae */ /* 0x000fe2000f1a100e */
[----:B------:R-:W-:-:S03]  /*1be90*/  ISETP.GE.U32.AND P2, PT, R12, 0x7ffffef6, PT ;  /* 0x7ffffef60c00780c */ /* 0x000fc60003f46070 */
        /* <DEDUP_REMOVED lines=10> */
[----:B--2---:R-:W-:Y:S04]  /*1bf40*/  LDGSTS.E [R2+0x21a00], desc[UR14][R10.64], !P3 ;  /* 0x21a000000a027fae */ /* 0x004fe8000d9a100e */
[----:B------:R-:W-:Y:S04]  /*1bf50*/  LDGSTS.E [R2+0x21b00], desc[UR14][R70.64], !P3 ;  /* 0x21b0000046027fae */ /* 0x000fe8000d9a100e */
[----:B------:R-:W2:Y:S04]  /*1bf60*/  LDL.64 R10, [R1+0x190] ;  /* 0x00019000010a7983 */ /* 0x000ea80000100a00 */
[----:B---3--:R-:W-:Y:S01]  /*1bf70*/  LDGSTS.E [R2+0x22800], desc[UR14][R104.64], !P2 ;  /* 0x2280000068027fae */ /* 0x008fe2000d1a100e */
[----:B-1----:R-:W-:-:S02]  /*1bf80*/  VIADD R12, R13, 0xffffff71 ;  /* 0xffffff710d0c7836 */ /* 0x002fc40000000000 */
[----:B------:R-:W1:Y:S01]  /*1bf90*/  LDC R13, c[0x0][0x3a0] ;  /* 0x0000e800ff0d7b82 */ /* 0x000e620000000800 */
[----:B------:R-:W3:Y:S04]  /*1bfa0*/  LDL.64 R70, [R1+0xd8] ;  /* 0x0000d80001467983 */ /* 0x000ee80000100a00 */
[----:B----4-:R-:W-:Y:S04]  /*1bfb0*/  LDGSTS.E [R2+0x22900], desc[UR14][R106.64], !P2 ;  /* 0x229000006a027fae */ /* 0x010fe8000d1a100e */
[----:B------:R-:W4:Y:S04]  /*1bfc0*/  LDL.64 R104, [R1+0xd0] ;  /* 0x0000d00001687983 */ /* 0x000f280000100a00 */
[----:B------:R-:W-:Y:S01]  /*1bfd0*/  LDGSTS.E [R2+0x22a00], desc[UR14][R8.64], !P2 ;  /* 0x22a0000008027fae */ /* 0x000fe2000d1a100e */
[----:B------:R-:W-:-:S03]  /*1bfe0*/  ISETP.GE.U32.AND P1, PT, R12, 0x7ffffef2, PT ;  /* 0x7ffffef20c00780c */ /* 0x000fc60003f26070 */
[----:B------:R-:W3:Y:S04]  /*1bff0*/  LDL.64 R106, [R1+0xc8] ;  /* 0x0000c800016a7983 */ /* 0x000ee80000100a00 */
[----:B------:R-:W3:Y:S01]  /*1c000*/  LDL.64 R8, [R1+0xd88] ;  /* 0x000d880001087983 */ /* 0x000ee20000100a00 */
[----:B------:R-:W-:Y:S02]  /*1c010*/  VIADD R12, R72, 0xffffff6d ;  /* 0xffffff6d480c7836 */ /* 0x000fe40000000000 */
[----:B------:R-:W1:Y:S01]  /*1c020*/  LDC R72, c[0x0][0x3a0] ;  /* 0x0000e800ff487b82 */ /* 0x000e620000000800 */
[----:B------:R-:W-:Y:S02]  /*1c030*/  LDGSTS.E [R2+0x22b00], desc[UR14][R242.64], !P2 ;  /* 0x22b00000f2027fae */ /* 0x000fe4000d1a100e */
[----:B------:R-:W-:-:S02]  /*1c040*/  ISETP.GE.U32.AND P0, PT, R12, 0x7ffffeee, PT ;  /* 0x7ffffeee0c00780c */ /* 0x000fc40003f06070 */
[----:B------:R-:W-:Y:S01]  /*1c050*/  IADD3 R12, PT, PT, R73, -0x97, RZ ;  /* 0xffffff69490c7810 */ /* 0x000fe20007ffe0ff */
[----:B------:R-:W-:Y:S02]  /*1c060*/  LDGSTS.E [R2+0x23800], desc[UR14][R68.64], !P1 ;  /* 0x2380000044027fae */ /* 0x000fe4000c9a100e */
[----:B------:R-:W1:Y:S02]  /*1c070*/  LDC R73, c[0x0][0x3a0] ;  /* 0x0000e800ff497b82 */ /* 0x000e640000000800 */
[----:B------:R-:W-:Y:S04]  /*1c080*/  LDGSTS.E [R2+0x23900], desc[UR14][R232.64], !P1 ;  /* 0x23900000e8027fae */ /* 0x000fe8000c9a100e */
[----:B------:R-:W4:Y:S01]  /*1c090*/  LDL.64 R242, [R1+0xda8] ;  /* 0x000da80001f27983 */ /* 0x000f220000100a00 */
[----:B------:R-:W-:Y:S01]  /*1c0a0*/  ISETP.GE.U32.AND P6, PT, R12, 0x7ffffeea, PT ;  /* 0x7ffffeea0c00780c */ /* 0x000fe20003fc6070 */
[----:B------:R-:W-:-:S02]  /*1c0b0*/  VIADD R12, R15, 0xffffff65 ;  /* 0xffffff650f0c7836 */ /* 0x000fc40000000000 */
[----:B------:R-:W-:Y:S01]  /*1c0c0*/  LDGSTS.E [R2+0x23a00], desc[UR14][R234.64], !P1 ;  /* 0x23a00000ea027fae */ /* 0x000fe2000c9a100e */
[----:B------:R-:W1:Y:S03]  /*1c0d0*/  LDC R15, c[0x0][0x3a0] ;  /* 0x0000e800ff0f7b82 */ /* 0x000e660000000800 */
[----:B------:R-:W-:Y:S04]  /*1c0e0*/  LDGSTS.E [R2+0x23b00], desc[UR14][R240.64], !P1 ;  /* 0x23b00000f0027fae */ /* 0x000fe8000c9a100e */
[----:B------:R-:W-:Y:S04]  /*1c0f0*/  LDGSTS.E [R2+0x24800], desc[UR14][R246.64], !P0 ;  /* 0x24800000f6027fae */ /* 0x000fe8000c1a100e */
[----:B------:R-:W-:Y:S01]  /*1c100*/  LDGSTS.E [R2+0x24900], desc[UR14][R22.64], !P0 ;  /* 0x2490000016027fae */ /* 0x000fe2000c1a100e */
[----:B------:R-:W-:-:S03]  /*1c110*/  ISETP.GE.U32.AND P3, PT, R12, 0x7ffffee6, PT ;  /* 0x7ffffee60c00780c */ /* 0x000fc60003f66070 */
[----:B--2---:R-:W-:Y:S04]  /*1c120*/  LDGSTS.E [R2+0x24a00], desc[UR14][R10.64], !P0 ;  /* 0x24a000000a027fae */ /* 0x004fe8000c1a100e */
[----:B------:R-:W-:Y:S04]  /*1c130*/  LDGSTS.E [R2+0x24b00], desc[UR14][R24.64], !P0 ;  /* 0x24b0000018027fae */ /* 0x000fe8000c1a100e */
[----:B------:R-:W-:Y:S04]  /*1c140*/  LDGSTS.E [R2+0x25800], desc[UR14][R26.64], !P6 ;  /* 0x258000001a027fae */ /* 0x000fe8000f1a100e */
[----:B------:R-:W2:Y:S04]  /*1c150*/  LDL.64 R10, [R1+0xdc8] ;  /* 0x000dc800010a7983 */ /* 0x000ea80000100a00 */
[----:B------:R-:W-:Y:S04]  /*1c160*/  LDGSTS.E [R2+0x25900], desc[UR14][R46.64], !P6 ;  /* 0x259000002e027fae */ /* 0x000fe8000f1a100e */
[----:B------:R-:W-:Y:S04]  /*1c170*/  LDGSTS.E [R2+0x25a00], desc[UR14][R48.64], !P6 ;  /* 0x25a0000030027fae */ /* 0x000fe8000f1a100e */
[----:B------:R-:W-:Y:S04]  /*1c180*/  LDGSTS.E [R2+0x25b00], desc[UR14][R50.64], !P6 ;  /* 0x25b0000032027fae */ /* 0x000fe8000f1a100e */
[----:B---3--:R-:W-:Y:S01]  /*1c190*/  LDGSTS.E [R2+0x26800], desc[UR14][R8.64], !P3 ;  /* 0x2680000008027fae */ /* 0x008fe2000d9a100e */
[----:B------:R-:W-:-:S02]  /*1c1a0*/  VIADD R12, R14, 0xffffff61 ;  /* 0xffffff610e0c7836 */ /* 0x000fc40000000000 */
[----:B------:R-:W3:Y:S01]  /*1c1b0*/  LDC R14, c[0x0][0x3a0] ;  /* 0x0000e800ff0e7b82 */ /* 0x000ee20000000800 */
[----:B------:R-:W-:Y:S04]  /*1c1c0*/  LDGSTS.E [R2+0x26900], desc[UR14][R70.64], !P3 ;  /* 0x2690000046027fae */ /* 0x000fe8000d9a100e */
[----:B------:R-:W3:Y:S01]  /*1c1d0*/  LDL.64 R8, [R1+0xde8] ;  /* 0x000de80001087983 */ /* 0x000ee20000100a00 */
[----:B------:R-:W-:Y:S02]  /*1c1e0*/  ISETP.GE.U32.AND P2, PT, R12, 0x7ffffee2, PT ;  /* 0x7ffffee20c00780c */ /* 0x000fe40003f46070 */
[----:B-1----:R-:W-:Y:S01]  /*1c1f0*/  IADD3 R12, PT, PT, R13, -0xa3, RZ ;  /* 0xffffff5d0d0c7810 */ /* 0x002fe20007ffe0ff */
[----:B----4-:R-:W-:Y:S01]  /*1c200*/  LDGSTS.E [R2+0x26a00], desc[UR14][R104.64], !P3 ;  /* 0x26a0000068027fae */ /* 0x010fe2000d9a100e */
[----:B------:R-:W1:Y:S02]  /*1c210*/  LDC R13, c[0x0][0x3a0] ;  /* 0x0000e800ff0d7b82 */ /* 0x000e640000000800 */
[----:B------:R-:W-:Y:S01]  /*1c220*/  ISETP.GE.U32.AND P1, PT, R12, 0x7ffffede, PT ;  /* 0x7ffffede0c00780c */ /* 0x000fe20003f26070 */
[----:B------:R-:W-:Y:S06]  /*1c230*/  LDGSTS.E [R2+0x26b00], desc[UR14][R106.64], !P3 ;  /* 0x26b000006a027fae */ /* 0x000fec000d9a100e */
[----:B------:R-:W-:Y:S01]  /*1c240*/  LDGSTS.E [R2+0x27800], desc[UR14][R242.64], !P2 ;  /* 0x27800000f2027fae */ /* 0x000fe2000d1a100e */
[----:B------:R-:W-:-:S02]  /*1c250*/  VIADD R12, R72, 0xffffff59 ;  /* 0xffffff59480c7836 */ /* 0x000fc40000000000 */
[----:B------:R-:W4:Y:S01]  /*1c260*/  LDC R72, c[0x0][0x3a0] ;  /* 0x0000e800ff487b82 */ /* 0x000f220000000800 */
[----:B------:R-:W-:Y:S04]  /*1c270*/  LDGSTS.E [R2+0x27900], desc[UR14][R206.64], !P2 ;  /* 0x27900000ce027fae */ /* 0x000fe8000d1a100e */
[----:B------:R-:W-:Y:S04]  /*1c280*/  LDGSTS.E [R2+0x27a00], desc[UR14][R204.64], !P2 ;  /* 0x27a00000cc027fae */ /* 0x000fe8000d1a100e */
[----:B------:R-:W4:Y:S04]  /*1c290*/  LDL.64 R242, [R1+0xe28] ;  /* 0x000e280001f27983 */ /* 0x000f280000100a00 */
[----:B------:R-:W-:Y:S04]  /*1c2a0*/  STL.64 [R1+0x2ad0], R206 ;  /* 0x002ad0ce01007387 */ /* 0x000fe80000100a00 */
[----:B------:R-:W-:Y:S04]  /*1c2b0*/  STL.64 [R1+0x2ad8], R204 ;  /* 0x002ad8cc01007387 */ /* 0x000fe80000100a00 */
[----:B------:R-:W-:Y:S04]  /*1c2c0*/  STL.64 [R1+0x2ae0], R178 ;  /* 0x002ae0b201007387 */ /* 0x000fe80000100a00 */
[----:B------:R-:W-:Y:S04]  /*1c2d0*/  LDGSTS.E [R2+0x27b00], desc[UR14][R178.64], !P2 ;  /* 0x27b00000b2027fae */ /* 0x000fe8000d1a100e */
[----:B------:R-:W4:Y:S01]  /*1c2e0*/  LDL.64 R24, [R1+0x2f8] ;  /* 0x0002f80001187983 */ /* 0x000f220000100a00 */
[----:B------:R-:W-:-:S03]  /*1c2f0*/  ISETP.GE.U32.AND P0, PT, R12, 0x7ffffeda, PT ;  /* 0x7ffffeda0c00780c */ /* 0x000fc60003f06070 */
[----:B------:R-:W4:Y:S04]  /*1c300*/  LDL.64 R26, [R1+0xe60] ;  /* 0x000e6000011a7983 */ /* 0x000f280000100a00 */
[----:B--2---:R-:W-:Y:S04]  /*1c310*/  LDGSTS.E [R2+0x28800], desc[UR14][R10.64], !P1 ;  /* 0x288000000a027fae */ /* 0x004fe8000c9a100e */
[----:B------:R-:W-:Y:S04]  /*1c320*/  LDGSTS.E [R2+0x28900], desc[UR14][R62.64], !P1 ;  /* 0x289000003e027fae */ /* 0x000fe8000c9a100e */
[----:B------:R-:W-:Y:S04]  /*1c330*/  LDGSTS.E [R2+0x28a00], desc[UR14][R60.64], !P1 ;  /* 0x28a000003c027fae */ /* 0x000fe8000c9a100e */
[----:B------:R-:W2:Y:S04]  /*1c340*/  LDL.64 R10, [R1+0x3d0] ;  /* 0x0003d000010a7983 */ /* 0x000ea80000100a00 */
[----:B------:R-:W-:Y:S04]  /*1c350*/  STL.64 [R1+0x2ae8], R62 ;  /* 0x002ae83e01007387 */ /* 0x000fe80000100a00 */
[----:B------:R-:W-:Y:S04]  /*1c360*/  STL.64 [R1+0x2af0], R60 ;  /* 0x002af03c01007387 */ /* 0x000fe80000100a00 */
[----:B------:R-:W-:Y:S04]  /*1c370*/  STL.64 [R1+0x2af8], R58 ;  /* 0x002af83a01007387 */ /* 0x000fe80000100a00 */
[----:B------:R-:W2:Y:S04]  /*1c380*/  LDL.64 R46, [R1+0xc60] ;  /* 0x000c6000012e7983 */ /* 0x000ea80000100a00 */
[----:B------:R-:W-:Y:S04]  /*1c390*/  LDGSTS.E [R2+0x28b00], desc[UR14][R58.64], !P1 ;  /* 0x28b000003a027fae */ /* 0x000fe8000c9a100e */
[----:B------:R-:W2:Y:S04]  /*1c3a0*/  LDL.64 R48, [R1+0xc58] ;  /* 0x000c580001307983 */ /* 0x000ea80000100a00 */
[----:B---3--:R-:W-:Y:S04]  /*1c3b0*/  LDGSTS.E [R2+0x29800], desc[UR14][R8.64], !P0 ;  /* 0x2980000008027fae */ /* 0x008fe8000c1a100e */
[----:B------:R-:W3:Y:S01]  /*1c3c0*/  LDL.64 R50, [R1+0xf08] ;  /* 0x000f080001327983 */ /* 0x000ee20000100a00 */
[----:B------:R-:W-:-:S02]  /*1c3d0*/  VIADD R12, R73, 0xffffff55 ;  /* 0xffffff55490c7836 */ /* 0x000fc40000000000 */
[----:B------:R-:W1:Y:S01]  /*1c3e0*/  LDC R73, c[0x0][0x3a0] ;  /* 0x0000e800ff497b82 */ /* 0x000e620000000800 */
[----:B------:R-:W3:Y:S04]  /*1c3f0*/  LDL.64 R70, [R1+0xc00] ;  /* 0x000c000001467983 */ /* 0x000ee80000100a00 */
[----:B------:R-:W3:Y:S01]  /*1c400*/  LDL.64 R8, [R1+0xc08] ;  /* 0x000c080001087983 */ /* 0x000ee20000100a00 */
[----:B------:R-:W-:Y:S02]  /*1c410*/  ISETP.GE.U32.AND P6, PT, R12, 0x7ffffed6, PT ;  /* 0x7ffffed60c00780c */ /* 0x000fe40003fc6070 */
[----:B------:R-:W-:Y:S01]  /*1c420*/  IADD3 R12, PT, PT, R15, -0xaf, RZ ;  /* 0xffffff510f0c7810 */ /* 0x000fe20007ffe0ff */
[----:B------:R-:W3:Y:S01]  /*1c430*/  LDL.64 R104, [R1+0xbf8] ;  /* 0x000bf80001687983 */ /* 0x000ee20000100a00 */
[----:B------:R-:W1:Y:S02]  /*1c440*/  LDC R15, c[0x0][0x3a0] ;  /* 0x0000e800ff0f7b82 */ /* 0x000e640000000800 */
[----:B------:R-:W-:Y:S01]  /*1c450*/  ISETP.GE.U32.AND P3, PT, R12, 0x7ffffed2, PT ;  /* 0x7ffffed20c00780c */ /* 0x000fe20003f66070 */
[----:B------:R-:W-:Y:S04]  /*1c460*/  LDGSTS.E [R2+0x29900], desc[UR14][R38.64], !P0 ;  /* 0x2990000026027fae */ /* 0x000fe8000c1a100e */
[----:B------:R-:W-:Y:S04]  /*1c470*/  STL.64 [R1+0x2b00], R38 ;  /* 0x002b002601007387 */ /* 0x000fe80000100a00 */
[----:B------:R-:W-:Y:S04]  /*1c480*/  LDGSTS.E [R2+0x29a00], desc[UR14][R36.64], !P0 ;  /* 0x29a0000024027fae */ /* 0x000fe8000c1a100e */
[----:B------:R-:W-:Y:S04]  /*1c490*/  STL.64 [R1+0x2b08], R36 ;  /* 0x002b082401007387 */ /* 0x000fe80000100a00 */
[----:B------:R-:W-:Y:S04]  /*1c4a0*/  LDGSTS.E [R2+0x29b00], desc[UR14][R34.64], !P0 ;  /* 0x29b0000022027fae */ /* 0x000fe8000c1a100e */
[----:B------:R-:W-:Y:S04]  /*1c4b0*/  STL.64 [R1+0x2b10], R34 ;  /* 0x002b102201007387 */ /* 0x000fe80000100a00 */
[----:B----4-:R-:W-:Y:S04]  /*1c4c0*/  LDGSTS.E [R2+0x2a800], desc[UR14][R242.64], !P6 ;  /* 0x2a800000f2027fae */ /* 0x010fe8000f1a100e */
[----:B------:R-:W4:Y:S01]  /*1c4d0*/  LDL.64 R106, [R1+0xfb0] ;  /* 0x000fb000016a7983 */ /* 0x000f220000100a00 */
[----:B------:R-:W-:-:S02]  /*1c4e0*/  VIADD R12, R14, 0xffffff4d ;  /* 0xffffff4d0e0c7836 */ /* 0x000fc40000000000 */
[----:B------:R-:W1:Y:S01]  /*1c4f0*/  LDC R14, c[0x0][0x3a0] ;  /* 0x0000e800ff0e7b82 */ /* 0x000e620000000800 */
[----:B------:R1:W-:Y:S04]  /*1c500*/  LDGSTS.E [R2+0x2a900], desc[UR14][R6.64], !P6 ;  /* 0x2a90000006027fae */ /* 0x0003e8000f1a100e */
[----:B------:R-:W4:Y:S04]  /*1c510*/  LDL.64 R242, [R1+0xba8] ;  /* 0x000ba80001f27983 */ /* 0x000f280000100a00 */
[----:B------:R1:W-:Y:S04]  /*1c520*/  STL.64 [R1+0x2b18], R6 ;  /* 0x002b180601007387 */ /* 0x0003e80000100a00 */
[----:B------:R-:W-:Y:S04]  /*1c530*/  LDGSTS.E [R2+0x2aa00], desc[UR14][R4.64], !P6 ;  /* 0x2aa0000004027fae */ /* 0x000fe8000f1a100e */
[----:B------:R-:W-:Y:S04]  /*1c540*/  STL.64 [R1+0x2b20], R4 ;  /* 0x002b200401007387 */ /* 0x000fe80000100a00 */
[----:B------:R-:W-:Y:S04]  /*1c550*/  LDGSTS.E [R2+0x2ab00], desc[UR14][R24.64], !P6 ;  /* 0x2ab0000018027fae */ /* 0x000fe8000f1a100e */
[----:B------:R-:W4:Y:S01]  /*1c560*/  LDL.64 R22, [R1+0xba0] ;  /* 0x000ba00001167983 */ /* 0x000f220000100a00 */
[----:B------:R-:W-:-:S03]  /*1c570*/  ISETP.GE.U32.AND P2, PT, R12, 0x7ffffece, PT ;  /* 0x7ffffece0c00780c */ /* 0x000fc60003f46070 */
[----:B------:R-:W-:Y:S04]  /*1c580*/  LDGSTS.E [R2+0x2b800], desc[UR14][R26.64], !P3 ;  /* 0x2b8000001a027fae */ /* 0x000fe8000d9a100e */
[----:B------:R-:W4:Y:S04]  /*1c590*/  LDL.64 R24, [R1+0xb98] ;  /* 0x000b980001187983 */ /* 0x000f280000100a00 */
[----:B------:R-:W4:Y:S04]  /*1c5a0*/  LDL.64 R240, [R1+0x600] ;  /* 0x0006000001f07983 */ /* 0x000f280000100a00 */
[----:B------:R-:W4:Y:S04]  /*1c5b0*/  LDL.64 R26, [R1+0x1050] ;  /* 0x00105000011a7983 */ /* 0x000f280000100a00 */
[----:B------:R-:W4:Y:S04]  /*1c5c0*/  LDL.64 R246, [R1+0x1168] ;  /* 0x0011680001f67983 */ /* 0x000f280000100a00 */
[----:B--2---:R-:W-:Y:S04]  /*1c5d0*/  LDGSTS.E [R2+0x2b900], desc[UR14][R10.64], !P3 ;  /* 0x2b9000000a027fae */ /* 0x004fe8000d9a100e */
[----:B------:R-:W2:Y:S04]  /*1c5e0*/  LDL.64 R10, [R1+0xb48] ;  /* 0x000b4800010a7983 */ /* 0x000ea80000100a00 */
[----:B------:R-:W-:Y:S04]  /*1c5f0*/  LDGSTS.E [R2+0x2ba00], desc[UR14][R46.64], !P3 ;  /* 0x2ba000002e027fae */ /* 0x000fe8000d9a100e */
[----:B------:R-:W-:Y:S04]  /*1c600*/  LDGSTS.E [R2+0x2bb00], desc[UR14][R48.64], !P3 ;  /* 0x2bb0000030027fae */ /* 0x000fe8000d9a100e */
[----:B------:R-:W2:Y:S04]  /*1c610*/  LDL.64 R46, [R1+0xb40] ;  /* 0x000b4000012e7983 */ /* 0x000ea80000100a00 */
[----:B---3--:R-:W-:Y:S04]  /*1c620*/  LDGSTS.E [R2+0x2c800], desc[UR14][R50.64], !P2 ;  /* 0x2c80000032027fae */ /* 0x008fe8000d1a100e */
[----:B------:R-:W3:Y:S04]  /*1c630*/  LDL.64 R48, [R1+0xb38] ;  /* 0x000b380001307983 */ /* 0x000ee80000100a00 */
[----:B------:R-:W-:Y:S04]  /*1c640*/  LDGSTS.E [R2+0x2c900], desc[UR14][R8.64], !P2 ;  /* 0x2c90000008027fae */ /* 0x000fe8000d1a100e */
[----:B------:R-:W3:Y:S01]  /*1c650*/  LDL.64 R50, [R1+0x10f0] ;  /* 0x0010f00001327983 */ /* 0x000ee20000100a00 */
[----:B-1----:R-:W-:-:S02]  /*1c660*/  VIADD R12, R13, 0xffffff49 ;  /* 0xffffff490d0c7836 */ /* 0x002fc40000000000 */
[----:B------:R-:W1:Y:S01]  /*1c670*/  LDC R13, c[0x0][0x3a0] ;  /* 0x0000e800ff0d7b82 */ /* 0x000e620000000800 */
[----:B------:R-:W-:Y:S04]  /*1c680*/  LDGSTS.E [R2+0x2ca00], desc[UR14][R70.64], !P2 ;  /* 0x2ca0000046027fae */ /* 0x000fe8000d1a100e */
[----:B------:R-:W3:Y:S01]  /*1c690*/  LDL.64 R8, [R1+0xae8] ;  /* 0x000ae80001087983 */ /* 0x000ee20000100a00 */
[----:B------:R-:W-:Y:S02]  /*1c6a0*/  ISETP.GE.U32.AND P1, PT, R12, 0x7ffffeca, PT ;  /* 0x7ffffeca0c00780c */ /* 0x000fe40003f26070 */
[----:B------:R-:W-:Y:S01]  /*1c6b0*/  IADD3 R12, PT, PT, R72, -0xbb, RZ ;  /* 0xffffff45480c7810 */ /* 0x000fe20007ffe0ff */
[----:B------:R-:W-:Y:S01]  /*1c6c0*/  LDGSTS.E [R2+0x2cb00], desc[UR14][R104.64], !P2 ;  /* 0x2cb0000068027fae */ /* 0x000fe2000d1a100e */
[----:B------:R-:W1:Y:S02]  /*1c6d0*/  LDC R72, c[0x0][0x3a0] ;  /* 0x0000e800ff487b82 */ /* 0x000e640000000800 */
[----:B------:R-:W-:Y:S01]  /*1c6e0*/  ISETP.GE.U32.AND P0, PT, R12, 0x7ffffec6, PT ;  /* 0x7ffffec60c00780c */ /* 0x000fe20003f06070 */
[----:B------:R-:W3:Y:S04]  /*1c6f0*/  LDL.64 R70, [R1+0xae0] ;  /* 0x000ae00001467983 */ /* 0x000ee80000100a00 */
[----:B------:R-:W3:Y:S04]  /*1c700*/  LDL.64 R104, [R1+0xad8] ;  /* 0x000ad80001687983 */ /* 0x000ee80000100a00 */
[----:B----4-:R-:W-:Y:S04]  /*1c710*/  LDGSTS.E [R2+0x2d800], desc[UR14][R106.64], !P1 ;  /* 0x2d8000006a027fae */ /* 0x010fe8000c9a100e */
[----:B------:R-:W-:Y:S04]  /*1c720*/  LDGSTS.E [R2+0x2d900], desc[UR14][R242.64], !P1 ;  /* 0x2d900000f2027fae */ /* 0x000fe8000c9a100e */
[----:B------:R-:W4:Y:S04]  /*1c730*/  LDL.64 R106, [R1+0x1160] ;  /* 0x00116000016a7983 */ /* 0x000f280000100a00 */
[----:B------:R-:W4:Y:S01]  /*1c740*/  LDL.64 R242, [R1+0xa88] ;  /* 0x000a880001f27983 */ /* 0x000f220000100a00 */
[----:B------:R-:W-:-:S02]  /*1c750*/  VIADD R12, R74, 0xffffff41 ;  /* 0xffffff414a0c7836 */ /* 0x000fc40000000000 */
[----:B------:R-:W1:Y:S01]  /*1c760*/  LDC R74, c[0x0][0x3a0] ;  /* 0x0000e800ff4a7b82 */ /* 0x000e620000000800 */
[----:B------:R-:W-:Y:S02]  /*1c770*/  LDGSTS.E [R2+0x2da00], desc[UR14][R22.64], !P1 ;  /* 0x2da0000016027fae */ /* 0x000fe4000c9a100e */
[----:B------:R-:W-:Y:S02]  /*1c780*/  ISETP.GE.U32.AND P6, PT, R12, 0x7ffffec2, PT ;  /* 0x7ffffec20c00780c */ /* 0x000fe40003fc6070 */
[----:B------:R-:W-:Y:S04]  /*1c790*/  LDGSTS.E [R2+0x2db00], desc[UR14][R24.64], !P1 ;  /* 0x2db0000018027fae */ /* 0x000fe8000c9a100e */
[----:B------:R-:W4:Y:S04]  /*1c7a0*/  LDL.64 R22, [R1+0xa80] ;  /* 0x000a800001167983 */ /* 0x000f280000100a00 */
[----:B------:R-:W-:Y:S04]  /*1c7b0*/  LDGSTS.E [R2+0x2e800], desc[UR14][R26.64], !P0 ;  /* 0x2e8000001a027fae */ /* 0x000fe8000c1a100e */
[----:B------:R-:W4:Y:S04]  /*1c7c0*/  LDL.64 R24, [R1+0xa78] ;  /* 0x000a780001187983 */ /* 0x000f280000100a00 */
[----:B------:R-:W4:Y:S04]  /*1c7d0*/  LDL.64 R26, [R1+0x11d8] ;  /* 0x0011d800011a7983 */ /* 0x000f280000100a00 */
[----:B--2---:R-:W-:Y:S04]  /*1c7e0*/  LDGSTS.E [R2+0x2e900], desc[UR14][R10.64], !P0 ;  /* 0x2e9000000a027fae */ /* 0x004fe8000c1a100e */
[----:B------:R-:W2:Y:S04]  /*1c7f0*/  LDL.64 R10, [R1+0xa28] ;  /* 0x000a2800010a7983 */ /* 0x000ea80000100a00 */
[----:B------:R-:W-:Y:S04]  /*1c800*/  LDGSTS.E [R2+0x2ea00], desc[UR14][R46.64], !P0 ;  /* 0x2ea000002e027fae */ /* 0x000fe8000c1a100e */
[----:B---3--:R-:W-:Y:S04]  /*1c810*/  LDGSTS.E [R2+0x2eb00], desc[UR14][R48.64], !P0 ;  /* 0x2eb0000030027fae */ /* 0x008fe8000c1a100e */
[----:B------:R-:W3:Y:S04]  /*1c820*/  LDL.64 R46, [R1+0xa20] ;  /* 0x000a2000012e7983 */ /* 0x000ee80000100a00 */
[----:B------:R-:W-:Y:S04]  /*1c830*/  LDGSTS.E [R2+0x2f800], desc[UR14][R50.64], !P6 ;  /* 0x2f80000032027fae */ /* 0x000fe8000f1a100e */
[----:B------:R-:W3:Y:S04]  /*1c840*/  LDL.64 R48, [R1+0xa18] ;  /* 0x000a180001307983 */ /* 0x000ee80000100a00 */
[----:B------:R-:W-:Y:S04]  /*1c850*/  LDGSTS.E [R2+0x2f900], desc[UR14][R8.64], !P6 ;  /* 0x2f90000008027fae */ /* 0x000fe8000f1a100e */
[----:B------:R-:W3:Y:S01]  /*1c860*/  LDL.64 R50, [R1+0x1608] ;  /* 0x0016080001327983 */ /* 0x000ee20000100a00 */
[----:B------:R-:W-:-:S02]  /*1c870*/  VIADD R12, R15, 0xffffff3d ;  /* 0xffffff3d0f0c7836 */ /* 0x000fc40000000000 */
[----:B------:R-:W1:Y:S01]  /*1c880*/  LDC R15, c[0x0][0x3a0] ;  /* 0x0000e800ff0f7b82 */ /* 0x000e620000000800 */
[----:B------:R-:W-:Y:S04]  /*1c890*/  LDGSTS.E [R2+0x2fa00], desc[UR14][R70.64], !P6 ;  /* 0x2fa0000046027fae */ /* 0x000fe8000f1a100e */
[----:B------:R-:W3:Y:S01]  /*1c8a0*/  LDL.64 R8, [R1+0x9c8] ;  /* 0x0009c80001087983 */ /* 0x000ee20000100a00 */
[----:B------:R-:W-:Y:S02]  /*1c8b0*/  ISETP.GE.U32.AND P3, PT, R12, 0x7ffffebe, PT ;  /* 0x7ffffebe0c00780c */ /* 0x000fe40003f66070 */
[----:B------:R-:W-:Y:S01]  /*1c8c0*/  IADD3 R12, PT, PT, R14, -0xc7, RZ ;  /* 0xffffff390e0c7810 */ /* 0x000fe20007ffe0ff */
[----:B------:R-:W-:Y:S01]  /*1c8d0*/  LDGSTS.E [R2+0x2fb00], desc[UR14][R104.64], !P6 ;  /* 0x2fb0000068027fae */ /* 0x000fe2000f1a100e */
[----:B------:R-:W2:Y:S02]  /*1c8e0*/  LDC R14, c[0x0][0x3a0] ;  /* 0x0000e800ff0e7b82 */ /* 0x000ea40000000800 */
[----:B------:R-:W-:Y:S01]  /*1c8f0*/  ISETP.GE.U32.AND P2, PT, R12, 0x7ffffeba, PT ;  /* 0x7ffffeba0c00780c */ /* 0x000fe20003f46070 */
[----:B------:R-:W3:Y:S04]  /*1c900*/  LDL.64 R70, [R1+0x9c0] ;  /* 0x0009c00001467983 */ /* 0x000ee80000100a00 */
[----:B------:R-:W3:Y:S04]  /*1c910*/  LDL.64 R104, [R1+0x9b8] ;  /* 0x0009b80001687983 */ /* 0x000ee80000100a00 */
[----:B----4-:R-:W-:Y:S04]  /*1c920*/  LDGSTS.E [R2+0x30800], desc[UR14][R106.64], !P3 ;  /* 0x308000006a027fae */ /* 0x010fe8000d9a100e */
[----:B------:R-:W-:Y:S04]  /*1c930*/  LDGSTS.E [R2+0x30900], desc[UR14][R242.64], !P3 ;  /* 0x30900000f2027fae */ /* 0x000fe8000d9a100e */
[----:B------:R-:W4:Y:S04]  /*1c940*/  LDL.64 R106, [R1+0x1688] ;  /* 0x00168800016a7983 */ /* 0x000f280000100a00 */
[----:B------:R-:W4:Y:S01]  /*1c950*/  LDL.64 R242, [R1+0x968] ;  /* 0x0009680001f27983 */ /* 0x000f220000100a00 */
[----:B-1----:R-:W-:-:S02]  /*1c960*/  VIADD R12, R13, 0xffffff35 ;  /* 0xffffff350d0c7836 */ /* 0x002fc40000000000 */
        /* <DEDUP_REMOVED lines=10> */
[----:B---3--:R-:W-:Y:S04]  /*1ca10*/  LDGSTS.E [R2+0x31a00], desc[UR14][R46.64], !P2 ;  /* 0x31a000002e027fae */ /* 0x008fe8000d1a100e */
[----:B------:R-:W-:Y:S04]  /*1ca20*/  LDGSTS.E [R2+0x31b00], desc[UR14][R48.64], !P2 ;  /* 0x31b0000030027fae */ /* 0x000fe8000d1a100e */
        /* <DEDUP_REMOVED lines=105> */
[----:B------:R-:W2:Y:S01]  /*1d0c0*/  LDC R15, c[0x0][0x3a0] ;  /* 0x0000e800ff0f7b82 */ /* 0x000ea20000000800 */
        /* <DEDUP_REMOVED lines=11> */
[----:B------:R-:W4:Y:S01]  /*1d180*/  LDL.64 R106, [R1+0x1c98] ;  /* 0x001c9800016a7983 */ /* 0x000f220000100a00 */
[----:B-1----:R-:W-:-:S02]  /*1d190*/  VIADD R12, R13, 0xffffff05 ;  /* 0xffffff050d0c7836 */ /* 0x002fc40000000000 */
[----:B------:R-:W1:Y:S01]  /*1d1a0*/  LDC R13, c[0x0][0x3a0] ;  /* 0x0000e800ff0d7b82 */ /* 0x000e620000000800 */
[----:B------:R-:W-:Y:S04]  /*1d1b0*/  LDGSTS.E [R2+0x3ca00], desc[UR14][R240.64], !P1 ;  /* 0x3ca00000f0027fae */ /* 0x000fe8000c9a100e */
[----:B------:R-:W4:Y:S01]  /*1d1c0*/  LDL.64 R242, [R1+0x1ca0] ;  /* 0x001ca00001f27983 */ /* 0x000f220000100a00 */
[----:B------:R-:W-:-:S03]  /*1d1d0*/  ISETP.GE.U32.AND P6, PT, R12, 0x7ffffe86, PT ;  /* 0x7ffffe860c00780c */ /* 0x000fc60003fc6070 */
[----:B------:R-:W-:Y:S04]  /*1d1e0*/  LDGSTS.E [R2+0x3cb00], desc[UR14][R24.64], !P1 ;  /* 0x3cb0000018027fae */ /* 0x000fe8000c9a100e */
[----:B------:R-:W-:Y:S04]  /*1d1f0*/  LDGSTS.E [R2+0x3d800], desc[UR14][R26.64], !P0 ;  /* 0x3d8000001a027fae */ /* 0x000fe8000c1a100e */
[----:B------:R-:W4:Y:S04]  /*1d200*/  LDL.64 R24, [R1+0xd08] ;  /* 0x000d080001187983 */ /* 0x000f280000100a00 */
[----:B------:R-:W4:Y:S04]  /*1d210*/  LDL.64 R26, [R1+0x478] ;  /* 0x00047800011a7983 */ /* 0x000f280000100a00 */
[----:B--2---:R-:W-:Y:S04]  /*1d220*/  LDGSTS.E [R2+0x3d900], desc[UR14][R10.64], !P0 ;  /* 0x3d9000000a027fae */ /* 0x004fe8000c1a100e */
[----:B------:R-:W2:Y:S04]  /*1d230*/  LDL.64 R10, [R1+0x470] ;  /* 0x00047000010a7983 */ /* 0x000ea80000100a00 */
[----:B---3--:R-:W-:Y:S04]  /*1d240*/  LDGSTS.E [R2+0x3da00], desc[UR14][R46.64], !P0 ;  /* 0x3da000002e027fae */ /* 0x008fe8000c1a100e */
[----:B------:R-:W-:Y:S04]  /*1d250*/  LDGSTS.E [R2+0x3db00], desc[UR14][R246.64], !P0 ;  /* 0x3db00000f6027fae */ /* 0x000fe8000c1a100e */
        /* <DEDUP_REMOVED lines=11> */
[----:B------:R-:W-:Y:S02]  /*1d310*/  IADD3 R12, PT, PT, R74, -0x84, RZ ;  /* 0xffffff7c4a0c7810 */ /* 0x000fe40007ffe0ff */
[----:B------:R-:W1:Y:S02]  /*1d320*/  LDC R74, c[0x0][0x3a0] ;  /* 0x0000e800ff4a7b82 */ /* 0x000e640000000800 */
[----:B------:R-:W-:Y:S01]  /*1d330*/  ISETP.GE.U32.AND P2, PT, R12, 0x7ffffefd, PT ;  /* 0x7ffffefd0c00780c */ /* 0x000fe20003f46070 */
[----:B------:R-:W3:Y:S06]  /*1d340*/  LDL.64 R70, [R1+0x2f0] ;  /* 0x0002f00001467983 */ /* 0x000eec0000100a00 */
[----:B------:R-:W-:Y:S04]  /*1d350*/  LDGSTS.E [R2+0x3f800], desc[UR14][R22.64], !P3 ;  /* 0x3f80000016027fae */ /* 0x000fe8000d9a100e */
[----:B------:R-:W-:Y:S04]  /*1d360*/  LDGSTS.E [R2+0x3f900], desc[UR14][R104.64], !P3 ;  /* 0x3f90000068027fae */ /* 0x000fe8000d9a100e */
[----:B----4-:R-:W-:Y:S04]  /*1d370*/  LDGSTS.E [R2+0x3fa00], desc[UR14][R106.64], !P3 ;  /* 0x3fa000006a027fae */ /* 0x010fe8000d9a100e */
[----:B------:R-:W4:Y:S04]  /*1d380*/  LDL.64 R104, [R1+0xcc8] ;  /* 0x000cc80001687983 */ /* 0x000f280000100a00 */
[----:B------:R1:W-:Y:S04]  /*1d390*/  LDGSTS.E [R2+0x3fb00], desc[UR14][R242.64], !P3 ;  /* 0x3fb00000f2027fae */ /* 0x0003e8000d9a100e */
[----:B------:R-:W4:Y:S01]  /*1d3a0*/  LDL.64 R106, [R1+0x260] ;  /* 0x00026000016a7983 */ /* 0x000f220000100a00 */
[----:B------:R-:W-:-:S02]  /*1d3b0*/  VIADD R12, R15, 0xffffff78 ;  /* 0xffffff780f0c7836 */ /* 0x000fc40000000000 */
[----:B------:R-:W1:Y:S01]  /*1d3c0*/  LDC R15, c[0x0][0x3a0] ;  /* 0x0000e800ff0f7b82 */ /* 0x000e620000000800 */
[----:B------:R-:W4:Y:S02]  /*1d3d0*/  LDL.64 R242, [R1+0x258] ;  /* 0x0002580001f27983 */ /* 0x000f240000100a00 */
[----:B------:R-:W-:Y:S02]  /*1d3e0*/  ISETP.GE.U32.AND P1, PT, R12, 0x7ffffef9, PT ;  /* 0x7ffffef90c00780c */ /* 0x000fe40003f26070 */
[----:B------:R1:W-:Y:S04]  /*1d3f0*/  STL.64 [R1+0x2d58], R2 ;  /* 0x002d580201007387 */ /* 0x0003e80000100a00 */
[----:B------:R-:W4:Y:S04]  /*1d400*/  LDL.64 R68, [R1+0xd30] ;  /* 0x000d300001447983 */ /* 0x000f280000100a00 */
[----:B------:R-:W4:Y:S04]  /*1d410*/  LDL.64 R232, [R1+0x1e0] ;  /* 0x0001e00001e87983 */ /* 0x000f280000100a00 */
[----:B------:R-:W-:Y:S04]  /*1d420*/  LDGSTS.E [R0+0x20c00], desc[UR14][R24.64], !P2 ;  /* 0x20c0000018007fae */ /* 0x000fe8000d1a100e */
[----:B------:R-:W4:Y:S04]  /*1d430*/  LDL.64 R234, [R1+0x1d8] ;  /* 0x0001d80001ea7983 */ /* 0x000f280000100a00 */
[----:B------:R-:W-:Y:S04]  /*1d440*/  LDGSTS.E [R0+0x20d00], desc[UR14][R26.64], !P2 ;  /* 0x20d000001a007fae */ /* 0x000fe8000d1a100e */
[----:B------:R-:W4:Y:S04]  /*1d450*/  LDL.64 R240, [R1+0x1d0] ;  /* 0x0001d00001f07983 */ /* 0x000f280000100a00 */
[----:B------:R-:W4:Y:S01]  /*1d460*/  LDL.64 R246, [R1+0xd50] ;  /* 0x000d500001f67983 */ /* 0x000f220000100a00 */
[----:B------:R-:W-:-:S02]  /*1d470*/  VIADD R12, R14, 0xffffff74 ;  /* 0xffffff740e0c7836 */ /* 0x000fc40000000000 */
[----:B------:R-:W1:Y:S01]  /*1d480*/  LDC R14, c[0x0][0x3a0] ;  /* 0x0000e800ff0e7b82 */ /* 0x000e620000000800 */
[----:B------:R-:W4:Y:S04]  /*1d490*/  LDL.64 R22, [R1+0x178] ;  /* 0x0001780001167983 */ /* 0x000f280000100a00 */
[----:B------:R-:W4:Y:S04]  /*1d4a0*/  LDL.64 R24, [R1+0x170] ;  /* 0x0001700001187983 */ /* 0x000f280000100a00 */
[----:B------:R-:W4:Y:S04]  /*1d4b0*/  LDL.64 R26, [R1+0xd70] ;  /* 0x000d7000011a7983 */ /* 0x000f280000100a00 */
[----:B--2---:R-:W-:Y:S04]  /*1d4c0*/  LDGSTS.E [R0+0x20e00], desc[UR14][R10.64], !P2 ;  /* 0x20e000000a007fae */ /* 0x004fe8000d1a100e */
[----:B------:R-:W2:Y:S04]  /*1d4d0*/  LDL.64 R10, [R1+0x250] ;  /* 0x00025000010a7983 */ /* 0x000ea80000100a00 */
[----:B---3--:R-:W-:Y:S04]  /*1d4e0*/  LDGSTS.E [R0+0x20f00], desc[UR14][R46.64], !P2 ;  /* 0x20f000002e007fae */ /* 0x008fe8000d1a100e */
[----:B------:R-:W-:Y:S01]  /*1d4f0*/  LDGSTS.E [R0+0x21c00], desc[UR14][R48.64], !P1 ;  /* 0x21c0000030007fae */ /* 0x000fe2000c9a100e */
[----:B------:R-:W-:-:S03]  /*1d500*/  ISETP.GE.U32.AND P0, PT, R12, 0x7ffffef5, PT ;  /* 0x7ffffef50c00780c */ /* 0x000fc60003f06070 */
[----:B------:R-:W3:Y:S04]  /*1d510*/  LDL.64 R46, [R1+0x120] ;  /* 0x00012000012e7983 */ /* 0x000ee80000100a00 */
[----:B------:R-:W-:Y:S04]  /*1d520*/  LDGSTS.E [R0+0x21d00], desc[UR14][R50.64], !P1 ;  /* 0x21d0000032007fae */ /* 0x000fe8000c9a100e */
[----:B------:R-:W3:Y:S04]  /*1d530*/  LDL.64 R48, [R1+0x118] ;  /* 0x0001180001307983 */ /* 0x000ee80000100a00 */
[----:B------:R-:W-:Y:S04]  /*1d540*/  LDGSTS.E [R0+0x21e00], desc[UR14][R8.64], !P1 ;  /* 0x21e0000008007fae */ /* 0x000fe8000c9a100e */
[----:B------:R-:W3:Y:S04]  /*1d550*/  LDL.64 R50, [R1+0x110] ;  /* 0x0001100001327983 */ /* 0x000ee80000100a00 */
[----:B------:R-:W-:Y:S04]  /*1d560*/  LDGSTS.E [R0+0x21f00], desc[UR14][R70.64], !P1 ;  /* 0x21f0000046007fae */ /* 0x000fe8000c9a100e */
[----:B------:R-:W3:Y:S01]  /*1d570*/  LDL.64 R8, [R1+0x180] ;  /* 0x0001800001087983 */ /* 0x000ee20000100a00 */
[----:B-1----:R-:W-:-:S02]  /*1d580*/  IADD3 R12, PT, PT, R13, -0x90, RZ ;  /* 0xffffff700d0c7810 */ /* 0x002fc40007ffe0ff */
[----:B------:R-:W1:Y:S01]  /*1d590*/  LDC R13, c[0x0][0x3a0] ;  /* 0x0000e800ff0d7b82 */ /* 0x000e620000000800 */
[----:B------:R-:W3:Y:S04]  /*1d5a0*/  LDL.64 R70, [R1+0xd90] ;  /* 0x000d900001467983 */ /* 0x000ee80000100a00 */
[----:B----4-:R-:W-:Y:S04]  /*1d5b0*/  LDGSTS.E [R0+0x22c00], desc[UR14][R104.64], !P0 ;  /* 0x22c0000068007fae */ /* 0x010fe8000c1a100e */
[----:B------:R-:W-:Y:S04]  /*1d5c0*/  LDGSTS.E [R0+0x22d00], desc[UR14][R106.64], !P0 ;  /* 0x22d000006a007fae */ /* 0x000fe8000c1a100e */
[----:B------:R-:W4:Y:S04]  /*1d5d0*/  LDL.64 R104, [R1+0xc0] ;  /* 0x0000c00001687983 */ /* 0x000f280000100a00 */
[----:B------:R-:W-:Y:S04]  /*1d5e0*/  LDGSTS.E [R0+0x22e00], desc[UR14][R242.64], !P0 ;  /* 0x22e00000f2007fae */ /* 0x000fe8000c1a100e */
[----:B------:R-:W4:Y:S01]  /*1d5f0*/  LDL.64 R106, [R1+0xb8] ;  /* 0x0000b800016a7983 */ /* 0x000f220000100a00 */
[----:B------:R-:W-:-:S03]  /*1d600*/  ISETP.GE.U32.AND P6, PT, R12, 0x7ffffef1, PT ;  /* 0x7ffffef10c00780c */ /* 0x000fc60003fc6070 */
[----:B------:R-:W4:Y:S01]  /*1d610*/  LDL.64 R242, [R1+0xb0] ;  /* 0x0000b00001f27983 */ /* 0x000f220000100a00 */
[----:B------:R-:W-:Y:S02]  /*1d620*/  VIADD R12, R72, 0xffffff6c ;  /* 0xffffff6c480c7836 */ /* 0x000fe40000000000 */
[----:B------:R-:W1:Y:S03]  /*1d630*/  LDC R72, c[0x0][0x3a0] ;  /* 0x0000e800ff487b82 */ /* 0x000e660000000800 */
[----:B------:R-:W-:Y:S01]  /*1d640*/  ISETP.GE.U32.AND P3, PT, R12, 0x7ffffeed, PT ;  /* 0x7ffffeed0c00780c */ /* 0x000fe20003f66070 */
        /* <DEDUP_REMOVED lines=13> */
[----:B------:R-:W-:Y:S01]  /*1d720*/  IADD3 R12, PT, PT, R15, -0x9c, RZ ;  /* 0xffffff640f0c7810 */ /* 0x000fe20007ffe0ff */
[----:B------:R-:W-:Y:S01]  /*1d730*/  LDGSTS.E [R0+0x24f00], desc[UR14][R24.64], !P3 ;  /* 0x24f0000018007fae */ /* 0x000fe2000d9a100e */
[----:B------:R-:W2:Y:S02]  /*1d740*/  LDC R15, c[0x0][0x3a0] ;  /* 0x0000e800ff0f7b82 */ /* 0x000ea40000000800 */
[----:B------:R-:W-:Y:S01]  /*1d750*/  ISETP.GE.U32.AND P1, PT, R12, 0x7ffffee5, PT ;  /* 0x7ffffee50c00780c */ /* 0x000fe20003f26070 */
[----:B------:R-:W-:-:S06]  /*1d760*/  VIADD R12, R14, 0xffffff60 ;  /* 0xffffff600e0c7836 */ /* 0x000fcc0000000000 */
[----:B------:R-:W-:Y:S01]  /*1d770*/  LDGSTS.E [R0+0x25c00], desc[UR14][R26.64], !P2 ;  /* 0x25c000001a007fae */ /* 0x000fe2000d1a100e */
[----:B------:R-:W2:Y:S03]  /*1d780*/  LDC R14, c[0x0][0x3a0] ;  /* 0x0000e800ff0e7b82 */ /* 0x000ea60000000800 */
[----:B------:R-:W-:Y:S04]  /*1d790*/  LDGSTS.E [R0+0x25d00], desc[UR14][R46.64], !P2 ;  /* 0x25d000002e007fae */ /* 0x000fe8000d1a100e */
[----:B------:R-:W-:Y:S01]  /*1d7a0*/  LDGSTS.E [R0+0x25e00], desc[UR14][R48.64], !P2 ;  /* 0x25e0000030007fae */ /* 0x000fe2000d1a100e */
[----:B------:R-:W-:-:S03]  /*1d7b0*/  ISETP.GE.U32.AND P0, PT, R12, 0x7ffffee1, PT ;  /* 0x7ffffee10c00780c */ /* 0x000fc60003f06070 */
[----:B------:R-:W-:Y:S04]  /*1d7c0*/  LDGSTS.E [R0+0x25f00], desc[UR14][R50.64], !P2 ;  /* 0x25f0000032007fae */ /* 0x000fe8000d1a100e */
[----:B------:R-:W-:Y:S04]  /*1d7d0*/  LDGSTS.E [R0+0x26c00], desc[UR14][R70.64], !P1 ;  /* 0x26c0000046007fae */ /* 0x000fe8000c9a100e */
[----:B----4-:R-:W-:Y:S04]  /*1d7e0*/  LDGSTS.E [R0+0x26d00], desc[UR14][R104.64], !P1 ;  /* 0x26d0000068007fae */ /* 0x010fe8000c9a100e */
[----:B------:R-:W-:Y:S04]  /*1d7f0*/  LDGSTS.E [R0+0x26e00], desc[UR14][R106.64], !P1 ;  /* 0x26e000006a007fae */ /* 0x000fe8000c9a100e */
[----:B------:R-:W-:Y:S01]  /*1d800*/  LDGSTS.E [R0+0x26f00], desc[UR14][R242.64], !P1 ;  /* 0x26f00000f2007fae */ /* 0x000fe2000c9a100e */
[----:B-1----:R-:W-:-:S02]  /*1d810*/  VIADD R12, R13, 0xffffff5c ;  /* 0xffffff5c0d0c7836 */ /* 0x002fc40000000000 */
[----:B------:R-:W1:Y:S01]  /*1d820*/  LDC R13, c[0x0][0x3a0] ;  /* 0x0000e800ff0d7b82 */ /* 0x000e620000000800 */
[----:B------:R-:W4:Y:S04]  /*1d830*/  LDL.64 R242, [R1+0xdf8] ;  /* 0x000df80001f27983 */ /* 0x000f280000100a00 */
[----:B------:R-:W-:Y:S04]  /*1d840*/  STL.64 [R1+0x2b28], R176 ;  /* 0x002b28b001007387 */ /* 0x000fe80000100a00 */
[----:B------:R-:W-:Y:S04]  /*1d850*/  STL.64 [R1+0x2b30], R138 ;  /* 0x002b308a01007387 */ /* 0x000fe80000100a00 */
[----:B------:R-:W-:Y:S04]  /*1d860*/  STL.64 [R1+0x2b38], R136 ;  /* 0x002b388801007387 */ /* 0x000fe80000100a00 */
[----:B------:R-:W4:Y:S04]  /*1d870*/  LDL.64 R70, [R1+0xe30] ;  /* 0x000e300001467983 */ /* 0x000f280000100a00 */
[----:B------:R-:W4:Y:S01]  /*1d880*/  LDL.64 R104, [R1+0x300] ;  /* 0x0003000001687983 */ /* 0x000f220000100a00 */
[----:B------:R-:W-:-:S03]  /*1d890*/  ISETP.GE.U32.AND P6, PT, R12, 0x7ffffedd, PT ;  /* 0x7ffffedd0c00780c */ /* 0x000fc60003fc6070 */
        /* <DEDUP_REMOVED lines=8> */
[----:B------:R-:W2:Y:S04]  /*1d920*/  LDL.64 R106, [R1+0xc40] ;  /* 0x000c4000016a7983 */ /* 0x000ea80000100a00 */
[----:B---3--:R-:W-:Y:S01]  /*1d930*/  LDGSTS.E [R0+0x28c00], desc[UR14][R8.64], !P6 ;  /* 0x28c0000008007fae */ /* 0x008fe2000f1a100e */
[----:B------:R-:W-:-:S02]  /*1d940*/  IADD3 R12, PT, PT, R72, -0xa8, RZ ;  /* 0xffffff58480c7810 */ /* 0x000fc40007ffe0ff */
[----:B------:R-:W3:Y:S01]  /*1d950*/  LDC R72, c[0x0][0x3a0] ;  /* 0x0000e800ff487b82 */ /* 0x000ee20000000800 */
[----:B------:R-:W-:Y:S04]  /*1d960*/  LDGSTS.E [R0+0x28d00], desc[UR14][R56.64], !P6 ;  /* 0x28d0000038007fae */ /* 0x000fe8000f1a100e */
[----:B------:R-:W3:Y:S01]  /*1d970*/  LDL.64 R8, [R1+0xc50] ;  /* 0x000c500001087983 */ /* 0x000ee20000100a00 */
[----:B------:R-:W-:Y:S01]  /*1d980*/  ISETP.GE.U32.AND P3, PT, R12, 0x7ffffed9, PT ;  /* 0x7ffffed90c00780c */ /* 0x000fe20003f66070 */
[----:B------:R-:W-:Y:S02]  /*1d990*/  VIADD R12, R73, 0xffffff54 ;  /* 0xffffff54490c7836 */ /* 0x000fe40000000000 */
[----:B------:R-:W-:Y:S01]  /*1d9a0*/  STL.64 [R1+0x2b40], R56 ;  /* 0x002b403801007387 */ /* 0x000fe20000100a00 */
[----:B------:R-:W1:Y:S02]  /*1d9b0*/  LDC R73, c[0x0][0x3a0] ;  /* 0x0000e800ff497b82 */ /* 0x000e640000000800 */
[----:B------:R-:W-:Y:S01]  /*1d9c0*/  ISETP.GE.U32.AND P2, PT, R12, 0x7ffffed5, PT ;  /* 0x7ffffed50c00780c */ /* 0x000fe20003f46070 */
[----:B------:R-:W-:Y:S04]  /*1d9d0*/  LDGSTS.E [R0+0x28e00], desc[UR14][R54.64], !P6 ;  /* 0x28e0000036007fae */ /* 0x000fe8000f1a100e */
[----:B------:R-:W-:Y:S04]  /*1d9e0*/  STL.64 [R1+0x2b48], R54 ;  /* 0x002b483601007387 */ /* 0x000fe80000100a00 */
[----:B------:R-:W-:Y:S04]  /*1d9f0*/  LDGSTS.E [R0+0x28f00], desc[UR14][R52.64], !P6 ;  /* 0x28f0000034007fae */ /* 0x000fe8000f1a100e */
[----:B------:R-:W-:Y:S04]  /*1da00*/  STL.64 [R1+0x2b50], R52 ;  /* 0x002b503401007387 */ /* 0x000fe80000100a00 */
[----:B------:R-:W3:Y:S01]  /*1da10*/  LDL.64 R48, [R1+0xf30] ;  /* 0x000f300001307983 */ /* 0x000ee20000100a00 */
[----:B------:R-:W-:-:S02]  /*1da20*/  VIADD R12, R15, 0xffffff50 ;  /* 0xffffff500f0c7836 */ /* 0x000fc40000000000 */
[----:B------:R-:W1:Y:S01]  /*1da30*/  LDC R15, c[0x0][0x3a0] ;  /* 0x0000e800ff0f7b82 */ /* 0x000e620000000800 */
[----:B------:R-:W3:Y:S04]  /*1da40*/  LDL.64 R22, [R1+0xbe8] ;  /* 0x000be80001167983 */ /* 0x000ee80000100a00 */
[----:B------:R-:W3:Y:S04]  /*1da50*/  LDL.64 R50, [R1+0xbe0] ;  /* 0x000be00001327983 */ /* 0x000ee80000100a00 */
[----:B----4-:R-:W-:Y:S04]  /*1da60*/  LDGSTS.E [R0+0x29c00], desc[UR14][R242.64], !P3 ;  /* 0x29c00000f2007fae */ /* 0x010fe8000d9a100e */
[----:B------:R-:W-:Y:S04]  /*1da70*/  LDGSTS.E [R0+0x29d00], desc[UR14][R32.64], !P3 ;  /* 0x29d0000020007fae */ /* 0x000fe8000d9a100e */
[----:B------:R-:W-:Y:S04]  /*1da80*/  LDGSTS.E [R0+0x29e00], desc[UR14][R30.64], !P3 ;  /* 0x29e000001e007fae */ /* 0x000fe8000d9a100e */
[----:B------:R-:W4:Y:S04]  /*1da90*/  LDL.64 R242, [R1+0xbf0] ;  /* 0x000bf00001f27983 */ /* 0x000f280000100a00 */
[----:B------:R-:W-:Y:S04]  /*1daa0*/  STL.64 [R1+0x2b58], R32 ;  /* 0x002b582001007387 */ /* 0x000fe80000100a00 */
[----:B------:R-:W-:Y:S04]  /*1dab0*/  STL.64 [R1+0x2b60], R30 ;  /* 0x002b601e01007387 */ /* 0x000fe80000100a00 */
[----:B------:R-:W-:Y:S04]  /*1dac0*/  LDGSTS.E [R0+0x29f00], desc[UR14][R28.64], !P3 ;  /* 0x29f000001c007fae */ /* 0x000fe8000d9a100e */
[----:B------:R-:W-:Y:S04]  /*1dad0*/  STL.64 [R1+0x2b68], R28 ;  /* 0x002b681c01007387 */ /* 0x000fe80000100a00 */
[----:B------:R-:W-:Y:S04]  /*1dae0*/  LDGSTS.E [R0+0x2ac00], desc[UR14][R70.64], !P2 ;  /* 0x2ac0000046007fae */ /* 0x000fe8000d1a100e */
[----:B------:R-:W-:Y:S01]  /*1daf0*/  LDGSTS.E [R0+0x2ad00], desc[UR14][R104.64], !P2 ;  /* 0x2ad0000068007fae */ /* 0x000fe2000d1a100e */
[----:B------:R-:W-:-:S03]  /*1db00*/  ISETP.GE.U32.AND P1, PT, R12, 0x7ffffed1, PT ;  /* 0x7ffffed10c00780c */ /* 0x000fc60003f26070 */
[----:B------:R-:W-:Y:S04]  /*1db10*/  LDGSTS.E [R0+0x2ae00], desc[UR14][R24.64], !P2 ;  /* 0x2ae0000018007fae */ /* 0x000fe8000d1a100e */
        /* <DEDUP_REMOVED lines=10> */
[----:B--2---:R-:W-:Y:S04]  /*1dbc0*/  LDGSTS.E [R0+0x2af00], desc[UR14][R10.64], !P2 ;  /* 0x2af000000a007fae */ /* 0x004fe8000d1a100e */
        /* <DEDUP_REMOVED lines=9> */
[----:B-1----:R-:W-:Y:S02]  /*1dc60*/  VIADD R12, R13, 0xffffff48 ;  /* 0xffffff480d0c7836 */ /* 0x002fe40000000000 */
        /* <DEDUP_REMOVED lines=8> */
[----:B------:R-:W1:Y:S01]  /*1dcf0*/  LDC R72, c[0x0][0x3a0] ;  /* 0x0000e800ff487b82 */ /* 0x000e620000000800 */
[----:B----4-:R-:W-:Y:S04]  /*1dd00*/  LDGSTS.E [R0+0x2cd00], desc[UR14][R242.64], !P0 ;  /* 0x2cd00000f2007fae */ /* 0x010fe8000c1a100e */
[----:B------:R-:W-:Y:S04]  /*1dd10*/  LDGSTS.E [R0+0x2ce00], desc[UR14][R22.64], !P0 ;  /* 0x2ce0000016007fae */ /* 0x000fe8000c1a100e */
[----:B------:R-:W-:Y:S04]  /*1dd20*/  LDGSTS.E [R0+0x2cf00], desc[UR14][R50.64], !P0 ;  /* 0x2cf0000032007fae */ /* 0x000fe8000c1a100e */
[----:B------:R-:W4:Y:S01]  /*1dd30*/  LDL.64 R242, [R1+0xad0] ;  /* 0x000ad00001f27983 */ /* 0x000f220000100a00 */
[----:B------:R-:W-:-:S03]  /*1dd40*/  ISETP.GE.U32.AND P3, PT, R12, 0x7ffffec5, PT ;  /* 0x7ffffec50c00780c */ /* 0x000fc60003f66070 */
        /* <DEDUP_REMOVED lines=10> */
[----:B------:R-:W2:Y:S01]  /*1ddf0*/  LDL.64 R10, [R1+0xa68] ;  /* 0x000a6800010a7983 */ /* 0x000ea20000100a00 */
[----:B------:R-:W-:-:S02]  /*1de00*/  IADD3 R12, PT, PT, R74, -0xc0, RZ ;  /* 0xffffff404a0c7810 */ /* 0x000fc40007ffe0ff */
[----:B------:R-:W1:Y:S01]  /*1de10*/  LDC R74, c[0x0][0x3a0] ;  /* 0x0000e800ff4a7b82 */ /* 0x000e620000000800 */
[----:B------:R-:W2:Y:S04]  /*1de20*/  LDL.64 R26, [R1+0xa08] ;  /* 0x000a0800011a7983 */ /* 0x000ea80000100a00 */
[----:B---3--:R-:W-:Y:S04]  /*1de30*/  LDGSTS.E [R0+0x2ed00], desc[UR14][R8.64], !P3 ;  /* 0x2ed0000008007fae */ /* 0x008fe8000d9a100e */
[----:B------:R-:W3:Y:S01]  /*1de40*/  LDL.64 R8, [R1+0xa10] ;  /* 0x000a100001087983 */ /* 0x000ee20000100a00 */
[----:B------:R-:W-:Y:S01]  /*1de50*/  ISETP.GE.U32.AND P2, PT, R12, 0x7ffffec1, PT ;  /* 0x7ffffec10c00780c */ /* 0x000fe20003f46070 */
[----:B------:R-:W-:-:S02]  /*1de60*/  VIADD R12, R15, 0xffffff3c ;  /* 0xffffff3c0f0c7836 */ /* 0x000fc40000000000 */
[----:B------:R-:W1:Y:S01]  /*1de70*/  LDC R15, c[0x0][0x3a0] ;  /* 0x0000e800ff0f7b82 */ /* 0x000e620000000800 */
[----:B------:R-:W-:Y:S02]  /*1de80*/  LDGSTS.E [R0+0x2ee00], desc[UR14][R106.64], !P3 ;  /* 0x2ee000006a007fae */ /* 0x000fe4000d9a100e */
[----:B------:R-:W-:Y:S02]  /*1de90*/  ISETP.GE.U32.AND P1, PT, R12, 0x7ffffebd, PT ;  /* 0x7ffffebd0c00780c */ /* 0x000fe40003f26070 */
[----:B------:R-:W-:Y:S05]  /*1dea0*/  LDGSTS.E [R0+0x2ef00], desc[UR14][R46.64], !P3 ;  /* 0x2ef000002e007fae */ /* 0x000fea000d9a100e */
[----:B------:R-:W-:Y:S04]  /*1deb0*/  LDGSTS.E [R0+0x2fc00], desc[UR14][R48.64], !P2 ;  /* 0x2fc0000030007fae */ /* 0x000fe8000d1a100e */
[----:B------:R-:W3:Y:S04]  /*1dec0*/  LDL.64 R106, [R1+0xa00] ;  /* 0x000a0000016a7983 */ /* 0x000ee80000100a00 */
        /* <DEDUP_REMOVED lines=17> */
[----:B------:R-:W-:Y:S04]  /*1dfe0*/  LDGSTS.E [R0+0x31c00], desc[UR14][R24.64], !P0 ;  /* 0x31c0000018007fae */ /* 0x000fe8000c1a100e */
[----:B------:R-:W2:Y:S01]  /*1dff0*/  LDL.64 R10, [R1+0x940] ;  /* 0x00094000010a7983 */ /* 0x000ea20000100a00 */
[----:B-1----:R-:W-:-:S02]  /*1e000*/  IADD3 R12, PT, PT, R13, -0xcc, RZ ;  /* 0xffffff340d0c7810 */ /* 0x002fc40007ffe0ff */
[----:B------:R-:W1:Y:S01]  /*1e010*/  LDC R13, c[0x0][0x3a0] ;  /* 0x0000e800ff0d7b82 */ /* 0x000e620000000800 */
[----:B------:R-:W2:Y:S04]  /*1e020*/  LDL.64 R246, [R1+0xe98] ;  /* 0x000e980001f67983 */ /* 0x000ea80000100a00 */
[----:B------:R-:W2:Y:S04]  /*1e030*/  LDL.64 R24, [R1+0x8f0] ;  /* 0x0008f00001187983 */ /* 0x000ea80000100a00 */
[----:B---3--:R-:W-:Y:S01]  /*1e040*/  LDGSTS.E [R0+0x31d00], desc[UR14][R8.64], !P0 ;  /* 0x31d0000008007fae */ /* 0x008fe2000c1a100e */
[----:B------:R-:W-:-:S03]  /*1e050*/  ISETP.GE.U32.AND P6, PT, R12, 0x7ffffeb5, PT ;  /* 0x7ffffeb50c00780c */ /* 0x000fc60003fc6070 */
[----:B------:R-:W3:Y:S01]  /*1e060*/  LDL.64 R8, [R1+0x1728] ;  /* 0x0017280001087983 */ /* 0x000ee20000100a00 */
[----:B------:R-:W-:Y:S02]  /*1e070*/  VIADD R12, R73, 0xffffff30 ;  /* 0xffffff30490c7836 */ /* 0x000fe40000000000 */
[----:B------:R-:W1:Y:S01]  /*1e080*/  LDC R73, c[0x0][0x3a0] ;  /* 0x0000e800ff497b82 */ /* 0x000e620000000800 */
[----:B------:R-:W-:Y:S02]  /*1e090*/  LDGSTS.E [R0+0x31e00], desc[UR14][R26.64], !P0 ;  /* 0x31e000001a007fae */ /* 0x000fe4000c1a100e */
[----:B------:R-:W-:Y:S02]  /*1e0a0*/  ISETP.GE.U32.AND P3, PT, R12, 0x7ffffeb1, PT ;  /* 0x7ffffeb10c00780c */ /* 0x000fe40003f66070 */
[----:B------:R-:W-:Y:S04]  /*1e0b0*/  LDGSTS.E [R0+0x31f00], desc[UR14][R106.64], !P0 ;  /* 0x31f000006a007fae */ /* 0x000fe8000c1a100e */
[----:B------:R-:W-:Y:S04]  /*1e0c0*/  LDGSTS.E [R0+0x32c00], desc[UR14][R22.64], !P6 ;  /* 0x32c0000016007fae */ /* 0x000fe8000f1a100e */
[----:B------:R-:W3:Y:S04]  /*1e0d0*/  LDL.64 R26, [R1+0x8e8] ;  /* 0x0008e800011a7983 */ /* 0x000ee80000100a00 */
[----:B------:R-:W3:Y:S04]  /*1e0e0*/  LDL.64 R106, [R1+0x8e0] ;  /* 0x0008e000016a7983 */ /* 0x000ee80000100a00 */
[----:B------:R-:W-:Y:S04]  /*1e0f0*/  LDGSTS.E [R0+0x32d00], desc[UR14][R46.64], !P6 ;  /* 0x32d000002e007fae */ /* 0x000fe8000f1a100e */
[----:B------:R-:W-:Y:S01]  /*1e100*/  LDGSTS.E [R0+0x32e00], desc[UR14][R48.64], !P6 ;  /* 0x32e0000030007fae */ /* 0x000fe2000f1a100e */
[----:B------:R-:W-:-:S02]  /*1e110*/  VIADD R12, R74, 0xffffff2c ;  /* 0xffffff2c4a0c7836 */ /* 0x000fc40000000000 */
[----:B------:R-:W1:Y:S01]  /*1e120*/  LDC R74, c[0x0][0x3a0] ;  /* 0x0000e800ff4a7b82 */ /* 0x000e620000000800 */
[----:B------:R-:W3:Y:S04]  /*1e130*/  LDL.64 R22, [R1+0x18a8] ;  /* 0x0018a80001167983 */ /* 0x000ee80000100a00 */
[----:B------:R-:W3:Y:S04]  /*1e140*/  LDL.64 R46, [R1+0xf10] ;  /* 0x000f1000012e7983 */ /* 0x000ee80000100a00 */
[----:B------:R-:W3:Y:S04]  /*1e150*/  LDL.64 R48, [R1+0xcb0] ;  /* 0x000cb00001307983 */ /* 0x000ee80000100a00 */
[----:B----4-:R-:W-:Y:S04]  /*1e160*/  LDGSTS.E [R0+0x32f00], desc[UR14][R242.64], !P6 ;  /* 0x32f00000f2007fae */ /* 0x010fe8000f1a100e */
[----:B------:R-:W-:Y:S04]  /*1e170*/  LDGSTS.E [R0+0x33c00], desc[UR14][R50.64], !P3 ;  /* 0x33c0000032007fae */ /* 0x000fe8000d9a100e */
[----:B------:R-:W4:Y:S01]  /*1e180*/  LDL.64 R242, [R1+0x17a8] ;  /* 0x0017a80001f27983 */ /* 0x000f220000100a00 */
[----:B------:R-:W-:-:S03]  /*1e190*/  ISETP.GE.U32.AND P2, PT, R12, 0x7ffffead, PT ;  /* 0x7ffffead0c00780c */ /* 0x000fc60003f46070 */
[----:B------:R-:W4:Y:S04]  /*1e1a0*/  LDL.64 R50, [R1+0x1828] ;  /* 0x0018280001327983 */ /* 0x000f280000100a00 */
[----:B------:R-:W-:Y:S04]  /*1e1b0*/  LDGSTS.E [R0+0x33d00], desc[UR14][R70.64], !P3 ;  /* 0x33d0000046007fae */ /* 0x000fe8000d9a100e */
[----:B------:R-:W-:Y:S04]  /*1e1c0*/  LDGSTS.E [R0+0x33e00], desc[UR14][R104.64], !P3 ;  /* 0x33e0000068007fae */ /* 0x000fe8000d9a100e */
[----:B------:R-:W4:Y:S04]  /*1e1d0*/  LDL.64 R70, [R1+0xea8] ;  /* 0x000ea80001467983 */ /* 0x000f280000100a00 */
[----:B------:R-:W4:Y:S04]  /*1e1e0*/  LDL.64 R104, [R1+0xf18] ;  /* 0x000f180001687983 */ /* 0x000f280000100a00 */
[----:B--2---:R-:W-:Y:S04]  /*1e1f0*/  LDGSTS.E [R0+0x33f00], desc[UR14][R10.64], !P3 ;  /* 0x33f000000a007fae */ /* 0x004fe8000d9a100e */
        /* <DEDUP_REMOVED lines=8> */
[----:B------:R-:W-:Y:S01]  /*1e280*/  LDGSTS.E [R0+0x34e00], desc[UR14][R26.64], !P2 ;  /* 0x34e000001a007fae */ /* 0x000fe2000d1a100e */
[----:B------:R-:W1:Y:S03]  /*1e290*/  LDC R15, c[0x0][0x3a0] ;  /* 0x0000e800ff0f7b82 */ /* 0x000e660000000800 */
[----:B------:R-:W-:Y:S01]  /*1e2a0*/  LDGSTS.E [R0+0x34f00], desc[UR14][R106.64], !P2 ;  /* 0x34f000006a007fae */ /* 0x000fe2000d1a100e */
[----:B------:R-:W-:-:S03]  /*1e2b0*/  ISETP.GE.U32.AND P0, PT, R12, 0x7ffffea5, PT ;  /* 0x7ffffea50c00780c */ /* 0x000fc60003f06070 */
[----:B------:R-:W3:Y:S04]  /*1e2c0*/  LDL.64 R24, [R1+0x1928] ;  /* 0x0019280001187983 */ /* 0x000ee80000100a00 */
[----:B------:R-:W3:Y:S04]  /*1e2d0*/  LDL.64 R26, [R1+0xf90] ;  /* 0x000f9000011a7983 */ /* 0x000ee80000100a00 */
[----:B------:R-:W3:Y:S01]  /*1e2e0*/  LDL.64 R106, [R1+0xf88] ;  /* 0x000f8800016a7983 */ /* 0x000ee20000100a00 */
[----:B------:R-:W-:Y:S02]  /*1e2f0*/  VIADD R12, R14, 0xffffff20 ;  /* 0xffffff200e0c7836 */ /* 0x000fe40000000000 */
[----:B------:R-:W1:Y:S03]  /*1e300*/  LDC R14, c[0x0][0x3a0] ;  /* 0x0000e800ff0e7b82 */ /* 0x000e660000000800 */
[----:B------:R-:W-:Y:S01]  /*1e310*/  ISETP.GE.U32.AND P6, PT, R12, 0x7ffffea1, PT ;  /* 0x7ffffea10c00780c */ /* 0x000fe20003fc6070 */
[----:B----4-:R-:W-:Y:S04]  /*1e320*/  LDGSTS.E [R0+0x35c00], desc[UR14][R242.64], !P1 ;  /* 0x35c00000f2007fae */ /* 0x010fe8000c9a100e */
[----:B------:R-:W-:Y:S04]  /*1e330*/  LDGSTS.E [R0+0x35d00], desc[UR14][R234.64], !P1 ;  /* 0x35d00000ea007fae */ /* 0x000fe8000c9a100e */
[----:B------:R-:W-:Y:S04]  /*1e340*/  LDGSTS.E [R0+0x35e00], desc[UR14][R240.64], !P1 ;  /* 0x35e00000f0007fae */ /* 0x000fe8000c9a100e */
[----:B------:R-:W4:Y:S04]  /*1e350*/  LDL.64 R242, [R1+0xf98] ;  /* 0x000f980001f27983 */ /* 0x000f280000100a00 */
[----:B------:R-:W-:Y:S04]  /*1e360*/  LDGSTS.E [R0+0x35f00], desc[UR14][R48.64], !P1 ;  /* 0x35f0000030007fae */ /* 0x000fe8000c9a100e */
[----:B------:R-:W-:Y:S04]  /*1e370*/  LDGSTS.E [R0+0x36c00], desc[UR14][R50.64], !P0 ;  /* 0x36c0000032007fae */ /* 0x000fe8000c1a100e */
[----:B------:R-:W-:Y:S04]  /*1e380*/  LDGSTS.E [R0+0x36d00], desc[UR14][R246.64], !P0 ;  /* 0x36d00000f6007fae */ /* 0x000fe8000c1a100e */
[----:B------:R-:W4:Y:S04]  /*1e390*/  LDL.64 R48, [R1+0x19a8] ;  /* 0x0019a80001307983 */ /* 0x000f280000100a00 */
[----:B------:R-:W4:Y:S01]  /*1e3a0*/  LDL.64 R50, [R1+0xff8] ;  /* 0x000ff80001327983 */ /* 0x000f220000100a00 */
[----:B-1----:R-:W-:-:S02]  /*1e3b0*/  IADD3 R12, PT, PT, R13, -0xe4, RZ ;  /* 0xffffff1c0d0c7810 */ /* 0x002fc40007ffe0ff */
[----:B------:R-:W1:Y:S01]  /*1e3c0*/  LDC R13, c[0x0][0x3a0] ;  /* 0x0000e800ff0d7b82 */ /* 0x000e620000000800 */
[----:B------:R-:W4:Y:S04]  /*1e3d0*/  LDL.64 R234, [R1+0x1128] ;  /* 0x0011280001ea7983 */ /* 0x000f280000100a00 */
[----:B--2---:R-:W-:Y:S04]  /*1e3e0*/  LDGSTS.E [R0+0x36e00], desc[UR14][R10.64], !P0 ;  /* 0x36e000000a007fae */ /* 0x004fe8000c1a100e */
[----:B------:R-:W-:Y:S04]  /*1e3f0*/  LDGSTS.E [R0+0x36f00], desc[UR14][R70.64], !P0 ;  /* 0x36f0000046007fae */ /* 0x000fe8000c1a100e */
[----:B------:R-:W-:Y:S04]  /*1e400*/  LDGSTS.E [R0+0x37c00], desc[UR14][R22.64], !P6 ;  /* 0x37c0000016007fae */ /* 0x000fe8000f1a100e */
[----:B------:R-:W2:Y:S04]  /*1e410*/  LDL.64 R10, [R1+0x1008] ;  /* 0x00100800010a7983 */ /* 0x000ea80000100a00 */
[----:B------:R-:W-:Y:S04]  /*1e420*/  LDGSTS.E [R0+0x37d00], desc[UR14][R46.64], !P6 ;  /* 0x37d000002e007fae */ /* 0x000fe8000f1a100e */
[----:B------:R-:W-:Y:S04]  /*1e430*/  LDGSTS.E [R0+0x37e00], desc[UR14][R104.64], !P6 ;  /* 0x37e0000068007fae */ /* 0x000fe8000f1a100e */
[----:B------:R-:W2:Y:S04]  /*1e440*/  LDL.64 R70, [R1+0x1010] ;  /* 0x0010100001467983 */ /* 0x000ea80000100a00 */
[----:B------:R-:W2:Y:S04]  /*1e450*/  LDL.64 R46, [R1+0x6b0] ;  /* 0x0006b000012e7983 */ /* 0x000ea80000100a00 */
[----:B------:R-:W2:Y:S04]  /*1e460*/  LDL.64 R104, [R1+0x1068] ;  /* 0x0010680001687983 */ /* 0x000ea80000100a00 */
[----:B---3--:R-:W-:Y:S04]  /*1e470*/  LDGSTS.E [R0+0x37f00], desc[UR14][R8.64], !P6 ;  /* 0x37f0000008007fae */ /* 0x008fe8000f1a100e */
[----:B------:R-:W3:Y:S01]  /*1e480*/  LDL.64 R8, [R1+0x1a28] ;  /* 0x001a280001087983 */ /* 0x000ee20000100a00 */
[----:B------:R-:W-:Y:S01]  /*1e490*/  ISETP.GE.U32.AND P3, PT, R12, 0x7ffffe9d, PT ;  /* 0x7ffffe9d0c00780c */ /* 0x000fe20003f66070 */
[----:B------:R-:W-:-:S05]  /*1e4a0*/  VIADD R12, R74, 0xffffff18 ;  /* 0xffffff184a0c7836 */ /* 0x000fca0000000000 */
[----:B------:R-:W-:-:S07]  /*1e4b0*/  ISETP.GE.U32.AND P2, PT, R12, 0x7ffffe99, PT ;  /* 0x7ffffe990c00780c */ /* 0x000fce0003f46070 */
[----:B------:R-:W-:Y:S04]  /*1e4c0*/  LDGSTS.E [R0+0x38c00], desc[UR14][R24.64], !P3 ;  /* 0x38c0000018007fae */ /* 0x000fe8000d9a100e */
[----:B------:R-:W-:Y:S04]  /*1e4d0*/  LDGSTS.E [R0+0x38d00], desc[UR14][R106.64], !P3 ;  /* 0x38d000006a007fae */ /* 0x000fe8000d9a100e */
[----:B------:R-:W-:Y:S01]  /*1e4e0*/  LDGSTS.E [R0+0x38e00], desc[UR14][R26.64], !P3 ;  /* 0x38e000001a007fae */ /* 0x000fe2000d9a100e */
[----:B------:R-:W-:-:S03]  /*1e4f0*/  VIADD R12, R73, 0xffffff14 ;  /* 0xffffff14490c7836 */ /* 0x000fc60000000000 */
[----:B------:R-:W3:Y:S04]  /*1e500*/  LDL.64 R24, [R1+0x5f0] ;  /* 0x0005f00001187983 */ /* 0x000ee80000100a00 */
[----:B------:R-:W3:Y:S04]  /*1e510*/  LDL.64 R106, [R1+0x1078] ;  /* 0x00107800016a7983 */ /* 0x000ee80000100a00 */
[----:B----4-:R-:W-:Y:S04]  /*1e520*/  LDGSTS.E [R0+0x38f00], desc[UR14][R242.64], !P3 ;  /* 0x38f00000f2007fae */ /* 0x010fe8000d9a100e */
[----:B------:R-:W4:Y:S04]  /*1e530*/  LDL.64 R242, [R1+0x10d8] ;  /* 0x0010d80001f27983 */ /* 0x000f280000100a00 */
[----:B------:R-:W-:Y:S04]  /*1e540*/  LDGSTS.E [R0+0x39c00], desc[UR14][R48.64], !P2 ;  /* 0x39c0000030007fae */ /* 0x000fe8000d1a100e */
[----:B------:R-:W-:Y:S01]  /*1e550*/  LDGSTS.E [R0+0x39d00], desc[UR14][R50.64], !P2 ;  /* 0x39d0000032007fae */ /* 0x000fe2000d1a100e */
[----:B------:R-:W-:-:S03]  /*1e560*/  ISETP.GE.U32.AND P1, PT, R12, 0x7ffffe95, PT ;  /* 0x7ffffe950c00780c */ /* 0x000fc60003f26070 */
[----:B------:R-:W4:Y:S04]  /*1e570*/  LDL.64 R48, [R1+0x1ba8] ;  /* 0x001ba80001307983 */ /* 0x000f280000100a00 */
[----:B------:R-:W4:Y:S04]  /*1e580*/  LDL.64 R50, [R1+0x1178] ;  /* 0x0011780001327983 */ /* 0x000f280000100a00 */
[----:B--2---:R-:W-:Y:S04]  /*1e590*/  LDGSTS.E [R0+0x39e00], desc[UR14][R10.64], !P2 ;  /* 0x39e000000a007fae */ /* 0x004fe8000d1a100e */
[----:B------:R-:W2:Y:S04]  /*1e5a0*/  LDL.64 R10, [R1+0x1130] ;  /* 0x00113000010a7983 */ /* 0x000ea80000100a00 */
[----:B------:R-:W-:Y:S04]  /*1e5b0*/  LDGSTS.E [R0+0x39f00], desc[UR14][R70.64], !P2 ;  /* 0x39f0000046007fae */ /* 0x000fe8000d1a100e */
[----:B------:R-:W2:Y:S04]  /*1e5c0*/  LDL.64 R70, [R1+0x1180] ;  /* 0x0011800001467983 */ /* 0x000ea80000100a00 */
[----:B---3--:R-:W-:Y:S04]  /*1e5d0*/  LDGSTS.E [R0+0x3ac00], desc[UR14][R8.64], !P1 ;  /* 0x3ac0000008007fae */ /* 0x008fe8000c9a100e */
[----:B------:R-:W-:Y:S04]  /*1e5e0*/  LDGSTS.E [R0+0x3ad00], desc[UR14][R46.64], !P1 ;  /* 0x3ad000002e007fae */ /* 0x000fe8000c9a100e */
[----:B------:R-:W-:Y:S04]  /*1e5f0*/  LDGSTS.E [R0+0x3ae00], desc[UR14][R104.64], !P1 ;  /* 0x3ae0000068007fae */ /* 0x000fe8000c9a100e */
[----:B------:R-:W3:Y:S04]  /*1e600*/  LDL.64 R8, [R1+0x1188] ;  /* 0x0011880001087983 */ /* 0x000ee80000100a00 */
[----:B------:R-:W3:Y:S04]  /*1e610*/  LDL.LU.64 R240, [R1+0x1570] ;  /* 0x0015700001f07983 */ /* 0x000ee80000300a00 */
[----:B------:R-:W3:Y:S04]  /*1e620*/  LDL.LU.64 R246, [R1+0x1578] ;  /* 0x0015780001f67983 */ /* 0x000ee80000300a00 */
[----:B------:R-:W3:Y:S01]  /*1e630*/  LDL.LU.64 R104, [R1+0x1b80] ;  /* 0x001b800001687983 */ /* 0x000ee20000300a00 */
[----:B------:R-:W-:-:S03]  /*1e640*/  IADD3 R12, PT, PT, R72, -0xf0, RZ ;  /* 0xffffff10480c7810 */ /* 0x000fc60007ffe0ff */
[----:B------:R-:W3:Y:S01]  /*1e650*/  LDL.LU.64 R22, [R1+0x1b78] ;  /* 0x001b780001167983 */ /* 0x000ee20000300a00 */
[----:B------:R-:W-:Y:S01]  /*1e660*/  ISETP.GE.U32.AND P0, PT, R12, 0x7ffffe91, PT ;  /* 0x7ffffe910c00780c */ /* 0x000fe20003f06070 */
[----:B------:R-:W-:Y:S02]  /*1e670*/  VIADD R12, R15, 0xffffff0c ;  /* 0xffffff0c0f0c7836 */ /* 0x000fe40000000000 */
[----:B------:R-:W3:Y:S03]  /*1e680*/  LDL.LU.64 R26, [R1+0x1b70] ;  /* 0x001b7000011a7983 */ /* 0x000ee60000300a00 */
[----:B------:R-:W-:Y:S01]  /*1e690*/  ISETP.GE.U32.AND P6, PT, R12, 0x7ffffe8d, PT ;  /* 0x7ffffe8d0c00780c */ /* 0x000fe20003fc6070 */
[----:B------:R-:W3:Y:S04]  /*1e6a0*/  LDL.LU.64 R46, [R1+0x1b60] ;  /* 0x001b6000012e7983 */ /* 0x000ee80000300a00 */
[----:B------:R-:W-:Y:S04]  /*1e6b0*/  LDGSTS.E [R0+0x3af00], desc[UR14][R106.64], !P1 ;  /* 0x3af000006a007fae */ /* 0x000fe8000c9a100e */
[----:B------:R1:W-:Y:S01]  /*1e6c0*/  LDGSTS.E [R0+0x3bc00], desc[UR14][R64.64], !P0 ;  /* 0x3bc0000040007fae */ /* 0x0003e2000c1a100e */
[----:B------:R-:W-:-:S03]  /*1e6d0*/  VIADD R12, R14, 0xffffff08 ;  /* 0xffffff080e0c7836 */ /* 0x000fc60000000000 */
[----:B------:R-:W3:Y:S04]  /*1e6e0*/  LDL.LU.64 R106, [R1+0x1b58] ;  /* 0x001b5800016a7983 */ /* 0x000ee80000300a00 */
[----:B----4-:R-:W-:Y:S04]  /*1e6f0*/  LDGSTS.E [R0+0x3bd00], desc[UR14][R242.64], !P0 ;  /* 0x3bd00000f2007fae */ /* 0x010fe8000c1a100e */
[----:B------:R-:W-:Y:S04]  /*1e700*/  LDGSTS.E [R0+0x3be00], desc[UR14][R66.64], !P0 ;  /* 0x3be0000042007fae */ /* 0x000fe8000c1a100e */
[----:B------:R4:W-:Y:S04]  /*1e710*/  LDGSTS.E [R0+0x3bf00], desc[UR14][R68.64], !P0 ;  /* 0x3bf0000044007fae */ /* 0x0009e8000c1a100e */
[----:B------:R-:W4:Y:S01]  /*1e720*/  LDL.LU.64 R242, [R1+0x1b38] ;  /* 0x001b380001f27983 */ /* 0x000f220000300a00 */
[----:B------:R-:W-:-:S03]  /*1e730*/  ISETP.GE.U32.AND P3, PT, R12, 0x7ffffe89, PT ;  /* 0x7ffffe890c00780c */ /* 0x000fc60003f66070 */
[----:B------:R-:W-:Y:S04]  /*1e740*/  LDGSTS.E [R0+0x3cc00], desc[UR14][R232.64], !P6 ;  /* 0x3cc00000e8007fae */ /* 0x000fe8000f1a100e */
[----:B------:R-:W-:Y:S04]  /*1e750*/  LDGSTS.E [R0+0x3cd00], desc[UR14][R24.64], !P6 ;  /* 0x3cd0000018007fae */ /* 0x000fe8000f1a100e */
[----:B------:R2:W-:Y:S04]  /*1e760*/  LDGSTS.E [R0+0x3ce00], desc[UR14][R234.64], !P6 ;  /* 0x3ce00000ea007fae */ /* 0x0005e8000f1a100e */
[----:B------:R-:W4:Y:S01]  /*1e770*/  LDL.LU.64 R24, [R1+0x1b30] ;  /* 0x001b300001187983 */ /* 0x000f220000300a00 */
[----:B------:R-:W-:Y:S01]  /*1e780*/  USHF.L.U32 UR9, UR9, 0x7, URZ ;  /* 0x0000000709097899 */ /* 0x000fe200080006ff */
[----:B-1----:R-:W-:-:S04]  /*1e790*/  IADD3 R12, PT, PT, R13, -0xfc, RZ ;  /* 0xffffff040d0c7810 */ /* 0x002fc80007ffe0ff */
[----:B------:R-:W-:Y:S01]  /*1e7a0*/  ISETP.GE.U32.AND P2, PT, R12, 0x7ffffe85, PT ;  /* 0x7ffffe850c00780c */ /* 0x000fe20003f46070 */
[----:B------:R-:W-:Y:S01]  /*1e7b0*/  IMAD.U32 R12, RZ, RZ, UR9 ;  /* 0x00000009ff0c7e24 */ /* 0x000fe2000f8e00ff */
[----:B--2---:R-:W-:Y:S04]  /*1e7c0*/  LDGSTS.E [R0+0x3cf00], desc[UR14][R10.64], !P6 ;  /* 0x3cf000000a007fae */ /* 0x004fe8000f1a100e */
[----:B------:R1:W-:Y:S04]  /*1e7d0*/  LDGSTS.E [R0+0x3dc00], desc[UR14][R48.64], !P3 ;  /* 0x3dc0000030007fae */ /* 0x0003e8000d9a100e */
[----:B------:R-:W-:Y:S04]  /*1e7e0*/  LDGSTS.E [R0+0x3dd00], desc[UR14][R50.64], !P3 ;  /* 0x3dd0000032007fae */ /* 0x000fe8000d9a100e */
[----:B------:R-:W2:Y:S04]  /*1e7f0*/  LDL.LU.64 R10, [R1+0x1b20] ;  /* 0x001b2000010a7983 */ /* 0x000ea80000300a00 */
[----:B------:R-:W2:Y:S04]  /*1e800*/  LDL.LU.64 R48, [R1+0x1b18] ;  /* 0x001b180001307983 */ /* 0x000ea80000300a00 */
[----:B------:R-:W2:Y:S04]  /*1e810*/  LDL.LU.64 R50, [R1+0x1b10] ;  /* 0x001b100001327983 */ /* 0x000ea80000300a00 */
[----:B------:R1:W-:Y:S04]  /*1e820*/  LDGSTS.E [R0+0x3de00], desc[UR14][R70.64], !P3 ;  /* 0x3de0000046007fae */ /* 0x0003e8000d9a100e */
[----:B------:R-:W2:Y:S04]  /*1e830*/  LDL.LU.64 R70, [R1+0x1b00] ;  /* 0x001b000001467983 */ /* 0x000ea80000300a00 */
[----:B---3--:R3:W-:Y:S01]  /*1e840*/  LDGSTS.E [R0+0x3df00], desc[UR14][R8.64], !P3 ;  /* 0x3df0000008007fae */ /* 0x0087e2000d9a100e */
[----:B------:R-:W-:-:S03]  /*1e850*/  IMAD.WIDE R6, R12, 0x4, R240 ;  /* 0x000000040c067825 */ /* 0x000fc600078e02f0 */
[----:B------:R-:W3:Y:S01]  /*1e860*/  LDL.LU.64 R8, [R1+0x1ae0] ;  /* 0x001ae00001087983 */ /* 0x000ee20000300a00 */
[----:B------:R-:W-:-:S03]  /*1e870*/  IMAD.WIDE R2, R12, 0x4, R104 ;  /* 0x000000040c027825 */ /* 0x000fc600078e0268 */
[----:B------:R1:W-:Y:S04]  /*1e880*/  STL.64 [R1+0x1cc8], R6 ;  /* 0x001cc80601007387 */ /* 0x0003e80000100a00 */
[----:B------:R-:W3:Y:S01]  /*1e890*/  LDL.LU.64 R104, [R1+0x1ad8] ;  /* 0x001ad80001687983 */ /* 0x000ee20000300a00 */
[----:B------:R-:W-:-:S05]  /*1e8a0*/  IMAD.WIDE R4, R12, 0x4, R246 ;  /* 0x000000040c047825 */ /* 0x000fca00078e02f6 */
[----:B------:R1:W-:Y:S02]  /*1e8b0*/  STL.64 [R1+0x2228], R4 ;  /* 0x0022280401007387 */ /* 0x0003e40000100a00 */
[C---:B-1----:R-:W-:Y:S02]  /*1e8c0*/  IMAD.WIDE R6, R12.reuse, 0x4, R22 ;  /* 0x000000040c067825 */ /* 0x042fe400078e0216 */
[----:B------:R1:W-:Y:S04]  /*1e8d0*/  STL.64 [R1+0x2628], R2 ;  /* 0x0026280201007387 */ /* 0x0003e80000100a00 */
[----:B------:R-:W-:Y:S01]  /*1e8e0*/  STL.64 [R1+0x2630], R6 ;  /* 0x0026300601007387 */ /* 0x000fe20000100a00 */
[----:B------:R-:W-:-:S04]  /*1e8f0*/  IMAD.WIDE R4, R12, 0x4, R26 ;  /* 0x000000040c047825 */ /* 0x000fc800078e021a */
[C---:B-1----:R-:W-:Y:S01]  /*1e900*/  IMAD.WIDE R2, R12.reuse, 0x4, R46 ;  /* 0x000000040c027825 */ /* 0x042fe200078e022e */
[----:B------:R-:W-:Y:S03]  /*1e910*/  STL.64 [R1+0x2638], R4 ;  /* 0x0026380401007387 */ /* 0x000fe60000100a00 */
[C---:B------:R-:W-:Y:S01]  /*1e920*/  IMAD.WIDE R42, R12.reuse, 0x4, R106 ;  /* 0x000000040c2a7825 */ /* 0x040fe200078e026a */
[----:B------:R4:W-:Y:S04]  /*1e930*/  STL.64 [R1+0x2640], R2 ;  /* 0x0026400201007387 */ /* 0x0009e80000100a00 */
[----:B------:R-:W3:Y:S01]  /*1e940*/  LDL.LU.64 R106, [R1+0x1ad0] ;  /* 0x001ad000016a7983 */ /* 0x000ee20000300a00 */
[----:B------:R-:W-:-:S03]  /*1e950*/  IMAD.WIDE R212, R12, 0x4, R212 ;  /* 0x000000040cd47825 */ /* 0x000fc600078e02d4 */
[----:B------:R-:W3:Y:S01]  /*1e960*/  LDL.LU.64 R26, [R1+0x1ac0] ;  /* 0x001ac000011a7983 */ /* 0x000ee20000300a00 */
[----:B----4-:R-:W-:-:S03]  /*1e970*/  IMAD.WIDE R2, R12, 0x4, R242 ;  /* 0x000000040c027825 */ /* 0x010fc600078e02f2 */
[----:B------:R-:W4:Y:S04]  /*1e980*/  LDL.LU.64 R46, [R1+0x1ab8] ;  /* 0x001ab800012e7983 */ /* 0x000f280000300a00 */
[----:B------:R1:W-:Y:S04]  /*1e990*/  STL.64 [R1+0x2660], R2 ;  /* 0x0026600201007387 */ /* 0x0003e80000100a00 */
[----:B------:R-:W4:Y:S04]  /*1e9a0*/  LDL.LU.64 R242, [R1+0x1ab0] ;  /* 0x001ab00001f27983 */ /* 0x000f280000300a00 */
[----:B------:R-:W-:Y:S01]  /*1e9b0*/  STL.64 [R1+0x2648], R42 ;  /* 0x0026482a01007387 */ /* 0x000fe20000100a00 */
[----:B-1----:R-:W-:-:S03]  /*1e9c0*/  IMAD.WIDE R2, R12, 0x4, R24 ;  /* 0x000000040c027825 */ /* 0x002fc600078e0218 */
[----:B------:R-:W-:Y:S04]  /*1e9d0*/  STL.64 [R1+0x2b70], R42 ;  /* 0x002b702a01007387 */ /* 0x000fe80000100a00 */
[----:B------:R-:W-:Y:S04]  /*1e9e0*/  STL.64 [R1+0x2650], R212 ;  /* 0x002650d401007387 */ /* 0x000fe80000100a00 */
[----:B------:R-:W-:Y:S01]  /*1e9f0*/  STL.64 [R1+0x2b78], R212 ;  /* 0x002b78d401007387 */ /* 0x000fe20000100a00 */
[----:B------:R-:W-:-:S03]  /*1ea00*/  IMAD.WIDE R140, R12, 0x4, R140 ;  /* 0x000000040c8c7825 */ /* 0x000fc600078e028c */
[----:B------:R2:W-:Y:S02]  /*1ea10*/  STL.64 [R1+0x2668], R2 ;  /* 0x0026680201007387 */ /* 0x0005e40000100a00 */
[C---:B--2---:R-:W-:Y:S02]  /*1ea20*/  IMAD.WIDE R2, R12.reuse, 0x4, R10 ;  /* 0x000000040c027825 */ /* 0x044fe400078e020a */
[----:B------:R-:W2:Y:S02]  /*1ea30*/  LDL.LU.64 R10, [R1+0x1a90] ;  /* 0x001a9000010a7983 */ /* 0x000ea40000300a00 */
[C---:B------:R-:W-:Y:S02]  /*1ea40*/  IMAD.WIDE R4, R12.reuse, 0x4, R48 ;  /* 0x000000040c047825 */ /* 0x040fe400078e0230 */
[----:B------:R-:W-:Y:S04]  /*1ea50*/  STL.64 [R1+0x2658], R140 ;  /* 0x0026588c01007387 */ /* 0x000fe80000100a00 */
[----:B------:R1:W-:Y:S04]  /*1ea60*/  STL.64 [R1+0x2670], R2 ;  /* 0x0026700201007387 */ /* 0x0003e80000100a00 */
[----:B------:R-:W-:Y:S04]  /*1ea70*/  STL.64 [R1+0x2b80], R140 ;  /* 0x002b808c01007387 */ /* 0x000fe80000100a00 */
[----:B------:R-:W2:Y:S01]  /*1ea80*/  LDL.LU.64 R48, [R1+0x1a80] ;  /* 0x001a800001307983 */ /* 0x000ea20000300a00 */
[----:B-1----:R-:W-:-:S03]  /*1ea90*/  IMAD.WIDE R2, R12, 0x4, R50 ;  /* 0x000000040c027825 */ /* 0x002fc600078e0232 */
[----:B------:R-:W-:Y:S01]  /*1eaa0*/  STL.64 [R1+0x2678], R4 ;  /* 0x0026780401007387 */ /* 0x000fe20000100a00 */
[----:B------:R-:W-:-:S03]  /*1eab0*/  IMAD.WIDE R64, R12, 0x4, R70 ;  /* 0x000000040c407825 */ /* 0x000fc600078e0246 */
[----:B------:R3:W-:Y:S02]  /*1eac0*/  STL.64 [R1+0x2680], R2 ;  /* 0x0026800201007387 */ /* 0x0007e40000100a00 */
[C---:B---3--:R-:W-:Y:S02]  /*1ead0*/  IMAD.WIDE R2, R12.reuse, 0x4, R8 ;  /* 0x000000040c027825 */ /* 0x048fe400078e0208 */
[----:B------:R-:W3:Y:S04]  /*1eae0*/  LDL.LU.64 R8, [R1+0x1a78] ;  /* 0x001a780001087983 */ /* 0x000ee80000300a00 */
[----:B------:R-:W-:Y:S04]  /*1eaf0*/  STL.64 [R1+0x2688], R64 ;  /* 0x0026884001007387 */ /* 0x000fe80000100a00 */
[----:B------:R1:W-:Y:S04]  /*1eb00*/  STL.64 [R1+0x26a0], R2 ;  /* 0x0026a00201007387 */ /* 0x0003e80000100a00 */
[----:B------:R-:W-:Y:S04]  /*1eb10*/  STL.64 [R1+0x2b88], R64 ;  /* 0x002b884001007387 */ /* 0x000fe80000100a00 */
[----:B------:R-:W3:Y:S01]  /*1eb20*/  LDL.LU.64 R50, [R1+0x1a70] ;  /* 0x001a700001327983 */ /* 0x000ee20000300a00 */
[----:B-1----:R-:W-:-:S03]  /*1eb30*/  IMAD.WIDE R2, R12, 0x4, R104 ;  /* 0x000000040c027825 */ /* 0x002fc600078e0268 */
[----:B------:R-:W3:Y:S04]  /*1eb40*/  LDL.LU.64 R70, [R1+0x1a60] ;  /* 0x001a600001467983 */ /* 0x000ee80000300a00 */
[----:B------:R1:W-:Y:S04]  /*1eb50*/  STL.64 [R1+0x26a8], R2 ;  /* 0x0026a80201007387 */ /* 0x0003e80000100a00 */
[----:B------:R-:W3:Y:S01]  /*1eb60*/  LDL.LU.64 R104, [R1+0x1a58] ;  /* 0x001a580001687983 */ /* 0x000ee20000300a00 */
[----:B------:R-:W-:-:S04]  /*1eb70*/  IMAD.WIDE R208, R12, 0x4, R208 ;  /* 0x000000040cd07825 */ /* 0x000fc800078e02d0 */
[C---:B------:R-:W-:Y:S01]  /*1eb80*/  IMAD.WIDE R132, R12.reuse, 0x4, R132 ;  /* 0x000000040c847825 */ /* 0x040fe200078e0284 */
[----:B------:R-:W-:Y:S03]  /*1eb90*/  STL.64 [R1+0x2690], R208 ;  /* 0x002690d001007387 */ /* 0x000fe60000100a00 */
[C---:B-1----:R-:W-:Y:S01]  /*1eba0*/  IMAD.WIDE R2, R12.reuse, 0x4, R106 ;  /* 0x000000040c027825 */ /* 0x042fe200078e026a */
[----:B------:R-:W-:Y:S04]  /*1ebb0*/  STL.64 [R1+0x2b90], R208 ;  /* 0x002b90d001007387 */ /* 0x000fe80000100a00 */
[----:B------:R-:W3:Y:S04]  /*1ebc0*/  LDL.LU.64 R106, [R1+0x1a38] ;  /* 0x001a3800016a7983 */ /* 0x000ee80000300a00 */
[----:B------:R-:W-:Y:S04]  /*1ebd0*/  STL.64 [R1+0x2698], R132 ;  /* 0x0026988401007387 */ /* 0x000fe80000100a00 */
[----:B------:R1:W-:Y:S01]  /*1ebe0*/  STL.64 [R1+0x26b0], R2 ;  /* 0x0026b00201007387 */ /* 0x0003e20000100a00 */
[----:B----4-:R-:W-:-:S03]  /*1ebf0*/  IMAD.WIDE R64, R12, 0x4, R46 ;  /* 0x000000040c407825 */ /* 0x010fc600078e022e */
[----:B------:R-:W-:Y:S01]  /*1ec00*/  STL.64 [R1+0x2b98], R132 ;  /* 0x002b988401007387 */ /* 0x000fe20000100a00 */
[----:B------:R-:W-:-:S04]  /*1ec10*/  IMAD.WIDE R68, R12, 0x4, R242 ;  /* 0x000000040c447825 */ /* 0x000fc800078e02f2 */
[----:B-1----:R-:W-:-:S05]  /*1ec20*/  IMAD.WIDE R2, R12, 0x4, R26 ;  /* 0x000000040c027825 */ /* 0x002fca00078e021a */
[----:B------:R2:W-:Y:S04]  /*1ec30*/  STL.64 [R1+0x26b8], R2 ;  /* 0x0026b80201007387 */ /* 0x0005e80000100a00 */
[----:B------:R-:W4:Y:S04]  /*1ec40*/  LDL.LU.64 R242, [R1+0x1a30] ;  /* 0x001a300001f27983 */ /* 0x000f280000300a00 */
[----:B------:R-:W-:Y:S04]  /*1ec50*/  STL.64 [R1+0x26c0], R64 ;  /* 0x0026c04001007387 */ /* 0x000fe80000100a00 */
[----:B------:R-:W-:Y:S01]  /*1ec60*/  STL.64 [R1+0x2ba0], R64 ;  /* 0x002ba04001007387 */ /* 0x000fe20000100a00 */
[----:B------:R-:W-:-:S04]  /*1ec70*/  IMAD.WIDE R200, R12, 0x4, R200 ;  /* 0x000000040cc87825 */ /* 0x000fc800078e02c8 */
[----:B------:R-:W-:-:S04]  /*1ec80*/  IMAD.WIDE R128, R12, 0x4, R128 ;  /* 0x000000040c807825 */ /* 0x000fc800078e0280 */
[C---:B--2---:R-:W-:Y:S02]  /*1ec90*/  IMAD.WIDE R2, R12.reuse, 0x4, R10 ;  /* 0x000000040c027825 */ /* 0x044fe400078e020a */
[----:B------:R-:W2:Y:S04]  /*1eca0*/  LDL.LU.64 R10, [R1+0x1a20] ;  /* 0x001a2000010a7983 */ /* 0x000ea80000300a00 */
[----:B------:R-:W-:Y:S04]  /*1ecb0*/  STL.64 [R1+0x26c8], R68 ;  /* 0x0026c84401007387 */ /* 0x000fe80000100a00 */
[----:B------:R1:W-:Y:S04]  /*1ecc0*/  STL.64 [R1+0x26e0], R2 ;  /* 0x0026e00201007387 */ /* 0x0003e80000100a00 */
[----:B------:R-:W-:Y:S04]  /*1ecd0*/  STL.64 [R1+0x2ba8], R68 ;  /* 0x002ba84401007387 */ /* 0x000fe80000100a00 */
[----:B------:R-:W2:Y:S01]  /*1ece0*/  LDL.LU.64 R26, [R1+0x1a18] ;  /* 0x001a1800011a7983 */ /* 0x000ea20000300a00 */
[----:B-1----:R-:W-:-:S03]  /*1ecf0*/  IMAD.WIDE R2, R12, 0x4, R48 ;  /* 0x000000040c027825 */ /* 0x002fc600078e0230 */
[----:B------:R-:W2:Y:S04]  /*1ed00*/  LDL.LU.64 R46, [R1+0x1a10] ;  /* 0x001a1000012e7983 */ /* 0x000ea80000300a00 */
[----:B------:R3:W-:Y:S04]  /*1ed10*/  STL.64 [R1+0x26e8], R2 ;  /* 0x0026e80201007387 */ /* 0x0007e80000100a00 */
[----:B------:R-:W2:Y:S04]  /*1ed20*/  LDL.LU.64 R48, [R1+0x1a00] ;  /* 0x001a000001307983 */ /* 0x000ea80000300a00 */
[----:B------:R-:W-:Y:S04]  /*1ed30*/  STL.64 [R1+0x26d0], R200 ;  /* 0x0026d0c801007387 */ /* 0x000fe80000100a00 */
[----:B------:R-:W-:Y:S01]  /*1ed40*/  STL.64 [R1+0x2bb0], R200 ;  /* 0x002bb0c801007387 */ /* 0x000fe20000100a00 */
[----:B---3--:R-:W-:-:S03]  /*1ed50*/  IMAD.WIDE R2, R12, 0x4, R8 ;  /* 0x000000040c027825 */ /* 0x008fc600078e0208 */
[----:B------:R-:W3:Y:S04]  /*1ed60*/  LDL.LU.64 R8, [R1+0x19e0] ;  /* 0x0019e00001087983 */ /* 0x000ee80000300a00 */
[----:B------:R-:W-:Y:S04]  /*1ed70*/  STL.64 [R1+0x26d8], R128 ;  /* 0x0026d88001007387 */ /* 0x000fe80000100a00 */
[----:B------:R1:W-:Y:S04]  /*1ed80*/  STL.64 [R1+0x26f0], R2 ;  /* 0x0026f00201007387 */ /* 0x0003e80000100a00 */
[----:B------:R-:W-:Y:S01]  /*1ed90*/  STL.64 [R1+0x2bb8], R128 ;  /* 0x002bb88001007387 */ /* 0x000fe20000100a00 */
[----:B-1----:R-:W-:-:S04]  /*1eda0*/  IMAD.WIDE R2, R12, 0x4, R50 ;  /* 0x000000040c027825 */ /* 0x002fc800078e0232 */
[C---:B------:R-:W-:Y:S01]  /*1edb0*/  IMAD.WIDE R212, R12.reuse, 0x4, R70 ;  /* 0x000000040cd47825 */ /* 0x040fe200078e0246 */
[----:B------:R1:W-:Y:S04]  /*1edc0*/  STL.64 [R1+0x26f8], R2 ;  /* 0x0026f80201007387 */ /* 0x0003e80000100a00 */
[----:B------:R-:W3:Y:S01]  /*1edd0*/  LDL.LU.64 R50, [R1+0x19d8] ;  /* 0x0019d80001327983 */ /* 0x000ee20000300a00 */
[----:B------:R-:W-:-:S03]  /*1ede0*/  IMAD.WIDE R234, R12, 0x4, R104 ;  /* 0x000000040cea7825 */ /* 0x000fc600078e0268 */
[----:B------:R-:W-:Y:S04]  /*1edf0*/  STL.64 [R1+0x2700], R212 ;  /* 0x002700d401007387 */ /* 0x000fe80000100a00 */
[----:B------:R-:W-:Y:S04]  /*1ee00*/  STL.64 [R1+0x2bc0], R212 ;  /* 0x002bc0d401007387 */ /* 0x000fe80000100a00 */
[----:B------:R-:W3:Y:S01]  /*1ee10*/  LDL.LU.64 R104, [R1+0x19d0] ;  /* 0x0019d00001687983 */ /* 0x000ee20000300a00 */
[----:B-1----:R-:W-:-:S03]  /*1ee20*/  IMAD.WIDE R2, R12, 0x4, R106 ;  /* 0x000000040c027825 */ /* 0x002fc600078e026a */
[----:B------:R-:W-:Y:S01]  /*1ee30*/  STL.64 [R1+0x2708], R234 ;  /* 0x002708ea01007387 */ /* 0x000fe20000100a00 */
[----:B------:R-:W-:-:S03]  /*1ee40*/  IMAD.WIDE R196, R12, 0x4, R196 ;  /* 0x000000040cc47825 */ /* 0x000fc600078e02c4 */
[----:B------:R4:W-:Y:S04]  /*1ee50*/  STL.64 [R1+0x2720], R2 ;  /* 0x0027200201007387 */ /* 0x0009e80000100a00 */
[----:B------:R-:W-:Y:S01]  /*1ee60*/  STL.64 [R1+0x2bc8], R234 ;  /* 0x002bc8ea01007387 */ /* 0x000fe20000100a00 */
[----:B------:R-:W-:-:S03]  /*1ee70*/  IMAD.WIDE R124, R12, 0x4, R124 ;  /* 0x000000040c7c7825 */ /* 0x000fc600078e027c */
[----:B------:R-:W3:Y:S04]  /*1ee80*/  LDL.LU.64 R70, [R1+0x19c0] ;  /* 0x0019c00001467983 */ /* 0x000ee80000300a00 */
[----:B------:R-:W3:Y:S01]  /*1ee90*/  LDL.LU.64 R106, [R1+0x19b8] ;  /* 0x0019b800016a7983 */ /* 0x000ee20000300a00 */
[----:B----4-:R-:W-:-:S05]  /*1eea0*/  IMAD.WIDE R2, R12, 0x4, R242 ;  /* 0x000000040c027825 */ /* 0x010fca00078e02f2 */
[----:B------:R2:W-:Y:S04]  /*1eeb0*/  STL.64 [R1+0x2728], R2 ;  /* 0x0027280201007387 */ /* 0x0005e80000100a00 */
[----:B------:R-:W4:Y:S04]  /*1eec0*/  LDL.LU.64 R242, [R1+0x19b0] ;  /* 0x0019b00001f27983 */ /* 0x000f280000300a00 */
[----:B------:R-:W-:Y:S04]  /*1eed0*/  STL.64 [R1+0x2710], R196 ;  /* 0x002710c401007387 */ /* 0x000fe80000100a00 */
[----:B------:R-:W-:Y:S01]  /*1eee0*/  STL.64 [R1+0x2bd0], R196 ;  /* 0x002bd0c401007387 */ /* 0x000fe20000100a00 */
[----:B------:R-:W-:-:S04]  /*1eef0*/  IMAD.WIDE R192, R12, 0x4, R192 ;  /* 0x000000040cc07825 */ /* 0x000fc800078e02c0 */
[C---:B--2---:R-:W-:Y:S02]  /*1ef00*/  IMAD.WIDE R2, R12.reuse, 0x4, R10 ;  /* 0x000000040c027825 */ /* 0x044fe400078e020a */
[----:B------:R-:W2:Y:S04]  /*1ef10*/  LDL.LU.64 R10, [R1+0x1990] ;  /* 0x00199000010a7983 */ /* 0x000ea80000300a00 */
[----:B------:R-:W-:Y:S04]  /*1ef20*/  STL.64 [R1+0x2718], R124 ;  /* 0x0027187c01007387 */ /* 0x000fe80000100a00 */
[----:B------:R1:W-:Y:S04]  /*1ef30*/  STL.64 [R1+0x2730], R2 ;  /* 0x0027300201007387 */ /* 0x0003e80000100a00 */
[----:B------:R-:W-:Y:S01]  /*1ef40*/  STL.64 [R1+0x2bd8], R124 ;  /* 0x002bd87c01007387 */ /* 0x000fe20000100a00 */
[----:B-1----:R-:W-:-:S04]  /*1ef50*/  IMAD.WIDE R2, R12, 0x4, R26 ;  /* 0x000000040c027825 */ /* 0x002fc800078e021a */
[C---:B------:R-:W-:Y:S01]  /*1ef60*/  IMAD.WIDE R28, R12.reuse, 0x4, R46 ;  /* 0x000000040c1c7825 */ /* 0x040fe200078e022e */
[----:B------:R3:W-:Y:S04]  /*1ef70*/  STL.64 [R1+0x2738], R2 ;  /* 0x0027380201007387 */ /* 0x0007e80000100a00 */
[----:B------:R-:W2:Y:S04]  /*1ef80*/  LDL.LU.64 R246, [R1+0x1980] ;  /* 0x0019800001f67983 */ /* 0x000ea80000300a00 */
[----:B------:R-:W-:Y:S01]  /*1ef90*/  STL.64 [R1+0x2740], R28 ;  /* 0x0027401c01007387 */ /* 0x000fe20000100a00 */
[----:B------:R-:W-:-:S03]  /*1efa0*/  IMAD.WIDE R22, R12, 0x4, R48 ;  /* 0x000000040c167825 */ /* 0x000fc600078e0230 */
[----:B------:R-:W-:Y:S01]  /*1efb0*/  STL.64 [R1+0x2be0], R28 ;  /* 0x002be01c01007387 */ /* 0x000fe20000100a00 */
[----:B---3--:R-:W-:-:S03]  /*1efc0*/  IMAD.WIDE R2, R12, 0x4, R8 ;  /* 0x000000040c027825 */ /* 0x008fc600078e0208 */
[----:B------:R-:W3:Y:S04]  /*1efd0*/  LDL.LU.64 R24, [R1+0x1978] ;  /* 0x0019780001187983 */ /* 0x000ee80000300a00 */
[----:B------:R-:W3:Y:S04]  /*1efe0*/  LDL.LU.64 R48, [R1+0x1970] ;  /* 0x0019700001307983 */ /* 0x000ee80000300a00 */
[----:B------:R1:W-:Y:S04]  /*1eff0*/  STL.64 [R1+0x2760], R2 ;  /* 0x0027600201007387 */ /* 0x0003e80000100a00 */
[----:B------:R-:W3:Y:S04]  /*1f000*/  LDL.LU.64 R8, [R1+0x1960] ;  /* 0x0019600001087983 */ /* 0x000ee80000300a00 */
[----:B------:R-:W-:Y:S04]  /*1f010*/  STL.64 [R1+0x2748], R22 ;  /* 0x0027481601007387 */ /* 0x000fe80000100a00 */
[----:B------:R-:W-:Y:S01]  /*1f020*/  STL.64 [R1+0x2be8], R22 ;  /* 0x002be81601007387 */ /* 0x000fe20000100a00 */
[----:B-1----:R-:W-:-:S03]  /*1f030*/  IMAD.WIDE R2, R12, 0x4, R50 ;  /* 0x000000040c027825 */ /* 0x002fc600078e0232 */
[----:B------:R-:W3:Y:S04]  /*1f040*/  LDL.LU.64 R50, [R1+0x1958] ;  /* 0x0019580001327983 */ /* 0x000ee80000300a00 */
[----:B------:R-:W-:Y:S04]  /*1f050*/  STL.64 [R1+0x2750], R192 ;  /* 0x002750c001007387 */ /* 0x000fe80000100a00 */
[----:B------:R1:W-:Y:S04]  /*1f060*/  STL.64 [R1+0x2768], R2 ;  /* 0x0027680201007387 */ /* 0x0003e80000100a00 */
[----:B------:R-:W-:Y:S01]  /*1f070*/  STL.64 [R1+0x2bf0], R192 ;  /* 0x002bf0c001007387 */ /* 0x000fe20000100a00 */
[----:B-1----:R-:W-:-:S03]  /*1f080*/  IMAD.WIDE R2, R12, 0x4, R104 ;  /* 0x000000040c027825 */ /* 0x002fc600078e0268 */
[----:B------:R-:W3:Y:S01]  /*1f090*/  LDL.LU.64 R104, [R1+0x1938] ;  /* 0x0019380001687983 */ /* 0x000ee20000300a00 */
[----:B------:R-:W-:-:S05]  /*1f0a0*/  IMAD.WIDE R120, R12, 0x4, R120 ;  /* 0x000000040c787825 */ /* 0x000fca00078e0278 */
[----:B------:R-:W-:Y:S04]  /*1f0b0*/  STL.64 [R1+0x2758], R120 ;  /* 0x0027587801007387 */ /* 0x000fe80000100a00 */
[----:B------:R1:W-:Y:S01]  /*1f0c0*/  STL.64 [R1+0x2770], R2 ;  /* 0x0027700201007387 */ /* 0x0003e20000100a00 */
[----:B------:R-:W-:-:S03]  /*1f0d0*/  IMAD.WIDE R32, R12, 0x4, R106 ;  /* 0x000000040c207825 */ /* 0x000fc600078e026a */
[----:B------:R-:W-:Y:S01]  /*1f0e0*/  STL.64 [R1+0x2bf8], R120 ;  /* 0x002bf87801007387 */ /* 0x000fe20000100a00 */
[----:B-1----:R-:W-:-:S05]  /*1f0f0*/  IMAD.WIDE R2, R12, 0x4, R70 ;  /* 0x000000040c027825 */ /* 0x002fca00078e0246 */
[----:B------:R2:W-:Y:S04]  /*1f100*/  STL.64 [R1+0x2778], R2 ;  /* 0x0027780201007387 */ /* 0x0005e80000100a00 */
[----:B------:R-:W3:Y:S01]  /*1f110*/  LDL.LU.64 R106, [R1+0x1930] ;  /* 0x00193000016a7983 */ /* 0x000ee20000300a00 */
[----:B----4-:R-:W-:-:S03]  /*1f120*/  IMAD.WIDE R26, R12, 0x4, R242 ;  /* 0x000000040c1a7825 */ /* 0x010fc600078e02f2 */
[----:B------:R-:W-:Y:S01]  /*1f130*/  STL.64 [R1+0x2780], R32 ;  /* 0x0027802001007387 */ /* 0x000fe20000100a00 */
[----:B------:R-:W-:-:S03]  /*1f140*/  IMAD.WIDE R188, R12, 0x4, R188 ;  /* 0x000000040cbc7825 */ /* 0x000fc600078e02bc */
[----:B------:R-:W-:Y:S04]  /*1f150*/  STL.64 [R1+0x2c00], R32 ;  /* 0x002c002001007387 */ /* 0x000fe80000100a00 */
[----:B------:R-:W4:Y:S04]  /*1f160*/  LDL.LU.64 R46, [R1+0x1920] ;  /* 0x00192000012e7983 */ /* 0x000f280000300a00 */
[----:B------:R-:W4:Y:S01]  /*1f170*/  LDL.LU.64 R70, [R1+0x1918] ;  /* 0x0019180001467983 */ /* 0x000f220000300a00 */
[----:B------:R-:W-:-:S04]  /*1f180*/  IMAD.WIDE R116, R12, 0x4, R116 ;  /* 0x000000040c747825 */ /* 0x000fc800078e0274 */
[----:B--2---:R-:W-:-:S05]  /*1f190*/  IMAD.WIDE R2, R12, 0x4, R10 ;  /* 0x000000040c027825 */ /* 0x004fca00078e020a */
[----:B------:R1:W-:Y:S04]  /*1f1a0*/  STL.64 [R1+0x27a0], R2 ;  /* 0x0027a00201007387 */ /* 0x0003e80000100a00 */
[----:B------:R-:W2:Y:S04]  /*1f1b0*/  LDL.LU.64 R242, [R1+0x1910] ;  /* 0x0019100001f27983 */ /* 0x000ea80000300a00 */
[----:B------:R-:W2:Y:S04]  /*1f1c0*/  LDL.LU.64 R10, [R1+0x1900] ;  /* 0x00190000010a7983 */ /* 0x000ea80000300a00 */
[----:B------:R-:W-:Y:S04]  /*1f1d0*/  STL.64 [R1+0x2788], R26 ;  /* 0x0027881a01007387 */ /* 0x000fe80000100a00 */
[----:B------:R-:W-:Y:S04]  /*1f1e0*/  STL.64 [R1+0x2c08], R26 ;  /* 0x002c081a01007387 */ /* 0x000fe80000100a00 */
[----:B------:R-:W-:Y:S01]  /*1f1f0*/  STL.64 [R1+0x2790], R188 ;  /* 0x002790bc01007387 */ /* 0x000fe20000100a00 */
[----:B-1----:R-:W-:-:S03]  /*1f200*/  IMAD.WIDE R2, R12, 0x4, R246 ;  /* 0x000000040c027825 */ /* 0x002fc600078e02f6 */
[----:B------:R-:W-:Y:S04]  /*1f210*/  STL.64 [R1+0x2c10], R188 ;  /* 0x002c10bc01007387 */ /* 0x000fe80000100a00 */
[----:B------:R3:W-:Y:S04]  /*1f220*/  STL.64 [R1+0x27a8], R2 ;  /* 0x0027a80201007387 */ /* 0x0007e80000100a00 */
[----:B------:R-:W-:Y:S04]  /*1f230*/  STL.64 [R1+0x2798], R116 ;  /* 0x0027987401007387 */ /* 0x000fe80000100a00 */
[----:B------:R-:W-:Y:S01]  /*1f240*/  STL.64 [R1+0x2c18], R116 ;  /* 0x002c187401007387 */ /* 0x000fe20000100a00 */
[----:B---3--:R-:W-:-:S05]  /*1f250*/  IMAD.WIDE R2, R12, 0x4, R24 ;  /* 0x000000040c027825 */ /* 0x008fca00078e0218 */
[----:B------:R1:W-:Y:S01]  /*1f260*/  STL.64 [R1+0x27b0], R2 ;  /* 0x0027b00201007387 */ /* 0x0003e20000100a00 */
[----:B------:R-:W-:-:S03]  /*1f270*/  IMAD.WIDE R54, R12, 0x4, R8 ;  /* 0x000000040c367825 */ /* 0x000fc600078e0208 */
[----:B------:R-:W3:Y:S01]  /*1f280*/  LDL.LU.64 R8, [R1+0x18e0] ;  /* 0x0018e00001087983 */ /* 0x000ee20000300a00 */
[----:B-1----:R-:W-:-:S05]  /*1f290*/  IMAD.WIDE R2, R12, 0x4, R48 ;  /* 0x000000040c027825 */ /* 0x002fca00078e0230 */
[----:B------:R1:W-:Y:S04]  /*1f2a0*/  STL.64 [R1+0x27b8], R2 ;  /* 0x0027b80201007387 */ /* 0x0003e80000100a00 */
[----:B------:R-:W3:Y:S01]  /*1f2b0*/  LDL.LU.64 R240, [R1+0x18d8] ;  /* 0x0018d80001f07983 */ /* 0x000ee20000300a00 */
[----:B------:R-:W-:-:S03]  /*1f2c0*/  IMAD.WIDE R48, R12, 0x4, R50 ;  /* 0x000000040c307825 */ /* 0x000fc600078e0232 */
[----:B------:R-:W-:Y:S04]  /*1f2d0*/  STL.64 [R1+0x27c0], R54 ;  /* 0x0027c03601007387 */ /* 0x000fe80000100a00 */
[----:B------:R-:W-:Y:S04]  /*1f2e0*/  STL.64 [R1+0x2c20], R54 ;  /* 0x002c203601007387 */ /* 0x000fe80000100a00 */
[----:B------:R-:W3:Y:S04]  /*1f2f0*/  LDL.LU.64 R24, [R1+0x18d0] ;  /* 0x0018d00001187983 */ /* 0x000ee80000300a00 */
[----:B------:R-:W-:Y:S01]  /*1f300*/  STL.64 [R1+0x27c8], R48 ;  /* 0x0027c83001007387 */ /* 0x000fe20000100a00 */
[----:B-1----:R-:W-:-:S05]  /*1f310*/  IMAD.WIDE R2, R12, 0x4, R104 ;  /* 0x000000040c027825 */ /* 0x002fca00078e0268 */
[----:B------:R1:W-:Y:S04]  /*1f320*/  STL.64 [R1+0x27e0], R2 ;  /* 0x0027e00201007387 */ /* 0x0003e80000100a00 */
[----:B------:R-:W-:Y:S04]  /*1f330*/  STL.64 [R1+0x2c28], R48 ;  /* 0x002c283001007387 */ /* 0x000fe80000100a00 */
[----:B------:R-:W3:Y:S04]  /*1f340*/  LDL.LU.64 R50, [R1+0x18c0] ;  /* 0x0018c00001327983 */ /* 0x000ee80000300a00 */
[----:B------:R-:W3:Y:S01]  /*1f350*/  LDL.LU.64 R104, [R1+0x18b8] ;  /* 0x0018b80001687983 */ /* 0x000ee20000300a00 */
[----:B------:R-:W-:-:S04]  /*1f360*/  IMAD.WIDE R184, R12, 0x4, R184 ;  /* 0x000000040cb87825 */ /* 0x000fc800078e02b8 */
[----:B------:R-:W-:-:S04]  /*1f370*/  IMAD.WIDE R112, R12, 0x4, R112 ;  /* 0x000000040c707825 */ /* 0x000fc800078e0270 */
[----:B-1----:R-:W-:-:S05]  /*1f380*/  IMAD.WIDE R2, R12, 0x4, R106 ;  /* 0x000000040c027825 */ /* 0x002fca00078e026a */
[----:B------:R4:W-:Y:S04]  /*1f390*/  STL.64 [R1+0x27e8], R2 ;  /* 0x0027e80201007387 */ /* 0x0009e80000100a00 */
[----:B------:R-:W3:Y:S04]  /*1f3a0*/  LDL.LU.64 R106, [R1+0x18b0] ;  /* 0x0018b000016a7983 */ /* 0x000ee80000300a00 */
[----:B------:R-:W-:Y:S01]  /*1f3b0*/  STL.64 [R1+0x27d0], R184 ;  /* 0x0027d0b801007387 */ /* 0x000fe20000100a00 */
[----:B----4-:R-:W-:-:S03]  /*1f3c0*/  IMAD.WIDE R2, R12, 0x4, R46 ;  /* 0x000000040c027825 */ /* 0x010fc600078e022e */
[----:B------:R-:W-:Y:S04]  /*1f3d0*/  STL.64 [R1+0x2c30], R184 ;  /* 0x002c30b801007387 */ /* 0x000fe80000100a00 */
[----:B------:R-:W-:Y:S04]  /*1f3e0*/  STL.64 [R1+0x27d8], R112 ;  /* 0x0027d87001007387 */ /* 0x000fe80000100a00 */
[----:B------:R-:W-:Y:S04]  /*1f3f0*/  STL.64 [R1+0x2c38], R112 ;  /* 0x002c387001007387 */ /* 0x000fe80000100a00 */
[----:B------:R3:W-:Y:S01]  /*1f400*/  STL.64 [R1+0x27f0], R2 ;  /* 0x0027f00201007387 */ /* 0x0007e20000100a00 */
[----:B------:R-:W-:-:S03]  /*1f410*/  IMAD.WIDE R48, R12, 0x4, R70 ;  /* 0x000000040c307825 */ /* 0x000fc600078e0246 */
[----:B------:R-:W4:Y:S01]  /*1f420*/  LDL.LU.64 R46, [R1+0x1890] ;  /* 0x00189000012e7983 */ /* 0x000f220000300a00 */
[----:B------:R-:W-:-:S04]  /*1f430*/  IMAD.WIDE R180, R12, 0x4, R180 ;  /* 0x000000040cb47825 */ /* 0x000fc800078e02b4 */
[----:B------:R-:W-:-:S04]  /*1f440*/  IMAD.WIDE R108, R12, 0x4, R108 ;  /* 0x000000040c6c7825 */ /* 0x000fc800078e026c */
[C---:B--2---:R-:W-:Y:S02]  /*1f450*/  IMAD.WIDE R136, R12.reuse, 0x4, R242 ;  /* 0x000000040c887825 */ /* 0x044fe400078e02f2 */
[----:B------:R-:W2:Y:S04]  /*1f460*/  LDL.LU.64 R242, [R1+0x1880] ;  /* 0x0018800001f27983 */ /* 0x000ea80000300a00 */
[----:B------:R-:W-:Y:S01]  /*1f470*/  STL.64 [R1+0x27f8], R48 ;  /* 0x0027f83001007387 */ /* 0x000fe20000100a00 */
[----:B------:R-:W-:-:S03]  /*1f480*/  IMAD.WIDE R70, R12, 0x4, R10 ;  /* 0x000000040c467825 */ /* 0x000fc600078e020a */
[----:B------:R-:W-:Y:S04]  /*1f490*/  STL.64 [R1+0x2c40], R48 ;  /* 0x002c403001007387 */ /* 0x000fe80000100a00 */
[----:B------:R-:W-:Y:S04]  /*1f4a0*/  STL.64 [R1+0x2800], R136 ;  /* 0x0028008801007387 */ /* 0x000fe80000100a00 */
[----:B------:R-:W-:Y:S04]  /*1f4b0*/  STL.64 [R1+0x2c48], R136 ;  /* 0x002c488801007387 */ /* 0x000fe80000100a00 */
[----:B------:R-:W2:Y:S04]  /*1f4c0*/  LDL.LU.64 R246, [R1+0x1878] ;  /* 0x0018780001f67983 */ /* 0x000ea80000300a00 */
[----:B------:R-:W2:Y:S01]  /*1f4d0*/  LDL.LU.64 R10, [R1+0x1870] ;  /* 0x00187000010a7983 */ /* 0x000ea20000300a00 */
[----:B---3--:R-:W-:-:S05]  /*1f4e0*/  IMAD.WIDE R2, R12, 0x4, R8 ;  /* 0x000000040c027825 */ /* 0x008fca00078e0208 */
[----:B------:R1:W-:Y:S04]  /*1f4f0*/  STL.64 [R1+0x2820], R2 ;  /* 0x0028200201007387 */ /* 0x0003e80000100a00 */
[----:B------:R-:W3:Y:S04]  /*1f500*/  LDL.LU.64 R8, [R1+0x1860] ;  /* 0x0018600001087983 */ /* 0x000ee80000300a00 */
[----:B------:R-:W-:Y:S01]  /*1f510*/  STL.64 [R1+0x2808], R70 ;  /* 0x0028084601007387 */ /* 0x000fe20000100a00 */
[----:B-1----:R-:W-:-:S03]  /*1f520*/  IMAD.WIDE R2, R12, 0x4, R240 ;  /* 0x000000040c027825 */ /* 0x002fc600078e02f0 */
[----:B------:R-:W-:Y:S04]  /*1f530*/  STL.64 [R1+0x2c50], R70 ;  /* 0x002c504601007387 */ /* 0x000fe80000100a00 */
[----:B------:R-:W-:Y:S04]  /*1f540*/  STL.64 [R1+0x2810], R180 ;  /* 0x002810b401007387 */ /* 0x000fe80000100a00 */
[----:B------:R-:W-:Y:S04]  /*1f550*/  STL.64 [R1+0x2c58], R180 ;  /* 0x002c58b401007387 */ /* 0x000fe80000100a00 */
[----:B------:R1:W-:Y:S04]  /*1f560*/  STL.64 [R1+0x2828], R2 ;  /* 0x0028280201007387 */ /* 0x0003e80000100a00 */
[----:B------:R-:W-:Y:S04]  /*1f570*/  STL.64 [R1+0x2818], R108 ;  /* 0x0028186c01007387 */ /* 0x000fe80000100a00 */
[----:B------:R-:W-:Y:S01]  /*1f580*/  STL.64 [R1+0x2c60], R108 ;  /* 0x002c606c01007387 */ /* 0x000fe20000100a00 */
[----:B-1----:R-:W-:-:S05]  /*1f590*/  IMAD.WIDE R2, R12, 0x4, R24 ;  /* 0x000000040c027825 */ /* 0x002fca00078e0218 */
[----:B------:R4:W-:Y:S01]  /*1f5a0*/  STL.64 [R1+0x2830], R2 ;  /* 0x0028300201007387 */ /* 0x0009e20000100a00 */
[----:B------:R-:W-:-:S03]  /*1f5b0*/  IMAD.WIDE R116, R12, 0x4, R50 ;  /* 0x000000040c747825 */ /* 0x000fc600078e0232 */
[----:B------:R-:W3:Y:S01]  /*1f5c0*/  LDL.LU.64 R50, [R1+0x1838] ;  /* 0x0018380001327983 */ /* 0x000ee20000300a00 */
[----:B------:R-:W-:-:S03]  /*1f5d0*/  IMAD.WIDE R176, R12, 0x4, R104 ;  /* 0x000000040cb07825 */ /* 0x000fc600078e0268 */
[----:B------:R-:W3:Y:S04]  /*1f5e0*/  LDL.LU.64 R104, [R1+0x1830] ;  /* 0x0018300001687983 */ /* 0x000ee80000300a00 */
[----:B------:R-:W-:Y:S04]  /*1f5f0*/  STL.64 [R1+0x2838], R116 ;  /* 0x0028387401007387 */ /* 0x000fe80000100a00 */
[----:B------:R-:W-:Y:S04]  /*1f600*/  STL.64 [R1+0x2c68], R116 ;  /* 0x002c687401007387 */ /* 0x000fe80000100a00 */
[----:B------:R-:W-:Y:S04]  /*1f610*/  STL.64 [R1+0x2840], R176 ;  /* 0x002840b001007387 */ /* 0x000fe80000100a00 */
[----:B------:R-:W-:Y:S04]  /*1f620*/  STL.64 [R1+0x2c70], R176 ;  /* 0x002c70b001007387 */ /* 0x000fe80000100a00 */
[----:B------:R-:W3:Y:S01]  /*1f630*/  LDL.LU.64 R24, [R1+0x1820] ;  /* 0x0018200001187983 */ /* 0x000ee20000300a00 */
[----:B------:R-:W-:-:S05]  /*1f640*/  IMAD.WIDE R106, R12, 0x4, R106 ;  /* 0x000000040c6a7825 */ /* 0x000fca00078e026a */
[----:B------:R-:W-:Y:S01]  /*1f650*/  STL.64 [R1+0x2848], R106 ;  /* 0x0028486a01007387 */ /* 0x000fe20000100a00 */
[----:B------:R-:W-:-:S04]  /*1f660*/  IMAD.WIDE R172, R12, 0x4, R172 ;  /* 0x000000040cac7825 */ /* 0x000fc800078e02ac */
[----:B------:R-:W-:-:S04]  /*1f670*/  IMAD.WIDE R100, R12, 0x4, R100 ;  /* 0x000000040c647825 */ /* 0x000fc800078e0264 */
[----:B----4-:R-:W-:-:S05]  /*1f680*/  IMAD.WIDE R2, R12, 0x4, R46 ;  /* 0x000000040c027825 */ /* 0x010fca00078e022e */
[----:B------:R2:W-:Y:S04]  /*1f690*/  STL.64 [R1+0x2860], R2 ;  /* 0x0028600201007387 */ /* 0x0005e80000100a00 */
[----:B------:R-:W-:Y:S04]  /*1f6a0*/  STL.64 [R1+0x2c78], R106 ;  /* 0x002c786a01007387 */ /* 0x000fe80000100a00 */
[----:B------:R-:W4:Y:S01]  /*1f6b0*/  LDL.LU.64 R46, [R1+0x1818] ;  /* 0x00181800012e7983 */ /* 0x000f220000300a00 */
[----:B------:R-:W-:-:S04]  /*1f6c0*/  IMAD.WIDE R250, R12, 0x4, R250 ;  /* 0x000000040cfa7825 */ /* 0x000fc800078e02fa */
[C---:B--2---:R-:W-:Y:S02]  /*1f6d0*/  IMAD.WIDE R2, R12.reuse, 0x4, R242 ;  /* 0x000000040c027825 */ /* 0x044fe400078e02f2 */
[----:B------:R-:W2:Y:S04]  /*1f6e0*/  LDL.LU.64 R242, [R1+0x1810] ;  /* 0x0018100001f27983 */ /* 0x000ea80000300a00 */
[----:B------:R1:W-:Y:S04]  /*1f6f0*/  STL.64 [R1+0x2868], R2 ;  /* 0x0028680201007387 */ /* 0x0003e80000100a00 */
[----:B------:R-:W-:Y:S04]  /*1f700*/  STL.64 [R1+0x2850], R172 ;  /* 0x002850ac01007387 */ /* 0x000fe80000100a00 */
[----:B------:R-:W-:Y:S01]  /*1f710*/  STL.64 [R1+0x2c80], R172 ;  /* 0x002c80ac01007387 */ /* 0x000fe20000100a00 */
[----:B-1----:R-:W-:-:S03]  /*1f720*/  IMAD.WIDE R2, R12, 0x4, R246 ;  /* 0x000000040c027825 */ /* 0x002fc600078e02f6 */
[----:B------:R-:W-:Y:S01]  /*1f730*/  STL.64 [R1+0x2858], R100 ;  /* 0x0028586401007387 */ /* 0x000fe20000100a00 */
[----:B------:R-:W-:-:S03]  /*1f740*/  IMAD.WIDE R26, R12, 0x4, R10 ;  /* 0x000000040c1a7825 */ /* 0x000fc600078e020a */
[----:B------:R-:W-:Y:S04]  /*1f750*/  STL.64 [R1+0x2c88], R100 ;  /* 0x002c886401007387 */ /* 0x000fe80000100a00 */
[----:B------:R1:W-:Y:S01]  /*1f760*/  STL.64 [R1+0x2870], R2 ;  /* 0x0028700201007387 */ /* 0x0003e20000100a00 */
[----:B---3--:R-:W-:-:S03]  /*1f770*/  IMAD.WIDE R6, R12, 0x4, R8 ;  /* 0x000000040c067825 */ /* 0x008fc600078e0208 */
[----:B------:R-:W3:Y:S04]  /*1f780*/  LDL.LU.64 R8, [R1+0x17e0] ;  /* 0x0017e00001087983 */ /* 0x000ee80000300a00 */
[----:B------:R-:W-:Y:S04]  /*1f790*/  STL.64 [R1+0x2878], R26 ;  /* 0x0028781a01007387 */ /* 0x000fe80000100a00 */
[----:B------:R-:W-:Y:S04]  /*1f7a0*/  STL.64 [R1+0x2c98], R26 ;  /* 0x002c981a01007387 */ /* 0x000fe80000100a00 */
[----:B------:R-:W3:Y:S04]  /*1f7b0*/  LDL.LU.64 R10, [R1+0x17d8] ;  /* 0x0017d800010a7983 */ /* 0x000ee80000300a00 */
[----:B------:R-:W-:Y:S04]  /*1f7c0*/  STL.64 [R1+0x2880], R6 ;  /* 0x0028800601007387 */ /* 0x000fe80000100a00 */
[----:B------:R-:W-:Y:S04]  /*1f7d0*/  STL.64 [R1+0x2ca0], R6 ;  /* 0x002ca00601007387 */ /* 0x000fe80000100a00 */
[----:B------:R-:W3:Y:S04]  /*1f7e0*/  LDL.LU.64 R246, [R1+0x17d0] ;  /* 0x0017d00001f67983 */ /* 0x000ee80000300a00 */
[----:B------:R-:W-:Y:S01]  /*1f7f0*/  STL.64 [R1+0x2888], R250 ;  /* 0x002888fa01007387 */ /* 0x000fe20000100a00 */
[----:B-1----:R-:W-:-:S05]  /*1f800*/  IMAD.WIDE R2, R12, 0x4, R50 ;  /* 0x000000040c027825 */ /* 0x002fca00078e0232 */
[----:B------:R1:W-:Y:S04]  /*1f810*/  STL.64 [R1+0x28a0], R2 ;  /* 0x0028a00201007387 */ /* 0x0003e80000100a00 */
[----:B------:R-:W-:Y:S04]  /*1f820*/  STL.64 [R1+0x2ca8], R250 ;  /* 0x002ca8fa01007387 */ /* 0x000fe80000100a00 */
[----:B------:R-:W3:Y:S01]  /*1f830*/  LDL.LU.64 R50, [R1+0x17c0] ;  /* 0x0017c00001327983 */ /* 0x000ee20000300a00 */
[----:B------:R-:W-:-:S03]  /*1f840*/  IMAD.WIDE R116, R12, 0x4, R104 ;  /* 0x000000040c747825 */ /* 0x000fc600078e0268 */
[----:B------:R-:W3:Y:S01]  /*1f850*/  LDL.LU.64 R104, [R1+0x17b8] ;  /* 0x0017b80001687983 */ /* 0x000ee20000300a00 */
[----:B------:R-:W-:-:S04]  /*1f860*/  IMAD.WIDE R168, R12, 0x4, R168 ;  /* 0x000000040ca87825 */ /* 0x000fc800078e02a8 */
[C---:B------:R-:W-:Y:S01]  /*1f870*/  IMAD.WIDE R96, R12.reuse, 0x4, R96 ;  /* 0x000000040c607825 */ /* 0x040fe200078e0260 */
[----:B------:R-:W-:Y:S03]  /*1f880*/  STL.64 [R1+0x2890], R168 ;  /* 0x002890a801007387 */ /* 0x000fe60000100a00 */
[C---:B-1----:R-:W-:Y:S01]  /*1f890*/  IMAD.WIDE R2, R12.reuse, 0x4, R24 ;  /* 0x000000040c027825 */ /* 0x042fe200078e0218 */
[----:B------:R-:W-:Y:S04]  /*1f8a0*/  STL.64 [R1+0x2cb0], R168 ;  /* 0x002cb0a801007387 */ /* 0x000fe80000100a00 */
[----:B------:R-:W-:Y:S04]  /*1f8b0*/  STL.64 [R1+0x28a8], R116 ;  /* 0x0028a87401007387 */ /* 0x000fe80000100a00 */
[----:B------:R-:W-:Y:S04]  /*1f8c0*/  STL.64 [R1+0x2d90], R116 ;  /* 0x002d907401007387 */ /* 0x000fe80000100a00 */
[----:B------:R3:W-:Y:S04]  /*1f8d0*/  STL.64 [R1+0x28b0], R2 ;  /* 0x0028b00201007387 */ /* 0x0007e80000100a00 */
[----:B------:R-:W-:Y:S04]  /*1f8e0*/  STL.64 [R1+0x2898], R96 ;  /* 0x0028986001007387 */ /* 0x000fe80000100a00 */
[----:B------:R-:W-:Y:S01]  /*1f8f0*/  STL.64 [R1+0x2cb8], R96 ;  /* 0x002cb86001007387 */ /* 0x000fe20000100a00 */
[----:B------:R-:W-:-:S04]  /*1f900*/  IMAD.WIDE R244, R12, 0x4, R244 ;  /* 0x000000040cf47825 */ /* 0x000fc800078e02f4 */
[----:B----4-:R-:W-:-:S04]  /*1f910*/  IMAD.WIDE R120, R12, 0x4, R46 ;  /* 0x000000040c787825 */ /* 0x010fc800078e022e */
[----:B------:R-:W-:-:S04]  /*1f920*/  IMAD.WIDE R164, R12, 0x4, R164 ;  /* 0x000000040ca47825 */ /* 0x000fc800078e02a4 */
[----:B------:R-:W-:-:S04]  /*1f930*/  IMAD.WIDE R92, R12, 0x4, R92 ;  /* 0x000000040c5c7825 */ /* 0x000fc800078e025c */
[C---:B--2---:R-:W-:Y:S02]  /*1f940*/  IMAD.WIDE R36, R12.reuse, 0x4, R242 ;  /* 0x000000040c247825 */ /* 0x044fe400078e02f2 */
[----:B------:R-:W2:Y:S04]  /*1f950*/  LDL.LU.64 R242, [R1+0x1790] ;  /* 0x0017900001f27983 */ /* 0x000ea80000300a00 */
[----:B------:R-:W-:Y:S04]  /*1f960*/  STL.64 [R1+0x28b8], R120 ;  /* 0x0028b87801007387 */ /* 0x000fe80000100a00 */
[----:B------:R-:W-:Y:S04]  /*1f970*/  STL.64 [R1+0x2cc0], R120 ;  /* 0x002cc07801007387 */ /* 0x000fe80000100a00 */
[----:B------:R-:W4:Y:S04]  /*1f980*/  LDL.LU.64 R24, [R1+0x1780] ;  /* 0x0017800001187983 */ /* 0x000f280000300a00 */
[----:B------:R-:W-:Y:S04]  /*1f990*/  STL.64 [R1+0x28c0], R36 ;  /* 0x0028c02401007387 */ /* 0x000fe80000100a00 */
[----:B------:R-:W-:Y:S01]  /*1f9a0*/  STL.64 [R1+0x2cc8], R36 ;  /* 0x002cc82401007387 */ /* 0x000fe20000100a00 */
[----:B---3--:R-:W-:-:S03]  /*1f9b0*/  IMAD.WIDE R2, R12, 0x4, R8 ;  /* 0x000000040c027825 */ /* 0x008fc600078e0208 */
[----:B------:R-:W3:Y:S04]  /*1f9c0*/  LDL.LU.64 R8, [R1+0x1778] ;  /* 0x0017780001087983 */ /* 0x000ee80000300a00 */
[----:B------:R-:W-:Y:S04]  /*1f9d0*/  STL.64 [R1+0x28c8], R244 ;  /* 0x0028c8f401007387 */ /* 0x000fe80000100a00 */
[----:B------:R1:W-:Y:S04]  /*1f9e0*/  STL.64 [R1+0x28e0], R2 ;  /* 0x0028e00201007387 */ /* 0x0003e80000100a00 */
[----:B------:R-:W-:Y:S04]  /*1f9f0*/  STL.64 [R1+0x2cd0], R244 ;  /* 0x002cd0f401007387 */ /* 0x000fe80000100a00 */
[----:B------:R-:W3:Y:S01]  /*1fa00*/  LDL.LU.64 R46, [R1+0x13d8] ;  /* 0x0013d800012e7983 */ /* 0x000ee20000300a00 */
[----:B-1----:R-:W-:-:S03]  /*1fa10*/  IMAD.WIDE R2, R12, 0x4, R10 ;  /* 0x000000040c027825 */ /* 0x002fc600078e020a */
[----:B------:R-:W3:Y:S04]  /*1fa20*/  LDL.LU.64 R10, [R1+0x13c8] ;  /* 0x0013c800010a7983 */ /* 0x000ee80000300a00 */
[----:B------:R-:W-:Y:S04]  /*1fa30*/  STL.64 [R1+0x28e8], R2 ;  /* 0x0028e80201007387 */ /* 0x000fe80000100a00 */
[----:B------:R-:W-:Y:S04]  /*1fa40*/  STL.64 [R1+0x28d0], R164 ;  /* 0x0028d0a401007387 */ /* 0x000fe80000100a00 */
[----:B------:R1:W-:Y:S04]  /*1fa50*/  STL.64 [R1+0x2cd8], R164 ;  /* 0x002cd8a401007387 */ /* 0x0003e80000100a00 */
[----:B------:R-:W-:Y:S04]  /*1fa60*/  STL.64 [R1+0x28d8], R92 ;  /* 0x0028d85c01007387 */ /* 0x000fe80000100a00 */
[----:B------:R-:W-:Y:S01]  /*1fa70*/  STL.64 [R1+0x2ce0], R92 ;  /* 0x002ce05c01007387 */ /* 0x000fe20000100a00 */
[----:B-1----:R-:W-:-:S04]  /*1fa80*/  IMAD.WIDE R164, R12, 0x4, R246 ;  /* 0x000000040ca47825 */ /* 0x002fc800078e02f6 */
[C---:B------:R-:W-:Y:S01]  /*1fa90*/  IMAD.WIDE R22, R12.reuse, 0x4, R50 ;  /* 0x000000040c167825 */ /* 0x040fe200078e0232 */
[----:B------:R-:W-:Y:S04]  /*1faa0*/  STL.64 [R1+0x28f0], R164 ;  /* 0x0028f0a401007387 */ /* 0x000fe80000100a00 */
[----:B------:R-:W-:Y:S01]  /*1fab0*/  STL.64 [R1+0x2ce8], R164 ;  /* 0x002ce8a401007387 */ /* 0x000fe20000100a00 */
[----:B------:R-:W-:-:S03]  /*1fac0*/  IMAD.WIDE R58, R12, 0x4, R104 ;  /* 0x000000040c3a7825 */ /* 0x000fc600078e0268 */
[----:B------:R-:W3:Y:S04]  /*1fad0*/  LDL.LU.64 R50, [R1+0x1388] ;  /* 0x0013880001327983 */ /* 0x000ee80000300a00 */
[----:B------:R-:W-:Y:S04]  /*1fae0*/  STL.64 [R1+0x28f8], R22 ;  /* 0x0028f81601007387 */ /* 0x000fe80000100a00 */
[----:B------:R-:W-:Y:S04]  /*1faf0*/  STL.64 [R1+0x2cf0], R22 ;  /* 0x002cf01601007387 */ /* 0x000fe80000100a00 */
[----:B------:R-:W3:Y:S01]  /*1fb00*/  LDL.LU.64 R104, [R1+0x1378] ;  /* 0x0013780001687983 */ /* 0x000ee20000300a00 */
[----:B------:R-:W-:-:S03]  /*1fb10*/  IMAD.WIDE R236, R12, 0x4, R236 ;  /* 0x000000040cec7825 */ /* 0x000fc600078e02ec */
[----:B------:R-:W-:Y:S01]  /*1fb20*/  STL.64 [R1+0x2900], R58 ;  /* 0x0029003a01007387 */ /* 0x000fe20000100a00 */
[----:B------:R-:W-:-:S03]  /*1fb30*/  IMAD.WIDE R160, R12, 0x4, R160 ;  /* 0x000000040ca07825 */ /* 0x000fc600078e02a0 */
[----:B------:R-:W-:Y:S01]  /*1fb40*/  STL.64 [R1+0x2cf8], R58 ;  /* 0x002cf83a01007387 */ /* 0x000fe20000100a00 */
[----:B------:R-:W-:-:S04]  /*1fb50*/  IMAD.WIDE R88, R12, 0x4, R88 ;  /* 0x000000040c587825 */ /* 0x000fc800078e0258 */
[----:B------:R-:W-:-:S04]  /*1fb60*/  IMAD.WIDE R228, R12, 0x4, R228 ;  /* 0x000000040ce47825 */ /* 0x000fc800078e02e4 */
[----:B------:R-:W-:-:S04]  /*1fb70*/  IMAD.WIDE R156, R12, 0x4, R156 ;  /* 0x000000040c9c7825 */ /* 0x000fc800078e029c */
[C---:B--2---:R-:W-:Y:S02]  /*1fb80*/  IMAD.WIDE R2, R12.reuse, 0x4, R242 ;  /* 0x000000040c027825 */ /* 0x044fe400078e02f2 */
[----:B------:R-:W2:Y:S04]  /*1fb90*/  LDL.LU.64 R242, [R1+0x1368] ;  /* 0x0013680001f27983 */ /* 0x000ea80000300a00 */
[----:B------:R-:W-:Y:S04]  /*1fba0*/  STL.64 [R1+0x2908], R236 ;  /* 0x002908ec01007387 */ /* 0x000fe80000100a00 */
[----:B------:R4:W-:Y:S04]  /*1fbb0*/  STL.64 [R1+0x2920], R2 ;  /* 0x0029200201007387 */ /* 0x0009e80000100a00 */
[----:B------:R-:W-:Y:S04]  /*1fbc0*/  STL.64 [R1+0x2d00], R236 ;  /* 0x002d00ec01007387 */ /* 0x000fe80000100a00 */
[----:B------:R-:W-:Y:S01]  /*1fbd0*/  STL.64 [R1+0x2910], R160 ;  /* 0x002910a001007387 */ /* 0x000fe20000100a00 */
[----:B----4-:R-:W-:-:S03]  /*1fbe0*/  IMAD.WIDE R2, R12, 0x4, R24 ;  /* 0x000000040c027825 */ /* 0x010fc600078e0218 */
[----:B------:R-:W-:Y:S04]  /*1fbf0*/  STL.64 [R1+0x2d08], R160 ;  /* 0x002d08a001007387 */ /* 0x000fe80000100a00 */
[----:B------:R-:W-:Y:S04]  /*1fc00*/  STL.64 [R1+0x2928], R2 ;  /* 0x0029280201007387 */ /* 0x000fe80000100a00 */
[----:B------:R-:W4:Y:S01]  /*1fc10*/  LDL.LU.64 R24, [R1+0x1358] ;  /* 0x0013580001187983 */ /* 0x000f220000300a00 */
[----:B---3--:R-:W-:-:S03]  /*1fc20*/  IMAD.WIDE R36, R12, 0x4, R8 ;  /* 0x000000040c247825 */ /* 0x008fc600078e0208 */
[----:B------:R-:W3:Y:S04]  /*1fc30*/  LDL.LU.64 R8, [R1+0x1348] ;  /* 0x0013480001087983 */ /* 0x000ee80000300a00 */
[----:B------:R-:W-:Y:S04]  /*1fc40*/  STL.64 [R1+0x2918], R88 ;  /* 0x0029185801007387 */ /* 0x000fe80000100a00 */
[----:B------:R1:W-:Y:S01]  /*1fc50*/  STL.64 [R1+0x2d10], R88 ;  /* 0x002d105801007387 */ /* 0x0003e20000100a00 */
[----:B------:R-:W-:-:S03]  /*1fc60*/  IMAD.WIDE R124, R12, 0x4, R46 ;  /* 0x000000040c7c7825 */ /* 0x000fc600078e022e */
[----:B------:R-:W-:Y:S04]  /*1fc70*/  STL.64 [R1+0x2930], R36 ;  /* 0x0029302401007387 */ /* 0x000fe80000100a00 */
[----:B------:R-:W-:Y:S01]  /*1fc80*/  STL.64 [R1+0x2d18], R36 ;  /* 0x002d182401007387 */ /* 0x000fe20000100a00 */
[----:B------:R-:W-:-:S03]  /*1fc90*/  IMAD.WIDE R62, R12, 0x4, R10 ;  /* 0x000000040c3e7825 */ /* 0x000fc600078e020a */
[----:B------:R-:W-:Y:S04]  /*1fca0*/  STL.64 [R1+0x2938], R124 ;  /* 0x0029387c01007387 */ /* 0x000fe80000100a00 */
[----:B------:R-:W-:Y:S04]  /*1fcb0*/  STL.64 [R1+0x2d20], R124 ;  /* 0x002d207c01007387 */ /* 0x000fe80000100a00 */
[----:B------:R-:W3:Y:S04]  /*1fcc0*/  LDL.LU.64 R10, [R1+0x1308] ;  /* 0x00130800010a7983 */ /* 0x000ee80000300a00 */
[----:B------:R-:W-:Y:S04]  /*1fcd0*/  STL.64 [R1+0x2940], R62 ;  /* 0x0029403e01007387 */ /* 0x000fe80000100a00 */
[----:B------:R-:W-:Y:S04]  /*1fce0*/  STL.64 [R1+0x2d28], R62 ;  /* 0x002d283e01007387 */ /* 0x000fe80000100a00 */
[----:B------:R-:W3:Y:S04]  /*1fcf0*/  LDL.LU.64 R46, [R1+0x12f8] ;  /* 0x0012f800012e7983 */ /* 0x000ee80000300a00 */
[----:B------:R-:W-:Y:S04]  /*1fd00*/  STL.64 [R1+0x2948], R228 ;  /* 0x002948e401007387 */ /* 0x000fe80000100a00 */
[----:B------:R-:W-:Y:S01]  /*1fd10*/  STL.64 [R1+0x2d30], R228 ;  /* 0x002d30e401007387 */ /* 0x000fe20000100a00 */
[----:B-1----:R-:W-:-:S04]  /*1fd20*/  IMAD.WIDE R88, R12, 0x4, R50 ;  /* 0x000000040c587825 */ /* 0x002fc800078e0232 */
[C---:B------:R-:W-:Y:S02]  /*1fd30*/  IMAD.WIDE R160, R12.reuse, 0x4, R104 ;  /* 0x000000040ca07825 */ /* 0x040fe400078e0268 */
[----:B------:R-:W3:Y:S04]  /*1fd40*/  LDL.LU.64 R104, [R1+0x12e8] ;  /* 0x0012e80001687983 */ /* 0x000ee80000300a00 */
[----:B------:R-:W-:Y:S04]  /*1fd50*/  STL.64 [R1+0x2960], R88 ;  /* 0x0029605801007387 */ /* 0x000fe80000100a00 */
[----:B------:R-:W-:Y:S04]  /*1fd60*/  STL.64 [R1+0x2e18], R88 ;  /* 0x002e185801007387 */ /* 0x000fe80000100a00 */
[----:B------:R-:W-:Y:S04]  /*1fd70*/  STL.64 [R1+0x2950], R156 ;  /* 0x0029509c01007387 */ /* 0x000fe80000100a00 */
[----:B------:R-:W-:Y:S04]  /*1fd80*/  STL.64 [R1+0x2d38], R156 ;  /* 0x002d389c01007387 */ /* 0x000fe80000100a00 */
[----:B------:R-:W3:Y:S01]  /*1fd90*/  LDL.LU.64 R50, [R1+0x12d8] ;  /* 0x0012d80001327983 */ /* 0x000ee20000300a00 */
[----:B------:R-:W-:-:S04]  /*1fda0*/  IMAD.WIDE R84, R12, 0x4, R84 ;  /* 0x000000040c547825 */ /* 0x000fc800078e0254 */
[----:B------:R-:W-:-:S04]  /*1fdb0*/  IMAD.WIDE R224, R12, 0x4, R224 ;  /* 0x000000040ce07825 */ /* 0x000fc800078e02e0 */
[----:B------:R-:W-:-:S04]  /*1fdc0*/  IMAD.WIDE R152, R12, 0x4, R152 ;  /* 0x000000040c987825 */ /* 0x000fc800078e0298 */
[----:B------:R-:W-:-:S04]  /*1fdd0*/  IMAD.WIDE R80, R12, 0x4, R80 ;  /* 0x000000040c507825 */ /* 0x000fc800078e0250 */
[C---:B--2---:R-:W-:Y:S02]  /*1fde0*/  IMAD.WIDE R96, R12.reuse, 0x4, R242 ;  /* 0x000000040c607825 */ /* 0x044fe400078e02f2 */
[----:B------:R-:W2:Y:S04]  /*1fdf0*/  LDL.LU.64 R242, [R1+0x12c8] ;  /* 0x0012c80001f27983 */ /* 0x000ea80000300a00 */
[----:B------:R-:W-:Y:S04]  /*1fe00*/  STL.64 [R1+0x2968], R160 ;  /* 0x002968a001007387 */ /* 0x000fe80000100a00 */
[----:B------:R-:W-:Y:S04]  /*1fe10*/  STL.64 [R1+0x2d70], R160 ;  /* 0x002d70a001007387 */ /* 0x000fe80000100a00 */
[----:B------:R-:W-:Y:S04]  /*1fe20*/  STL.64 [R1+0x2958], R84 ;  /* 0x0029585401007387 */ /* 0x000fe80000100a00 */
[----:B------:R-:W-:Y:S04]  /*1fe30*/  STL.64 [R1+0x2d40], R84 ;  /* 0x002d405401007387 */ /* 0x000fe80000100a00 */
[----:B------:R-:W-:Y:S01]  /*1fe40*/  STL.64 [R1+0x2970], R96 ;  /* 0x0029706001007387 */ /* 0x000fe20000100a00 */
[----:B----4-:R-:W-:-:S03]  /*1fe50*/  IMAD.WIDE R234, R12, 0x4, R24 ;  /* 0x000000040cea7825 */ /* 0x010fc600078e0218 */
[----:B------:R-:W-:Y:S04]  /*1fe60*/  STL.64 [R1+0x2d48], R96 ;  /* 0x002d486001007387 */ /* 0x000fe80000100a00 */
[----:B------:R-:W-:Y:S04]  /*1fe70*/  STL.64 [R1+0x2978], R234 ;  /* 0x002978ea01007387 */ /* 0x000fe80000100a00 */
[----:B------:R-:W-:Y:S01]  /*1fe80*/  STL.64 [R1+0x2d50], R234 ;  /* 0x002d50ea01007387 */ /* 0x000fe20000100a00 */
[----:B---3--:R-:W-:-:S03]  /*1fe90*/  IMAD.WIDE R204, R12, 0x4, R8 ;  /* 0x000000040ccc7825 */ /* 0x008fc600078e0208 */
[----:B------:R-:W3:Y:S04]  /*1fea0*/  LDL.LU.64 R8, [R1+0x1288] ;  /* 0x0012880001087983 */ /* 0x000ee80000300a00 */
[----:B------:R-:W-:Y:S04]  /*1feb0*/  STL.64 [R1+0x2980], R204 ;  /* 0x002980cc01007387 */ /* 0x000fe80000100a00 */
[----:B------:R1:W-:Y:S01]  /*1fec0*/  STL.64 [R1+0x2d60], R204 ;  /* 0x002d60cc01007387 */ /* 0x0003e20000100a00 */
[----:B------:R-:W-:-:S03]  /*1fed0*/  IMAD.WIDE R2, R12, 0x4, R10 ;  /* 0x000000040c027825 */ /* 0x000fc600078e020a */
[----:B------:R-:W1:Y:S04]  /*1fee0*/  LDL.LU.64 R10, [R1+0x1278] ;  /* 0x00127800010a7983 */ /* 0x000e680000300a00 */
[----:B------:R-:W-:Y:S04]  /*1fef0*/  STL.64 [R1+0x2988], R224 ;  /* 0x002988e001007387 */ /* 0x000fe80000100a00 */
[----:B------:R-:W-:Y:S04]  /*1ff00*/  STL.64 [R1+0x29a0], R2 ;  /* 0x0029a00201007387 */ /* 0x000fe80000100a00 */
[----:B------:R-:W-:Y:S04]  /*1ff10*/  STL.64 [R1+0x2d68], R224 ;  /* 0x002d68e001007387 */ /* 0x000fe80000100a00 */
[----:B------:R-:W4:Y:S04]  /*1ff20*/  LDL.LU.64 R246, [R1+0x1268] ;  /* 0x0012680001f67983 */ /* 0x000f280000300a00 */
[----:B------:R-:W-:Y:S04]  /*1ff30*/  STL.64 [R1+0x2990], R152 ;  /* 0x0029909801007387 */ /* 0x000fe80000100a00 */
[----:B------:R1:W-:Y:S01]  /*1ff40*/  STL.64 [R1+0x2d78], R152 ;  /* 0x002d789801007387 */ /* 0x0003e20000100a00 */
[----:B------:R-:W-:-:S04]  /*1ff50*/  IMAD.WIDE R164, R12, 0x4, R46 ;  /* 0x000000040ca47825 */ /* 0x000fc800078e022e */
[C---:B------:R-:W-:Y:S02]  /*1ff60*/  IMAD.WIDE R250, R12.reuse, 0x4, R104 ;  /* 0x000000040cfa7825 */ /* 0x040fe400078e0268 */
[----:B------:R-:W4:Y:S04]  /*1ff70*/  LDL.LU.64 R104, [R1+0x1258] ;  /* 0x0012580001687983 */ /* 0x000f280000300a00 */
[----:B------:R-:W-:Y:S04]  /*1ff80*/  STL.64 [R1+0x2998], R80 ;  /* 0x0029985001007387 */ /* 0x000fe80000100a00 */
[----:B------:R-:W-:Y:S04]  /*1ff90*/  STL.64 [R1+0x2d80], R80 ;  /* 0x002d805001007387 */ /* 0x000fe80000100a00 */
[----:B------:R-:W-:Y:S04]  /*1ffa0*/  STL.64 [R1+0x29a8], R164 ;  /* 0x0029a8a401007387 */ /* 0x000fe80000100a00 */
[----:B------:R-:W-:Y:S04]  /*1ffb0*/  STL.64 [R1+0x2d88], R164 ;  /* 0x002d88a401007387 */ /* 0x000fe80000100a00 */
[----:B------:R-:W4:Y:S01]  /*1ffc0*/  LDL.LU.64 R24, [R1+0x1248] ;  /* 0x0012480001187983 */ /* 0x000f220000300a00 */
[----:B------:R-:W-:-:S03]  /*1ffd0*/  IMAD.WIDE R128, R12, 0x4, R50 ;  /* 0x000000040c807825 */ /* 0x000fc600078e0232 */
[----:B------:R-:W-:Y:S04]  /*1ffe0*/  STL.64 [R1+0x29b0], R250 ;  /* 0x0029b0fa01007387 */ /* 0x000fe80000100a00 */
[----:B------:R-:W-:Y:S04]  /*1fff0*/  STL.64 [R1+0x2d98], R250 ;  /* 0x002d98fa01007387 */ /* 0x000fe80000100a00 */
[----:B------:R-:W4:Y:S04]  /*20000*/  LDL.LU.64 R50, [R1+0x1218] ;  /* 0x0012180001327983 */ /* 0x000f280000300a00 */
[----:B------:R-:W-:Y:S04]  /*20010*/  STL.64 [R1+0x29b8], R128 ;  /* 0x0029b88001007387 */ /* 0x000fe80000100a00 */
[----:B------:R-:W-:Y:S04]  /*20020*/  STL.64 [R1+0x2da0], R128 ;  /* 0x002da08001007387 */ /* 0x000fe80000100a00 */
[----:B------:R-:W4:Y:S01]  /*20030*/  LDL.LU.64 R46, [R1+0x1770] ;  /* 0x00177000012e7983 */ /* 0x000f220000300a00 */
[----:B------:R-:W-:-:S04]  /*20040*/  IMAD.WIDE R220, R12, 0x4, R220 ;  /* 0x000000040cdc7825 */ /* 0x000fc800078e02dc */
[----:B------:R-:W-:-:S04]  /*20050*/  IMAD.WIDE R148, R12, 0x4, R148 ;  /* 0x000000040c947825 */ /* 0x000fc800078e0294 */
[----:B------:R-:W-:-:S04]  /*20060*/  IMAD.WIDE R76, R12, 0x4, R76 ;  /* 0x000000040c4c7825 */ /* 0x000fc800078e024c */
[----:B--2---:R-:W-:-:S05]  /*20070*/  IMAD.WIDE R16, R12, 0x4, R242 ;  /* 0x000000040c107825 */ /* 0x004fca00078e02f2 */
[----:B------:R-:W-:Y:S04]  /*20080*/  STL.64 [R1+0x29c0], R16 ;  /* 0x0029c01001007387 */ /* 0x000fe80000100a00 */
[----:B------:R-:W-:Y:S04]  /*20090*/  STL.64 [R1+0x2da8], R16 ;  /* 0x002da81001007387 */ /* 0x000fe80000100a00 */
[----:B------:R-:W2:Y:S04]  /*200a0*/  LDL.LU.64 R242, [R1+0x1760] ;  /* 0x0017600001f27983 */ /* 0x000ea80000300a00 */
[----:B------:R-:W-:Y:S04]  /*200b0*/  STL.64 [R1+0x29c8], R220 ;  /* 0x0029c8dc01007387 */ /* 0x000fe80000100a00 */
[----:B------:R-:W-:Y:S01]  /*200c0*/  STL.64 [R1+0x2db0], R220 ;  /* 0x002db0dc01007387 */ /* 0x000fe20000100a00 */
[----:B---3--:R-:W-:-:S04]  /*200d0*/  IMAD.WIDE R8, R12, 0x4, R8 ;  /* 0x000000040c087825 */ /* 0x008fc800078e0208 */
[C---:B-1----:R-:W-:Y:S02]  /*200e0*/  IMAD.WIDE R204, R12.reuse, 0x4, R10 ;  /* 0x000000040ccc7825 */ /* 0x042fe400078e020a */
[----:B------:R-:W3:Y:S04]  /*200f0*/  LDL.LU.64 R10, [R1+0x1758] ;  /* 0x00175800010a7983 */ /* 0x000ee80000300a00 */
[----:B------:R-:W-:Y:S04]  /*20100*/  STL.64 [R1+0x29e0], R8 ;  /* 0x0029e00801007387 */ /* 0x000fe80000100a00 */
[----:B------:R-:W-:Y:S04]  /*20110*/  STL.64 [R1+0x2e00], R8 ;  /* 0x002e000801007387 */ /* 0x000fe80000100a00 */
[----:B------:R-:W-:Y:S04]  /*20120*/  STL.64 [R1+0x29d0], R148 ;  /* 0x0029d09401007387 */ /* 0x000fe80000100a00 */
[----:B------:R-:W-:Y:S01]  /*20130*/  STL.64 [R1+0x2db8], R148 ;  /* 0x002db89401007387 */ /* 0x000fe20000100a00 */
[----:B----4-:R-:W-:-:S03]  /*20140*/  IMAD.WIDE R26, R12, 0x4, R246 ;  /* 0x000000040c1a7825 */ /* 0x010fc600078e02f6 */
[----:B------:R-:W-:Y:S04]  /*20150*/  STL.64 [R1+0x29d8], R76 ;  /* 0x0029d84c01007387 */ /* 0x000fe80000100a00 */
[----:B------:R-:W-:Y:S04]  /*20160*/  STL.64 [R1+0x2dc0], R76 ;  /* 0x002dc04c01007387 */ /* 0x000fe80000100a00 */
[----:B------:R-:W-:Y:S04]  /*20170*/  STL.64 [R1+0x29e8], R204 ;  /* 0x0029e8cc01007387 */ /* 0x000fe80000100a00 */
[----:B------:R-:W-:Y:S04]  /*20180*/  STL.64 [R1+0x2dc8], R204 ;  /* 0x002dc8cc01007387 */ /* 0x000fe80000100a00 */
[----:B------:R-:W4:Y:S01]  /*20190*/  LDL.LU.64 R246, [R1+0x1750] ;  /* 0x0017500001f67983 */ /* 0x000f220000300a00 */
[----:B------:R-:W-:-:S03]  /*201a0*/  IMAD.WIDE R68, R12, 0x4, R104 ;  /* 0x000000040c447825 */ /* 0x000fc600078e0268 */
[----:B------:R-:W4:Y:S04]  /*201b0*/  LDL.LU.64 R104, [R1+0x1740] ;  /* 0x0017400001687983 */ /* 0x000f280000300a00 */
[----:B------:R-:W-:Y:S04]  /*201c0*/  STL.64 [R1+0x29f0], R26 ;  /* 0x0029f01a01007387 */ /* 0x000fe80000100a00 */
[----:B------:R-:W-:Y:S01]  /*201d0*/  STL.64 [R1+0x2dd0], R26 ;  /* 0x002dd01a01007387 */ /* 0x000fe20000100a00 */
[----:B------:R-:W-:-:S03]  /*201e0*/  IMAD.WIDE R20, R12, 0x4, R24 ;  /* 0x000000040c147825 */ /* 0x000fc600078e0218 */
[----:B------:R-:W4:Y:S04]  /*201f0*/  LDL.LU.64 R24, [R1+0x1720] ;  /* 0x0017200001187983 */ /* 0x000f280000300a00 */
[----:B------:R-:W-:Y:S04]  /*20200*/  STL.64 [R1+0x29f8], R68 ;  /* 0x0029f84401007387 */ /* 0x000fe80000100a00 */
[----:B------:R-:W-:Y:S01]  /*20210*/  STL.64 [R1+0x2dd8], R68 ;  /* 0x002dd84401007387 */ /* 0x000fe20000100a00 */
[----:B------:R-:W-:-:S03]  /*20220*/  IMAD.WIDE R72, R12, 0x4, R50 ;  /* 0x000000040c487825 */ /* 0x000fc600078e0232 */
[----:B------:R-:W4:Y:S01]  /*20230*/  LDL.LU.64 R50, [R1+0x1718] ;  /* 0x0017180001327983 */ /* 0x000f220000300a00 */
[----:B------:R-:W-:-:S03]  /*20240*/  IMAD.WIDE R216, R12, 0x4, R216 ;  /* 0x000000040cd87825 */ /* 0x000fc600078e02d8 */
[----:B------:R-:W-:Y:S01]  /*20250*/  STL.64 [R1+0x2a00], R20 ;  /* 0x002a001401007387 */ /* 0x000fe20000100a00 */
[----:B------:R-:W-:-:S03]  /*20260*/  IMAD.WIDE R144, R12, 0x4, R144 ;  /* 0x000000040c907825 */ /* 0x000fc600078e0290 */
[----:B------:R1:W-:Y:S01]  /*20270*/  STL.64 [R1+0x2de0], R20 ;  /* 0x002de01401007387 */ /* 0x0003e20000100a00 */
[----:B------:R-:W-:-:S03]  /*20280*/  IMAD.WIDE R152, R12, 0x4, R46 ;  /* 0x000000040c987825 */ /* 0x000fc600078e022e */
[----:B------:R-:W4:Y:S04]  /*20290*/  LDL.LU.64 R46, [R1+0x1710] ;  /* 0x00171000012e7983 */ /* 0x000f280000300a00 */
[----:B------:R-:W-:Y:S04]  /*202a0*/  STL.64 [R1+0x2a08], R216 ;  /* 0x002a08d801007387 */ /* 0x000fe80000100a00 */
[----:B------:R-:W-:Y:S04]  /*202b0*/  STL.64 [R1+0x2de8], R216 ;  /* 0x002de8d801007387 */ /* 0x000fe80000100a00 */
[----:B------:R-:W-:Y:S04]  /*202c0*/  STL.64 [R1+0x2230], R152 ;  /* 0x0022309801007387 */ /* 0x000fe80000100a00 */
[----:B------:R-:W-:Y:S04]  /*202d0*/  STL.64 [R1+0x2df0], R152 ;  /* 0x002df09801007387 */ /* 0x000fe80000100a00 */
[----:B------:R-:W-:Y:S04]  /*202e0*/  STL.64 [R1+0x2a10], R144 ;  /* 0x002a109001007387 */ /* 0x000fe80000100a00 */
[----:B------:R-:W-:Y:S04]  /*202f0*/  STL.64 [R1+0x2e08], R144 ;  /* 0x002e089001007387 */ /* 0x000fe80000100a00 */
[----:B------:R-:W4:Y:S01]  /*20300*/  LDL.LU.64 R240, [R1+0x1700] ;  /* 0x0017000001f07983 */ /* 0x000f220000300a00 */
[----:B--2---:R-:W-:-:S03]  /*20310*/  IMAD.WIDE R96, R12, 0x4, R242 ;  /* 0x000000040c607825 */ /* 0x004fc600078e02f2 */
[----:B------:R-:W2:Y:S01]  /*20320*/  LDL.LU.64 R242, [R1+0x16f8] ;  /* 0x0016f80001f27983 */ /* 0x000ea20000300a00 */
[----:B---3--:R-:W-:-:S03]  /*20330*/  IMAD.WIDE R100, R12, 0x4, R10 ;  /* 0x000000040c647825 */ /* 0x008fc600078e020a */
[----:B------:R-:W3:Y:S04]  /*20340*/  LDL.LU.64 R10, [R1+0x16f0] ;  /* 0x0016f000010a7983 */ /* 0x000ee80000300a00 */
[----:B------:R-:W-:Y:S04]  /*20350*/  STL.64 [R1+0x2a18], R72 ;  /* 0x002a184801007387 */ /* 0x000fe80000100a00 */
[----:B------:R-:W-:Y:S04]  /*20360*/  STL.64 [R1+0x2e10], R72 ;  /* 0x002e104801007387 */ /* 0x000fe80000100a00 */
[----:B------:R-:W-:Y:S04]  /*20370*/  STL.64 [R1+0x2238], R96 ;  /* 0x0022386001007387 */ /* 0x000fe80000100a00 */
[----:B------:R-:W-:Y:S04]  /*20380*/  STL.64 [R1+0x2e20], R96 ;  /* 0x002e206001007387 */ /* 0x000fe80000100a00 */
[----:B------:R-:W-:Y:S04]  /*20390*/  STL.64 [R1+0x2240], R100 ;  /* 0x0022406401007387 */ /* 0x000fe80000100a00 */
[----:B------:R-:W-:Y:S01]  /*203a0*/  STL.64 [R1+0x2e28], R100 ;  /* 0x002e286401007387 */ /* 0x000fe20000100a00 */
[----:B----4-:R-:W-:-:S04]  /*203b0*/  IMAD.WIDE R132, R12, 0x4, R246 ;  /* 0x000000040c847825 */ /* 0x010fc800078e02f6 */
[C---:B------:R-:W-:Y:S02]  /*203c0*/  IMAD.WIDE R44, R12.reuse, 0x4, R104 ;  /* 0x000000040c2c7825 */ /* 0x040fe400078e0268 */
[----:B------:R-:W4:Y:S04]  /*203d0*/  LDL.LU.64 R104, [R1+0x16d0] ;  /* 0x0016d00001687983 */ /* 0x000f280000300a00 */
[----:B------:R-:W-:Y:S04]  /*203e0*/  STL.64 [R1+0x2248], R132 ;  /* 0x0022488401007387 */ /* 0x000fe80000100a00 */
[----:B------:R-:W-:Y:S04]  /*203f0*/  STL.64 [R1+0x2e30], R132 ;  /* 0x002e308401007387 */ /* 0x000fe80000100a00 */
[----:B------:R-:W4:Y:S01]  /*20400*/  LDL.LU.64 R246, [R1+0x16c0] ;  /* 0x0016c00001f67983 */ /* 0x000f220000300a00 */
[----:B------:R-:W-:-:S03]  /*20410*/  IMAD.WIDE R2, R12, 0x4, R24 ;  /* 0x000000040c027825 */ /* 0x000fc600078e0218 */
[----:B------:R-:W-:Y:S04]  /*20420*/  STL.64 [R1+0x2250], R44 ;  /* 0x0022502c01007387 */ /* 0x000fe80000100a00 */
[----:B------:R4:W-:Y:S04]  /*20430*/  STL.64 [R1+0x2268], R2 ;  /* 0x0022680201007387 */ /* 0x0009e80000100a00 */
[----:B------:R-:W-:Y:S01]  /*20440*/  STL.64 [R1+0x2e38], R44 ;  /* 0x002e382c01007387 */ /* 0x000fe20000100a00 */
[----:B-1----:R-:W-:-:S03]  /*20450*/  IMAD.WIDE R20, R12, 0x4, R50 ;  /* 0x000000040c147825 */ /* 0x002fc600078e0232 */
[----:B------:R-:W4:Y:S01]  /*20460*/  LDL.LU.64 R50, [R1+0x16b8] ;  /* 0x0016b80001327983 */ /* 0x000f220000300a00 */
[----:B------:R-:W-:-:S04]  /*20470*/  IMAD.WIDE R210, R12, 0x4, R210 ;  /* 0x000000040cd27825 */ /* 0x000fc800078e02d2 */
[C---:B------:R-:W-:Y:S01]  /*20480*/  IMAD.WIDE R134, R12.reuse, 0x4, R134 ;  /* 0x000000040c867825 */ /* 0x040fe200078e0286 */
[----:B------:R-:W-:Y:S03]  /*20490*/  STL.64 [R1+0x2258], R210 ;  /* 0x002258d201007387 */ /* 0x000fe60000100a00 */
[C---:B------:R-:W-:Y:S01]  /*204a0*/  IMAD.WIDE R156, R12.reuse, 0x4, R46 ;  /* 0x000000040c9c7825 */ /* 0x040fe200078e022e */
[----:B------:R-:W-:Y:S04]  /*204b0*/  STL.64 [R1+0x2e40], R210 ;  /* 0x002e40d201007387 */ /* 0x000fe80000100a00 */
[----:B------:R-:W4:Y:S04]  /*204c0*/  LDL.LU.64 R24, [R1+0x16b0] ;  /* 0x0016b00001187983 */ /* 0x000f280000300a00 */
[----:B------:R-:W4:Y:S04]  /*204d0*/  LDL.LU.64 R46, [R1+0x16a0] ;  /* 0x0016a000012e7983 */ /* 0x000f280000300a00 */
[----:B------:R-:W-:Y:S04]  /*204e0*/  STL.64 [R1+0x2260], R134 ;  /* 0x0022608601007387 */ /* 0x000fe80000100a00 */
[----:B------:R-:W-:Y:S04]  /*204f0*/  STL.64 [R1+0x2e48], R134 ;  /* 0x002e488601007387 */ /* 0x000fe80000100a00 */
[----:B------:R-:W-:Y:S04]  /*20500*/  STL.64 [R1+0x2270], R20 ;  /* 0x0022701401007387 */ /* 0x000fe80000100a00 */
[----:B------:R-:W-:Y:S01]  /*20510*/  STL.64 [R1+0x2e50], R20 ;  /* 0x002e501401007387 */ /* 0x000fe20000100a00 */
[----:B------:R-:W-:-:S04]  /*20520*/  IMAD.WIDE R172, R12, 0x4, R240 ;  /* 0x000000040cac7825 */ /* 0x000fc800078e02f0 */
[----:B------:R-:W-:-:S04]  /*20530*/  IMAD.WIDE R202, R12, 0x4, R202 ;  /* 0x000000040cca7825 */ /* 0x000fc800078e02ca */
[C---:B--2---:R-:W-:Y:S02]  /*20540*/  IMAD.WIDE R208, R12.reuse, 0x4, R242 ;  /* 0x000000040cd07825 */ /* 0x044fe400078e02f2 */
[----:B------:R-:W2:Y:S04]  /*20550*/  LDL.LU.64 R242, [R1+0x1698] ;  /* 0x0016980001f27983 */ /* 0x000ea80000300a00 */
[----:B------:R-:W-:Y:S04]  /*20560*/  STL.64 [R1+0x2278], R156 ;  /* 0x0022789c01007387 */ /* 0x000fe80000100a00 */
[----:B------:R-:W-:Y:S04]  /*20570*/  STL.64 [R1+0x2e58], R156 ;  /* 0x002e589c01007387 */ /* 0x000fe80000100a00 */
[----:B------:R-:W-:Y:S04]  /*20580*/  STL.64 [R1+0x2280], R172 ;  /* 0x002280ac01007387 */ /* 0x000fe80000100a00 */
[----:B------:R-:W-:Y:S01]  /*20590*/  STL.64 [R1+0x2e60], R172 ;  /* 0x002e60ac01007387 */ /* 0x000fe20000100a00 */
[----:B---3--:R-:W-:-:S03]  /*205a0*/  IMAD.WIDE R66, R12, 0x4, R10 ;  /* 0x000000040c427825 */ /* 0x008fc600078e020a */
[----:B------:R-:W3:Y:S04]  /*205b0*/  LDL.LU.64 R10, [R1+0x1678] ;  /* 0x00167800010a7983 */ /* 0x000ee80000300a00 */
[----:B------:R-:W-:Y:S04]  /*205c0*/  STL.64 [R1+0x2288], R208 ;  /* 0x002288d001007387 */ /* 0x000fe80000100a00 */
[----:B------:R3:W-:Y:S01]  /*205d0*/  STL.64 [R1+0x2e68], R208 ;  /* 0x002e68d001007387 */ /* 0x0007e20000100a00 */
[----:B----4-:R-:W-:-:S03]  /*205e0*/  IMAD.WIDE R2, R12, 0x4, R104 ;  /* 0x000000040c027825 */ /* 0x010fc600078e0268 */
[----:B------:R-:W4:Y:S04]  /*205f0*/  LDL.LU.64 R104, [R1+0x1670] ;  /* 0x0016700001687983 */ /* 0x000f280000300a00 */
[----:B------:R-:W-:Y:S04]  /*20600*/  STL.64 [R1+0x2290], R66 ;  /* 0x0022904201007387 */ /* 0x000fe80000100a00 */
[----:B------:R1:W-:Y:S04]  /*20610*/  STL.64 [R1+0x22a8], R2 ;  /* 0x0022a80201007387 */ /* 0x0003e80000100a00 */
[----:B------:R-:W-:Y:S01]  /*20620*/  STL.64 [R1+0x2e70], R66 ;  /* 0x002e704201007387 */ /* 0x000fe20000100a00 */
[----:B------:R-:W-:-:S03]  /*20630*/  IMAD.WIDE R26, R12, 0x4, R246 ;  /* 0x000000040c1a7825 */ /* 0x000fc600078e02f6 */
[----:B------:R-:W4:Y:S04]  /*20640*/  LDL.LU.64 R40, [R1+0x1660] ;  /* 0x0016600001287983 */ /* 0x000f280000300a00 */
[----:B------:R-:W-:Y:S04]  /*20650*/  STL.64 [R1+0x2298], R202 ;  /* 0x002298ca01007387 */ /* 0x000fe80000100a00 */
[----:B------:R-:W-:Y:S04]  /*20660*/  STL.64 [R1+0x2e78], R202 ;  /* 0x002e78ca01007387 */ /* 0x000fe80000100a00 */
[----:B------:R-:W4:Y:S01]  /*20670*/  LDL.LU.64 R240, [R1+0x1658] ;  /* 0x0016580001f07983 */ /* 0x000f220000300a00 */
[----:B------:R-:W-:-:S03]  /*20680*/  IMAD.WIDE R62, R12, 0x4, R50 ;  /* 0x000000040c3e7825 */ /* 0x000fc600078e0232 */
[----:B------:R-:W4:Y:S04]  /*20690*/  LDL.LU.64 R246, [R1+0x1650] ;  /* 0x0016500001f67983 */ /* 0x000f280000300a00 */
[----:B------:R-:W4:Y:S01]  /*206a0*/  LDL.LU.64 R50, [R1+0x1640] ;  /* 0x0016400001327983 */ /* 0x000f220000300a00 */
[----:B------:R-:W-:-:S05]  /*206b0*/  IMAD.WIDE R130, R12, 0x4, R130 ;  /* 0x000000040c827825 */ /* 0x000fca00078e0282 */
[----:B------:R-:W-:Y:S04]  /*206c0*/  STL.64 [R1+0x22a0], R130 ;  /* 0x0022a08201007387 */ /* 0x000fe80000100a00 */
[----:B------:R-:W-:Y:S01]  /*206d0*/  STL.64 [R1+0x2e80], R130 ;  /* 0x002e808201007387 */ /* 0x000fe20000100a00 */
[----:B------:R-:W-:-:S03]  /*206e0*/  IMAD.WIDE R176, R12, 0x4, R24 ;  /* 0x000000040cb07825 */ /* 0x000fc600078e0218 */
[----:B------:R-:W-:Y:S01]  /*206f0*/  STL.64 [R1+0x22b0], R26 ;  /* 0x0022b01a01007387 */ /* 0x000fe20000100a00 */
[----:B------:R-:W-:-:S03]  /*20700*/  IMAD.WIDE R140, R12, 0x4, R46 ;  /* 0x000000040c8c7825 */ /* 0x000fc600078e022e */
[----:B------:R-:W-:Y:S04]  /*20710*/  STL.64 [R1+0x2e88], R26 ;  /* 0x002e881a01007387 */ /* 0x000fe80000100a00 */
        /* <DEDUP_REMOVED lines=9> */
[----:B------:R-:W2:Y:S04]  /*207b0*/  LDL.LU.64 R206, [R1+0x1610] ;  /* 0x0016100001ce7983 */ /* 0x000ea80000300a00 */
[----:B------:R-:W-:Y:S04]  /*207c0*/  STL.64 [R1+0x22c8], R140 ;  /* 0x0022c88c01007387 */ /* 0x000fe80000100a00 */
[----:B------:R-:W2:Y:S01]  /*207d0*/  LDL.LU.64 R24, [R1+0x1600] ;  /* 0x0016000001187983 */ /* 0x000ea20000300a00 */
[----:B---3--:R-:W-:-:S03]  /*207e0*/  IMAD.WIDE R208, R12, 0x4, R10 ;  /* 0x000000040cd07825 */ /* 0x008fc600078e020a */
[----:B------:R-:W3:Y:S04]  /*207f0*/  LDL.LU.64 R10, [R1+0x15f8] ;  /* 0x0015f800010a7983 */ /* 0x000ee80000300a00 */
[----:B------:R-:W-:Y:S01]  /*20800*/  STL.64 [R1+0x22d0], R232 ;  /* 0x0022d0e801007387 */ /* 0x000fe20000100a00 */
[----:B----4-:R-:W-:-:S03]  /*20810*/  IMAD.WIDE R76, R12, 0x4, R104 ;  /* 0x000000040c4c7825 */ /* 0x010fc600078e0268 */
[----:B------:R-:W4:Y:S04]  /*20820*/  LDL.LU.64 R104, [R1+0x15f0] ;  /* 0x0015f00001687983 */ /* 0x000f280000300a00 */
[----:B------:R-:W-:Y:S04]  /*20830*/  STL.64 [R1+0x22d8], R198 ;  /* 0x0022d8c601007387 */ /* 0x000fe80000100a00 */
[----:B------:R1:W-:Y:S04]  /*20840*/  STL.64 [R1+0x22e8], R208 ;  /* 0x0022e8d001007387 */ /* 0x0003e80000100a00 */
[----:B------:R-:W-:Y:S01]  /*20850*/  STL.64 [R1+0x22e0], R126 ;  /* 0x0022e07e01007387 */ /* 0x000fe20000100a00 */
[----:B------:R-:W-:-:S03]  /*20860*/  IMAD.WIDE R124, R12, 0x4, R40 ;  /* 0x000000040c7c7825 */ /* 0x000fc600078e0228 */
[----:B------:R-:W-:Y:S04]  /*20870*/  STL.64 [R1+0x22f0], R76 ;  /* 0x0022f04c01007387 */ /* 0x000fe80000100a00 */
[----:B------:R-:W4:Y:S04]  /*20880*/  LDL.LU.64 R40, [R1+0x15d0] ;  /* 0x0015d00001287983 */ /* 0x000f280000300a00 */
[----:B------:R-:W-:Y:S01]  /*20890*/  STL.64 [R1+0x22f8], R124 ;  /* 0x0022f87c01007387 */ /* 0x000fe20000100a00 */
[----:B------:R-:W-:-:S04]  /*208a0*/  IMAD.WIDE R108, R12, 0x4, R240 ;  /* 0x000000040c6c7825 */ /* 0x000fc800078e02f0 */
[----:B------:R-:W-:-:S04]  /*208b0*/  IMAD.WIDE R42, R12, 0x4, R246 ;  /* 0x000000040c2a7825 */ /* 0x000fc800078e02f6 */
[C---:B------:R-:W-:Y:S02]  /*208c0*/  IMAD.WIDE R240, R12.reuse, 0x4, R50 ;  /* 0x000000040cf07825 */ /* 0x040fe400078e0232 */
[----:B------:R-:W4:Y:S04]  /*208d0*/  LDL.LU.64 R50, [R1+0x15c0] ;  /* 0x0015c00001327983 */ /* 0x000f280000300a00 */
[----:B------:R-:W-:Y:S04]  /*208e0*/  STL.64 [R1+0x2300], R108 ;  /* 0x0023006c01007387 */ /* 0x000fe80000100a00 */
[----:B------:R-:W4:Y:S04]  /*208f0*/  LDL.LU.64 R18, [R1+0x15b8] ;  /* 0x0015b80001127983 */ /* 0x000f280000300a00 */
[----:B------:R-:W-:Y:S04]  /*20900*/  STL.64 [R1+0x2308], R42 ;  /* 0x0023082a01007387 */ /* 0x000fe80000100a00 */
[----:B------:R-:W4:Y:S01]  /*20910*/  LDL.LU.64 R246, [R1+0x15b0] ;  /* 0x0015b00001f67983 */ /* 0x000f220000300a00 */
[----:B------:R-:W-:-:S04]  /*20920*/  IMAD.WIDE R194, R12, 0x4, R194 ;  /* 0x000000040cc27825 */ /* 0x000fc800078e02c2 */
[C---:B------:R-:W-:Y:S02]  /*20930*/  IMAD.WIDE R156, R12.reuse, 0x4, R46 ;  /* 0x000000040c9c7825 */ /* 0x040fe400078e022e */
[----:B------:R-:W4:Y:S02]  /*20940*/  LDL.LU.64 R46, [R1+0x15a0] ;  /* 0x0015a000012e7983 */ /* 0x000f240000300a00 */
[C---:B------:R-:W-:Y:S02]  /*20950*/  IMAD.WIDE R122, R12.reuse, 0x4, R122 ;  /* 0x000000040c7a7825 */ /* 0x040fe400078e027a */
[----:B------:R-:W-:Y:S02]  /*20960*/  STL.64 [R1+0x2310], R240 ;  /* 0x002310f001007387 */ /* 0x000fe40000100a00 */
[----:B------:R-:W-:-:S04]  /*20970*/  IMAD.WIDE R190, R12, 0x4, R190 ;  /* 0x000000040cbe7825 */ /* 0x000fc800078e02be */
[----:B------:R-:W-:-:S04]  /*20980*/  IMAD.WIDE R118, R12, 0x4, R118 ;  /* 0x000000040c767825 */ /* 0x000fc800078e0276 */
[C---:B--2---:R-:W-:Y:S02]  /*20990*/  IMAD.WIDE R220, R12.reuse, 0x4, R242 ;  /* 0x000000040cdc7825 */ /* 0x044fe400078e02f2 */
[----:B------:R-:W2:Y:S04]  /*209a0*/  LDL.LU.64 R242, [R1+0x1598] ;  /* 0x0015980001f27983 */ /* 0x000ea80000300a00 */
[----:B------:R-:W-:Y:S04]  /*209b0*/  STL.64 [R1+0x2318], R194 ;  /* 0x002318c201007387 */ /* 0x000fe80000100a00 */
[----:B------:R1:W-:Y:S04]  /*209c0*/  STL.64 [R1+0x2328], R156 ;  /* 0x0023289c01007387 */ /* 0x0003e80000100a00 */
[----:B------:R-:W-:Y:S01]  /*209d0*/  STL.64 [R1+0x2320], R122 ;  /* 0x0023207a01007387 */ /* 0x000fe20000100a00 */
[----:B------:R-:W-:-:S03]  /*209e0*/  IMAD.WIDE R36, R12, 0x4, R206 ;  /* 0x000000040c247825 */ /* 0x000fc600078e02ce */
[----:B------:R-:W-:Y:S01]  /*209f0*/  STL.64 [R1+0x2330], R220 ;  /* 0x002330dc01007387 */ /* 0x000fe20000100a00 */
[----:B------:R-:W-:-:S04]  /*20a00*/  IMAD.WIDE R70, R12, 0x4, R24 ;  /* 0x000000040c467825 */ /* 0x000fc800078e0218 */
[C---:B---3--:R-:W-:Y:S02]  /*20a10*/  IMAD.WIDE R30, R12.reuse, 0x4, R10 ;  /* 0x000000040c1e7825 */ /* 0x048fe400078e020a */
[----:B------:R-:W3:Y:S04]  /*20a20*/  LDL.LU.64 R10, [R1+0x1580] ;  /* 0x00158000010a7983 */ /* 0x000ee80000300a00 */
[----:B------:R-:W-:Y:S01]  /*20a30*/  STL.64 [R1+0x2338], R36 ;  /* 0x0023382401007387 */ /* 0x000fe20000100a00 */
[----:B----4-:R-:W-:-:S03]  /*20a40*/  IMAD.WIDE R24, R12, 0x4, R104 ;  /* 0x000000040c187825 */ /* 0x010fc600078e0268 */
[----:B------:R-:W4:Y:S04]  /*20a50*/  LDL.LU.64 R104, [R1+0x1568] ;  /* 0x0015680001687983 */ /* 0x000f280000300a00 */
[----:B------:R-:W-:Y:S04]  /*20a60*/  STL.64 [R1+0x2340], R70 ;  /* 0x0023404601007387 */ /* 0x000fe80000100a00 */
[----:B------:R-:W4:Y:S04]  /*20a70*/  LDL.LU.64 R178, [R1+0x1560] ;  /* 0x0015600001b27983 */ /* 0x000f280000300a00 */
[----:B------:R-:W-:Y:S04]  /*20a80*/  STL.64 [R1+0x2348], R30 ;  /* 0x0023481e01007387 */ /* 0x000fe80000100a00 */
[----:B------:R-:W4:Y:S01]  /*20a90*/  LDL.LU.64 R206, [R1+0x1558] ;  /* 0x0015580001ce7983 */ /* 0x000f220000300a00 */
[----:B------:R-:W-:-:S03]  /*20aa0*/  IMAD.WIDE R152, R12, 0x4, R40 ;  /* 0x000000040c987825 */ /* 0x000fc600078e0228 */
[----:B------:R-:W4:Y:S04]  /*20ab0*/  LDL.LU.64 R40, [R1+0x1550] ;  /* 0x0015500001287983 */ /* 0x000f280000300a00 */
[----:B------:R-:W-:Y:S01]  /*20ac0*/  STL.64 [R1+0x2350], R24 ;  /* 0x0023501801007387 */ /* 0x000fe20000100a00 */
[----:B------:R-:W-:-:S03]  /*20ad0*/  IMAD.WIDE R234, R12, 0x4, R50 ;  /* 0x000000040cea7825 */ /* 0x000fc600078e0232 */
[----:B------:R-:W4:Y:S04]  /*20ae0*/  LDL.LU.64 R50, [R1+0x1548] ;  /* 0x0015480001327983 */ /* 0x000f280000300a00 */
[----:B------:R-:W-:Y:S04]  /*20af0*/  STL.64 [R1+0x2358], R190 ;  /* 0x002358be01007387 */ /* 0x000fe80000100a00 */
[----:B------:R1:W-:Y:S04]  /*20b00*/  STL.64 [R1+0x2368], R152 ;  /* 0x0023689801007387 */ /* 0x0003e80000100a00 */
[----:B------:R-:W-:Y:S01]  /*20b10*/  STL.64 [R1+0x2360], R118 ;  /* 0x0023607601007387 */ /* 0x000fe20000100a00 */
[----:B------:R-:W-:-:S03]  /*20b20*/  IMAD.WIDE R48, R12, 0x4, R246 ;  /* 0x000000040c307825 */ /* 0x000fc600078e02f6 */
[----:B------:R-:W-:Y:S04]  /*20b30*/  STL.64 [R1+0x2370], R234 ;  /* 0x002370ea01007387 */ /* 0x000fe80000100a00 */
[----:B------:R-:W4:Y:S01]  /*20b40*/  LDL.LU.64 R246, [R1+0x1530] ;  /* 0x0015300001f67983 */ /* 0x000f220000300a00 */
[----:B------:R-:W-:-:S04]  /*20b50*/  IMAD.WIDE R106, R12, 0x4, R18 ;  /* 0x000000040c6a7825 */ /* 0x000fc800078e0212 */
[C---:B------:R-:W-:Y:S01]  /*20b60*/  IMAD.WIDE R52, R12.reuse, 0x4, R46 ;  /* 0x000000040c347825 */ /* 0x040fe200078e022e */
[----:B------:R-:W-:Y:S03]  /*20b70*/  STL.64 [R1+0x2378], R106 ;  /* 0x0023786a01007387 */ /* 0x000fe60000100a00 */
[----:B------:R-:W-:-:S04]  /*20b80*/  IMAD.WIDE R186, R12, 0x4, R186 ;  /* 0x000000040cba7825 */ /* 0x000fc800078e02ba */
[----:B------:R-:W-:-:S04]  /*20b90*/  IMAD.WIDE R114, R12, 0x4, R114 ;  /* 0x000000040c727825 */ /* 0x000fc800078e0272 */
[C---:B--2---:R-:W-:Y:S02]  /*20ba0*/  IMAD.WIDE R46, R12.reuse, 0x4, R242 ;  /* 0x000000040c2e7825 */ /* 0x044fe400078e02f2 */
[----:B------:R-:W2:Y:S04]  /*20bb0*/  LDL.LU.64 R242, [R1+0x1528] ;  /* 0x0015280001f27983 */ /* 0x000ea80000300a00 */
[----:B------:R-:W-:Y:S04]  /*20bc0*/  STL.64 [R1+0x2380], R48 ;  /* 0x0023803001007387 */ /* 0x000fe80000100a00 */
        /* <DEDUP_REMOVED lines=8> */
[----:B------:R-:W-:Y:S01]  /*20c50*/  STL.64 [R1+0x2398], R186 ;  /* 0x002398ba01007387 */ /* 0x000fe20000100a00 */
[----:B------:R-:W-:-:S03]  /*20c60*/  IMAD.WIDE R180, R12, 0x4, R178 ;  /* 0x000000040cb47825 */ /* 0x000fc600078e02b2 */
[----:B------:R1:W-:Y:S04]  /*20c70*/  STL.64 [R1+0x23a8], R216 ;  /* 0x0023a8d801007387 */ /* 0x0003e80000100a00 */
[----:B------:R-:W-:Y:S01]  /*20c80*/  STL.64 [R1+0x23a0], R114 ;  /* 0x0023a07201007387 */ /* 0x000fe20000100a00 */
[----:B------:R-:W-:-:S03]  /*20c90*/  IMAD.WIDE R184, R12, 0x4, R206 ;  /* 0x000000040cb87825 */ /* 0x000fc600078e02ce */
[----:B------:R-:W-:Y:S04]  /*20ca0*/  STL.64 [R1+0x23b0], R228 ;  /* 0x0023b0e401007387 */ /* 0x000fe80000100a00 */
[----:B------:R-:W-:Y:S01]  /*20cb0*/  STL.64 [R1+0x23b8], R180 ;  /* 0x0023b8b401007387 */ /* 0x000fe20000100a00 */
[----:B------:R-:W-:-:S03]  /*20cc0*/  IMAD.WIDE R56, R12, 0x4, R40 ;  /* 0x000000040c387825 */ /* 0x000fc600078e0228 */
[----:B------:R-:W4:Y:S04]  /*20cd0*/  LDL.LU.64 R4, [R1+0x14f0] ;  /* 0x0014f00001047983 */ /* 0x000f280000300a00 */
[----:B------:R-:W4:Y:S04]  /*20ce0*/  LDL.LU.64 R178, [R1+0x14e8] ;  /* 0x0014e80001b27983 */ /* 0x000f280000300a00 */
[----:B------:R-:W-:Y:S04]  /*20cf0*/  STL.64 [R1+0x23c0], R184 ;  /* 0x0023c0b801007387 */ /* 0x000fe80000100a00 */
[----:B------:R-:W4:Y:S04]  /*20d00*/  LDL.LU.64 R206, [R1+0x14e0] ;  /* 0x0014e00001ce7983 */ /* 0x000f280000300a00 */
[----:B------:R-:W-:Y:S04]  /*20d10*/  STL.64 [R1+0x23c8], R56 ;  /* 0x0023c83801007387 */ /* 0x000fe80000100a00 */
[----:B------:R-:W4:Y:S01]  /*20d20*/  LDL.LU.64 R40, [R1+0x14d8] ;  /* 0x0014d80001287983 */ /* 0x000f220000300a00 */
[----:B------:R-:W-:-:S03]  /*20d30*/  IMAD.WIDE R204, R12, 0x4, R246 ;  /* 0x000000040ccc7825 */ /* 0x000fc600078e02f6 */
[----:B------:R-:W4:Y:S01]  /*20d40*/  LDL.LU.64 R246, [R1+0x14d0] ;  /* 0x0014d00001f67983 */ /* 0x000f220000300a00 */
[----:B------:R-:W-:-:S04]  /*20d50*/  IMAD.WIDE R50, R12, 0x4, R50 ;  /* 0x000000040c327825 */ /* 0x000fc800078e0232 */
[C---:B------:R-:W-:Y:S01]  /*20d60*/  IMAD.WIDE R182, R12.reuse, 0x4, R182 ;  /* 0x000000040cb67825 */ /* 0x040fe200078e02b6 */
[----:B------:R-:W-:Y:S03]  /*20d70*/  STL.64 [R1+0x23d0], R50 ;  /* 0x0023d03201007387 */ /* 0x000fe60000100a00 */
[----:B------:R-:W-:-:S04]  /*20d80*/  IMAD.WIDE R110, R12, 0x4, R110 ;  /* 0x000000040c6e7825 */ /* 0x000fc800078e026e */
[----:B------:R-:W-:-:S04]  /*20d90*/  IMAD.WIDE R174, R12, 0x4, R174 ;  /* 0x000000040cae7825 */ /* 0x000fc800078e02ae */
[----:B------:R-:W-:-:S04]  /*20da0*/  IMAD.WIDE R102, R12, 0x4, R102 ;  /* 0x000000040c667825 */ /* 0x000fc800078e0266 */
[C---:B--2---:R-:W-:Y:S02]  /*20db0*/  IMAD.WIDE R128, R12.reuse, 0x4, R242 ;  /* 0x000000040c807825 */ /* 0x044fe400078e02f2 */
[----:B------:R-:W2:Y:S04]  /*20dc0*/  LDL.LU.64 R242, [R1+0x14c8] ;  /* 0x0014c80001f27983 */ /* 0x000ea80000300a00 */
[----:B------:R-:W-:Y:S01]  /*20dd0*/  STL.64 [R1+0x23d8], R182 ;  /* 0x0023d8b601007387 */ /* 0x000fe20000100a00 */
[----:B------:R-:W-:-:S03]  /*20de0*/  IMAD.WIDE R112, R12, 0x4, R60 ;  /* 0x000000040c707825 */ /* 0x000fc600078e023c */
[----:B------:R1:W-:Y:S04]  /*20df0*/  STL.64 [R1+0x23e8], R204 ;  /* 0x0023e8cc01007387 */ /* 0x0003e80000100a00 */
[----:B------:R-:W-:Y:S04]  /*20e00*/  STL.64 [R1+0x23e0], R110 ;  /* 0x0023e06e01007387 */ /* 0x000fe80000100a00 */
[----:B------:R-:W-:Y:S01]  /*20e10*/  STL.64 [R1+0x23f0], R128 ;  /* 0x0023f08001007387 */ /* 0x000fe20000100a00 */
[----:B------:R-:W-:-:S04]  /*20e20*/  IMAD.WIDE R54, R12, 0x4, R18 ;  /* 0x000000040c367825 */ /* 0x000fc800078e0212 */
[C---:B---3--:R-:W-:Y:S02]  /*20e30*/  IMAD.WIDE R138, R12.reuse, 0x4, R10 ;  /* 0x000000040c8a7825 */ /* 0x048fe400078e020a */
[----:B------:R-:W3:Y:S04]  /*20e40*/  LDL.LU.64 R10, [R1+0x14b0] ;  /* 0x0014b000010a7983 */ /* 0x000ee80000300a00 */
[----:B------:R-:W-:Y:S04]  /*20e50*/  STL.64 [R1+0x23f8], R112 ;  /* 0x0023f87001007387 */ /* 0x000fe80000100a00 */
[----:B------:R-:W3:Y:S04]  /*20e60*/  LDL.LU.64 R34, [R1+0x14a8] ;  /* 0x0014a80001227983 */ /* 0x000ee80000300a00 */
[----:B------:R-:W3:Y:S04]  /*20e70*/  LDL.LU.64 R38, [R1+0x14a0] ;  /* 0x0014a00001267983 */ /* 0x000ee80000300a00 */
[----:B------:R-:W-:Y:S04]  /*20e80*/  STL.64 [R1+0x2400], R54 ;  /* 0x0024003601007387 */ /* 0x000fe80000100a00 */
[----:B------:R-:W3:Y:S04]  /*20e90*/  LDL.LU.64 R60, [R1+0x1498] ;  /* 0x00149800013c7983 */ /* 0x000ee80000300a00 */
[----:B------:R-:W3:Y:S04]  /*20ea0*/  LDL.LU.64 R18, [R1+0x1490] ;  /* 0x0014900001127983 */ /* 0x000ee80000300a00 */
[----:B------:R-:W-:Y:S01]  /*20eb0*/  STL.64 [R1+0x2408], R138 ;  /* 0x0024088a01007387 */ /* 0x000fe20000100a00 */
[----:B----4-:R-:W-:-:S05]  /*20ec0*/  IMAD.WIDE R104, R12, 0x4, R104 ;  /* 0x000000040c687825 */ /* 0x010fca00078e0268 */
[----:B------:R-:W-:Y:S04]  /*20ed0*/  STL.64 [R1+0x2410], R104 ;  /* 0x0024106801007387 */ /* 0x000fe80000100a00 */
[----:B------:R-:W-:Y:S01]  /*20ee0*/  STL.64 [R1+0x2418], R174 ;  /* 0x002418ae01007387 */ /* 0x000fe20000100a00 */
[----:B------:R-:W-:-:S04]  /*20ef0*/  IMAD.WIDE R16, R12, 0x4, R4 ;  /* 0x000000040c107825 */ /* 0x000fc800078e0204 */
[C---:B------:R-:W-:Y:S01]  /*20f00*/  IMAD.WIDE R250, R12.reuse, 0x4, R178 ;  /* 0x000000040cfa7825 */ /* 0x040fe200078e02b2 */
[----:B------:R4:W-:Y:S04]  /*20f10*/  STL.64 [R1+0x2428], R16 ;  /* 0x0024281001007387 */ /* 0x0009e80000100a00 */
[----:B------:R-:W-:Y:S01]  /*20f20*/  STL.64 [R1+0x2420], R102 ;  /* 0x0024206601007387 */ /* 0x000fe20000100a00 */
[----:B------:R-:W-:-:S03]  /*20f30*/  IMAD.WIDE R236, R12, 0x4, R206 ;  /* 0x000000040cec7825 */ /* 0x000fc600078e02ce */
[----:B------:R-:W-:Y:S04]  /*20f40*/  STL.64 [R1+0x2430], R250 ;  /* 0x002430fa01007387 */ /* 0x000fe80000100a00 */
[----:B------:R-:W4:Y:S01]  /*20f50*/  LDL.LU.64 R206, [R1+0x1470] ;  /* 0x0014700001ce7983 */ /* 0x000f220000300a00 */
[----:B------:R-:W-:-:S03]  /*20f60*/  IMAD.WIDE R188, R12, 0x4, R40 ;  /* 0x000000040cbc7825 */ /* 0x000fc600078e0228 */
[----:B------:R-:W-:Y:S04]  /*20f70*/  STL.64 [R1+0x2438], R236 ;  /* 0x002438ec01007387 */ /* 0x000fe80000100a00 */
[----:B------:R-:W4:Y:S04]  /*20f80*/  LDL.LU.64 R178, [R1+0x1468] ;  /* 0x0014680001b27983 */ /* 0x000f280000300a00 */
[----:B------:R-:W4:Y:S01]  /*20f90*/  LDL.LU.64 R40, [R1+0x1460] ;  /* 0x0014600001287983 */ /* 0x000f220000300a00 */
[----:B------:R-:W-:-:S03]  /*20fa0*/  IMAD.WIDE R4, R12, 0x4, R246 ;  /* 0x000000040c047825 */ /* 0x000fc600078e02f6 */
[----:B------:R-:W-:Y:S04]  /*20fb0*/  STL.64 [R1+0x2440], R188 ;  /* 0x002440bc01007387 */ /* 0x000fe80000100a00 */
[----:B------:R-:W4:Y:S01]  /*20fc0*/  LDL.LU.64 R246, [R1+0x1458] ;  /* 0x0014580001f67983 */ /* 0x000f220000300a00 */
[----:B------:R-:W-:-:S03]  /*20fd0*/  IMAD.WIDE R170, R12, 0x4, R170 ;  /* 0x000000040caa7825 */ /* 0x000fc600078e02aa */
[----:B------:R-:W-:Y:S01]  /*20fe0*/  STL.64 [R1+0x2448], R4 ;  /* 0x0024480401007387 */ /* 0x000fe20000100a00 */
[----:B------:R-:W-:-:S04]  /*20ff0*/  IMAD.WIDE R98, R12, 0x4, R98 ;  /* 0x000000040c627825 */ /* 0x000fc800078e0262 */
[----:B------:R-:W-:-:S04]  /*21000*/  IMAD.WIDE R248, R12, 0x4, R248 ;  /* 0x000000040cf87825 */ /* 0x000fc800078e02f8 */
[----:B------:R-:W-:-:S04]  /*21010*/  IMAD.WIDE R166, R12, 0x4, R166 ;  /* 0x000000040ca67825 */ /* 0x000fc800078e02a6 */
[----:B------:R-:W-:-:S04]  /*21020*/  IMAD.WIDE R94, R12, 0x4, R94 ;  /* 0x000000040c5e7825 */ /* 0x000fc800078e025e */
[----:B--2---:R-:W-:-:S04]  /*21030*/  IMAD.WIDE R242, R12, 0x4, R242 ;  /* 0x000000040cf27825 */ /* 0x004fc800078e02f2 */
[C---:B---3--:R-:W-:Y:S02]  /*21040*/  IMAD.WIDE R84, R12.reuse, 0x4, R10 ;  /* 0x000000040c547825 */ /* 0x048fe400078e020a */
[----:B------:R-:W2:Y:S04]  /*21050*/  LDL.LU.64 R10, [R1+0x1450] ;  /* 0x00145000010a7983 */ /* 0x000ea80000300a00 */
[----:B------:R-:W-:Y:S01]  /*21060*/  STL.64 [R1+0x2450], R242 ;  /* 0x002450f201007387 */ /* 0x000fe20000100a00 */
[----:B------:R-:W-:-:S03]  /*21070*/  IMAD.WIDE R116, R12, 0x4, R34 ;  /* 0x000000040c747825 */ /* 0x000fc600078e0222 */
[----:B------:R-:W-:Y:S01]  /*21080*/  STL.64 [R1+0x2458], R170 ;  /* 0x002458aa01007387 */ /* 0x000fe20000100a00 */
[----:B------:R-:W-:-:S03]  /*21090*/  IMAD.WIDE R22, R12, 0x4, R38 ;  /* 0x000000040c167825 */ /* 0x000fc600078e0226 */
[----:B------:R3:W-:Y:S04]  /*210a0*/  STL.64 [R1+0x2468], R84 ;  /* 0x0024685401007387 */ /* 0x0007e80000100a00 */
[----:B------:R-:W-:Y:S01]  /*210b0*/  STL.64 [R1+0x2460], R98 ;  /* 0x0024606201007387 */ /* 0x000fe20000100a00 */
[----:B------:R-:W-:-:S03]  /*210c0*/  IMAD.WIDE R32, R12, 0x4, R60 ;  /* 0x000000040c207825 */ /* 0x000fc600078e023c */
[----:B------:R-:W-:Y:S04]  /*210d0*/  STL.64 [R1+0x2470], R116 ;  /* 0x0024707401007387 */ /* 0x000fe80000100a00 */
[----:B------:R-:W3:Y:S04]  /*210e0*/  LDL.LU.64 R14, [R1+0x1430] ;  /* 0x00143000010e7983 */ /* 0x000ee80000300a00 */
[----:B------:R-:W-:Y:S04]  /*210f0*/  STL.64 [R1+0x2478], R22 ;  /* 0x0024781601007387 */ /* 0x000fe80000100a00 */
[----:B-1----:R-:W3:Y:S01]  /*21100*/  LDL.LU.64 R2, [R1+0x1428] ;  /* 0x0014280001027983 */ /* 0x002ee20000300a00 */
[----:B------:R-:W-:-:S03]  /*21110*/  IMAD.WIDE R34, R12, 0x4, R18 ;  /* 0x000000040c227825 */ /* 0x000fc600078e0212 */
[----:B------:R-:W3:Y:S04]  /*21120*/  LDL.LU.64 R60, [R1+0x1420] ;  /* 0x00142000013c7983 */ /* 0x000ee80000300a00 */
[----:B------:R-:W-:Y:S04]  /*21130*/  STL.64 [R1+0x2480], R32 ;  /* 0x0024802001007387 */ /* 0x000fe80000100a00 */
[----:B------:R-:W3:Y:S04]  /*21140*/  LDL.LU.64 R18, [R1+0x1418] ;  /* 0x0014180001127983 */ /* 0x000ee80000300a00 */
[----:B------:R-:W-:Y:S01]  /*21150*/  STL.64 [R1+0x2488], R34 ;  /* 0x0024882201007387 */ /* 0x000fe20000100a00 */
[----:B----4-:R-:W-:-:S03]  /*21160*/  IMAD.WIDE R132, R12, 0x4, R206 ;  /* 0x000000040c847825 */ /* 0x010fc600078e02ce */
[----:B------:R-:W4:Y:S04]  /*21170*/  LDL.LU.64 R206, [R1+0x1410] ;  /* 0x0014100001ce7983 */ /* 0x000f280000300a00 */
[----:B------:R-:W-:Y:S01]  /*21180*/  STL.64 [R1+0x2490], R248 ;  /* 0x002490f801007387 */ /* 0x000fe20000100a00 */
[----:B------:R-:W-:-:S03]  /*21190*/  IMAD.WIDE R164, R12, 0x4, R178 ;  /* 0x000000040ca47825 */ /* 0x000fc600078e02b2 */
[----:B------:R-:W-:Y:S04]  /*211a0*/  STL.64 [R1+0x2498], R166 ;  /* 0x002498a601007387 */ /* 0x000fe80000100a00 */
[----:B------:R1:W-:Y:S04]  /*211b0*/  STL.64 [R1+0x24a8], R132 ;  /* 0x0024a88401007387 */ /* 0x0003e80000100a00 */
[----:B------:R-:W-:Y:S01]  /*211c0*/  STL.64 [R1+0x24a0], R94 ;  /* 0x0024a05e01007387 */ /* 0x000fe20000100a00 */
[----:B------:R-:W-:-:S03]  /*211d0*/  IMAD.WIDE R192, R12, 0x4, R246 ;  /* 0x000000040cc07825 */ /* 0x000fc600078e02f6 */
[----:B------:R-:W-:Y:S04]  /*211e0*/  STL.64 [R1+0x24b0], R164 ;  /* 0x0024b0a401007387 */ /* 0x000fe80000100a00 */
[----:B------:R-:W4:Y:S01]  /*211f0*/  LDL.LU.64 R246, [R1+0x13f0] ;  /* 0x0013f00001f67983 */ /* 0x000f220000300a00 */
[----:B------:R-:W-:-:S04]  /*21200*/  IMAD.WIDE R92, R12, 0x4, R40 ;  /* 0x000000040c5c7825 */ /* 0x000fc800078e0228 */
[----:B------:R-:W-:-:S04]  /*21210*/  IMAD.WIDE R238, R12, 0x4, R238 ;  /* 0x000000040cee7825 */ /* 0x000fc800078e02ee */
[----:B------:R-:W-:-:S04]  /*21220*/  IMAD.WIDE R162, R12, 0x4, R162 ;  /* 0x000000040ca27825 */ /* 0x000fc800078e02a2 */
[----:B------:R-:W-:-:S04]  /*21230*/  IMAD.WIDE R90, R12, 0x4, R90 ;  /* 0x000000040c5a7825 */ /* 0x000fc800078e025a */
[C---:B--2---:R-:W-:Y:S02]  /*21240*/  IMAD.WIDE R38, R12.reuse, 0x4, R10 ;  /* 0x000000040c267825 */ /* 0x044fe400078e020a */
[----:B------:R-:W2:Y:S04]  /*21250*/  LDL.LU.64 R10, [R1+0x13e8] ;  /* 0x0013e800010a7983 */ /* 0x000ea80000300a00 */
[----:B------:R-:W-:Y:S04]  /*21260*/  STL.64 [R1+0x24b8], R92 ;  /* 0x0024b85c01007387 */ /* 0x000fe80000100a00 */
[----:B------:R-:W2:Y:S04]  /*21270*/  LDL.LU.64 R74, [R1+0x13e0] ;  /* 0x0013e000014a7983 */ /* 0x000ea80000300a00 */
[----:B------:R-:W-:Y:S04]  /*21280*/  STL.64 [R1+0x24c0], R192 ;  /* 0x0024c0c001007387 */ /* 0x000fe80000100a00 */
[----:B------:R-:W2:Y:S04]  /*21290*/  LDL.LU.64 R178, [R1+0x13d0] ;  /* 0x0013d00001b27983 */ /* 0x000ea80000300a00 */
[----:B------:R-:W2:Y:S01]  /*212a0*/  LDL.LU.64 R40, [R1+0x13c0] ;  /* 0x0013c00001287983 */ /* 0x000ea20000300a00 */
[----:B---3--:R-:W-:-:S03]  /*212b0*/  IMAD.WIDE R96, R12, 0x4, R14 ;  /* 0x000000040c607825 */ /* 0x008fc600078e020e */
[----:B------:R-:W-:Y:S04]  /*212c0*/  STL.64 [R1+0x24c8], R38 ;  /* 0x0024c82601007387 */ /* 0x000fe80000100a00 */
[----:B------:R-:W-:Y:S01]  /*212d0*/  STL.64 [R1+0x24d0], R238 ;  /* 0x0024d0ee01007387 */ /* 0x000fe20000100a00 */
[----:B------:R-:W-:-:S03]  /*212e0*/  IMAD.WIDE R136, R12, 0x4, R2 ;  /* 0x000000040c887825 */ /* 0x000fc600078e0202 */
[----:B------:R-:W-:Y:S04]  /*212f0*/  STL.64 [R1+0x24d8], R162 ;  /* 0x0024d8a201007387 */ /* 0x000fe80000100a00 */
[----:B------:R3:W-:Y:S01]  /*21300*/  STL.64 [R1+0x24e8], R96 ;  /* 0x0024e86001007387 */ /* 0x0007e20000100a00 */
[----:B------:R-:W-:-:S03]  /*21310*/  IMAD.WIDE R244, R12, 0x4, R60 ;  /* 0x000000040cf47825 */ /* 0x000fc600078e023c */
[----:B------:R-:W-:Y:S01]  /*21320*/  STL.64 [R1+0x24e0], R90 ;  /* 0x0024e05a01007387 */ /* 0x000fe20000100a00 */
[----:B------:R-:W-:-:S03]  /*21330*/  IMAD.WIDE R28, R12, 0x4, R18 ;  /* 0x000000040c1c7825 */ /* 0x000fc600078e0212 */
[----:B------:R-:W-:Y:S04]  /*21340*/  STL.64 [R1+0x24f0], R136 ;  /* 0x0024f08801007387 */ /* 0x000fe80000100a00 */
[----:B------:R-:W3:Y:S04]  /*21350*/  LDL.LU.64 R18, [R1+0x1380] ;  /* 0x0013800001127983 */ /* 0x000ee80000300a00 */
[----:B------:R-:W-:Y:S04]  /*21360*/  STL.64 [R1+0x24f8], R244 ;  /* 0x0024f8f401007387 */ /* 0x000fe80000100a00 */
[----:B------:R-:W3:Y:S01]  /*21370*/  LDL.LU.64 R2, [R1+0x1370] ;  /* 0x0013700001027983 */ /* 0x000ee20000300a00 */
[----:B----4-:R-:W-:-:S03]  /*21380*/  IMAD.WIDE R60, R12, 0x4, R206 ;  /* 0x000000040c3c7825 */ /* 0x010fc600078e02ce */
[----:B------:R-:W4:Y:S04]  /*21390*/  LDL.LU.64 R206, [R1+0x1360] ;  /* 0x0013600001ce7983 */ /* 0x000f280000300a00 */
[----:B------:R-:W-:Y:S04]  /*213a0*/  STL.64 [R1+0x2500], R28 ;  /* 0x0025001c01007387 */ /* 0x000fe80000100a00 */
[----:B------:R-:W-:Y:S01]  /*213b0*/  STL.64 [R1+0x2508], R60 ;  /* 0x0025083c01007387 */ /* 0x000fe20000100a00 */
        /* <DEDUP_REMOVED lines=14> */
[----:B------:R-:W-:Y:S01]  /*214a0*/  STL.64 [R1+0x2520], R86 ;  /* 0x0025205601007387 */ /* 0x000fe20000100a00 */
[----:B------:R-:W-:-:S03]  /*214b0*/  IMAD.WIDE R196, R12, 0x4, R178 ;  /* 0x000000040cc47825 */ /* 0x000fc600078e02b2 */
[----:B------:R-:W-:Y:S01]  /*214c0*/  STL.64 [R1+0x2530], R160 ;  /* 0x002530a001007387 */ /* 0x000fe20000100a00 */
[----:B------:R-:W-:-:S03]  /*214d0*/  IMAD.WIDE R178, R12, 0x4, R40 ;  /* 0x000000040cb27825 */ /* 0x000fc600078e0228 */
[----:B------:R-:W2:Y:S04]  /*214e0*/  LDL.LU.64 R64, [R1+0x1300] ;  /* 0x0013000001407983 */ /* 0x000ea80000300a00 */
[----:B------:R-:W2:Y:S04]  /*214f0*/  LDL.LU.64 R40, [R1+0x12f0] ;  /* 0x0012f00001287983 */ /* 0x000ea80000300a00 */
[----:B------:R-:W-:Y:S04]  /*21500*/  STL.64 [R1+0x2538], R120 ;  /* 0x0025387801007387 */ /* 0x000fe80000100a00 */
[----:B------:R-:W-:Y:S04]  /*21510*/  STL.64 [R1+0x2540], R196 ;  /* 0x002540c401007387 */ /* 0x000fe80000100a00 */
[----:B------:R-:W2:Y:S04]  /*21520*/  LDL.LU.64 R200, [R1+0x12e0] ;  /* 0x0012e00001c87983 */ /* 0x000ea80000300a00 */
[----:B------:R-:W-:Y:S04]  /*21530*/  STL.64 [R1+0x2548], R178 ;  /* 0x002548b201007387 */ /* 0x000fe80000100a00 */
[----:B------:R-:W2:Y:S01]  /*21540*/  LDL.LU.64 R14, [R1+0x12d0] ;  /* 0x0012d000010e7983 */ /* 0x000ea20000300a00 */
[----:B---3--:R-:W-:-:S03]  /*21550*/  IMAD.WIDE R72, R12, 0x4, R18 ;  /* 0x000000040c487825 */ /* 0x008fc600078e0212 */
[----:B------:R-:W3:Y:S04]  /*21560*/  LDL.LU.64 R18, [R1+0x12c0] ;  /* 0x0012c00001127983 */ /* 0x000ee80000300a00 */
[----:B------:R-:W-:Y:S01]  /*21570*/  STL.64 [R1+0x2550], R226 ;  /* 0x002550e201007387 */ /* 0x000fe20000100a00 */
[----:B------:R-:W-:-:S03]  /*21580*/  IMAD.WIDE R58, R12, 0x4, R2 ;  /* 0x000000040c3a7825 */ /* 0x000fc600078e0202 */
[----:B------:R-:W-:Y:S04]  /*21590*/  STL.64 [R1+0x2558], R154 ;  /* 0x0025589a01007387 */ /* 0x000fe80000100a00 */
[----:B------:R1:W-:Y:S04]  /*215a0*/  STL.64 [R1+0x2568], R72 ;  /* 0x0025684801007387 */ /* 0x0003e80000100a00 */
[----:B------:R-:W3:Y:S04]  /*215b0*/  LDL.LU.64 R74, [R1+0x1290] ;  /* 0x00129000014a7983 */ /* 0x000ee80000300a00 */
[----:B------:R-:W3:Y:S04]  /*215c0*/  LDL.LU.64 R2, [R1+0x1280] ;  /* 0x0012800001027983 */ /* 0x000ee80000300a00 */
[----:B------:R-:W-:Y:S04]  /*215d0*/  STL.64 [R1+0x2560], R82 ;  /* 0x0025605201007387 */ /* 0x000fe80000100a00 */
[----:B------:R-:W-:Y:S01]  /*215e0*/  STL.64 [R1+0x2570], R58 ;  /* 0x0025703a01007387 */ /* 0x000fe20000100a00 */
[----:B----4-:R-:W-:-:S03]  /*215f0*/  IMAD.WIDE R212, R12, 0x4, R246 ;  /* 0x000000040cd47825 */ /* 0x010fc600078e02f6 */
        /* <DEDUP_REMOVED lines=12> */
[----:B------:R-:W-:Y:S01]  /*216c0*/  STL.64 [R1+0x2590], R222 ;  /* 0x002590de01007387 */ /* 0x000fe20000100a00 */
[----:B------:R-:W-:-:S03]  /*216d0*/  IMAD.WIDE R8, R12, 0x4, R64 ;  /* 0x000000040c087825 */ /* 0x000fc600078e0240 */
[----:B------:R-:W2:Y:S01]  /*216e0*/  LDL.LU.64 R64, [R1+0x1250] ;  /* 0x0012500001407983 */ /* 0x000ea20000300a00 */
[----:B------:R-:W-:-:S03]  /*216f0*/  IMAD.WIDE R224, R12, 0x4, R40 ;  /* 0x000000040ce07825 */ /* 0x000fc600078e0228 */
[----:B------:R-:W2:Y:S04]  /*21700*/  LDL.LU.64 R40, [R1+0x1240] ;  /* 0x0012400001287983 */ /* 0x000ea80000300a00 */
[----:B------:R-:W-:Y:S04]  /*21710*/  STL.64 [R1+0x2598], R150 ;  /* 0x0025989601007387 */ /* 0x000fe80000100a00 */
[----:B------:R1:W-:Y:S01]  /*21720*/  STL.64 [R1+0x25a8], R8 ;  /* 0x0025a80801007387 */ /* 0x0003e20000100a00 */
[----:B------:R-:W-:-:S03]  /*21730*/  IMAD.WIDE R6, R12, 0x4, R200 ;  /* 0x000000040c067825 */ /* 0x000fc600078e02c8 */
[----:B------:R-:W-:Y:S04]  /*21740*/  STL.64 [R1+0x25a0], R78 ;  /* 0x0025a04e01007387 */ /* 0x000fe80000100a00 */
[----:B------:R-:W-:Y:S01]  /*21750*/  STL.64 [R1+0x25b0], R224 ;  /* 0x0025b0e001007387 */ /* 0x000fe20000100a00 */
[----:B------:R-:W-:-:S03]  /*21760*/  IMAD.WIDE R200, R12, 0x4, R14 ;  /* 0x000000040cc87825 */ /* 0x000fc600078e020e */
[----:B------:R-:W-:Y:S01]  /*21770*/  STL.64 [R1+0x25b8], R6 ;  /* 0x0025b80601007387 */ /* 0x000fe20000100a00 */
[----:B---3--:R-:W-:-:S03]  /*21780*/  IMAD.WIDE R18, R12, 0x4, R18 ;  /* 0x000000040c127825 */ /* 0x008fc600078e0212 */
[----:B------:R-:W3:Y:S04]  /*21790*/  LDL.LU.64 R14, [R1+0x1210] ;  /* 0x00121000010e7983 */ /* 0x000ee80000300a00 */
[----:B------:R-:W-:Y:S04]  /*217a0*/  STL.64 [R1+0x25c0], R200 ;  /* 0x0025c0c801007387 */ /* 0x000fe80000100a00 */
[----:B------:R-:W-:Y:S04]  /*217b0*/  STL.64 [R1+0x25c8], R18 ;  /* 0x0025c81201007387 */ /* 0x000fe80000100a00 */
[----:B------:R-:W3:Y:S04]  /*217c0*/  LDL.64 R134, [R1+0x1c28] ;  /* 0x001c280001867983 */ /* 0x000ee80000100a00 */
[----:B------:R-:W-:Y:S01]  /*217d0*/  STL.64 [R1+0x25d0], R218 ;  /* 0x0025d0da01007387 */ /* 0x000fe20000100a00 */
[----:B------:R-:W-:-:S03]  /*217e0*/  IMAD.WIDE R80, R12, 0x4, R2 ;  /* 0x000000040c507825 */ /* 0x000fc600078e0202 */
[----:B------:R-:W3:Y:S04]  /*217f0*/  LDL.64 R68, [R1+0x11e0] ;  /* 0x0011e00001447983 */ /* 0x000ee80000100a00 */
[----:B------:R-:W-:Y:S04]  /*21800*/  STL.64 [R1+0x25d8], R146 ;  /* 0x0025d89201007387 */ /* 0x000fe80000100a00 */
[----:B------:R1:W-:Y:S04]  /*21810*/  STL.64 [R1+0x25e8], R80 ;  /* 0x0025e85001007387 */ /* 0x0003e80000100a00 */
[----:B------:R-:W3:Y:S04]  /*21820*/  LDL.64 R176, [R1+0x11e8] ;  /* 0x0011e80001b07983 */ /* 0x000ee80000100a00 */
[----:B------:R-:W3:Y:S04]  /*21830*/  LDL.64 R148, [R1+0x11f0] ;  /* 0x0011f00001947983 */ /* 0x000ee80000100a00 */
[----:B------:R-:W3:Y:S01]  /*21840*/  LDL.64 R62, [R1+0x1ca8] ;  /* 0x001ca800013e7983 */ /* 0x000ee20000100a00 */
[----:B------:R-:W-:Y:S01]  /*21850*/  UIADD3 UR6, UPT, UPT, UR6, -0x100, URZ ;  /* 0xffffff0006067890 */ /* 0x000fe2000fffe0ff */
[----:B------:R-:W-:-:S02]  /*21860*/  IMAD.WIDE R74, R12, 0x4, R74 ;  /* 0x000000040c4a7825 */ /* 0x000fc400078e024a */
[----:B------:R-:W3:Y:S02]  /*21870*/  LDL.64 R210, [R1+0x1cb8] ;  /* 0x001cb80001d27983 */ /* 0x000ee40000100a00 */
[----:B----4-:R-:W-:Y:S02]  /*21880*/  IMAD.WIDE R2, R12, 0x4, R246 ;  /* 0x000000040c027825 */ /* 0x010fe400078e02f6 */
[----:B------:R-:W4:Y:S01]  /*21890*/  LDL.64 R246, [R1+0x1cb0] ;  /* 0x001cb00001f67983 */ /* 0x000f220000100a00 */
[----:B------:R-:W-:-:S03]  /*218a0*/  UISETP.GE.U32.AND UP0, UPT, UR6, 0x7ffffe81, UPT ;  /* 0x7ffffe810600788c */ /* 0x000fc6000bf06070 */
[----:B------:R-:W-:Y:S03]  /*218b0*/  STL.64 [R1+0x25e0], R74 ;  /* 0x0025e04a01007387 */ /* 0x000fe60000100a00 */
[----:B------:R-:W-:Y:S01]  /*218c0*/  PLOP3.LUT P1, PT, PT, PT, UP0, 0x80, 0x8 ;  /* 0x000000000008781c */ /* 0x000fe20003f2f008 */
[----:B------:R1:W-:Y:S01]  /*218d0*/  STL.64 [R1+0x25f0], R2 ;  /* 0x0025f00201007387 */ /* 0x0003e20000100a00 */
[----:B------:R-:W-:Y:S01]  /*218e0*/  PLOP3.LUT P0, PT, PT, PT, UP0, 0x80, 0x8 ;  /* 0x000000000008781c */ /* 0x000fe20003f0f008 */
[C---:B------:R-:W-:Y:S02]  /*218f0*/  IMAD.WIDE R214, R12.reuse, 0x4, R214 ;  /* 0x000000040cd67825 */ /* 0x040fe400078e02d6 */
[----:B------:R-:W4:Y:S04]  /*21900*/  LDL.64 R44, [R1+0x1cc0] ;  /* 0x001cc000012c7983 */ /* 0x000f280000100a00 */
[----:B------:R-:W4:Y:S01]  /*21910*/  LDL.64 R100, [R1+0x1cc8] ;  /* 0x001cc80001647983 */ /* 0x000f220000100a00 */
[----:B------:R-:W-:-:S04]  /*21920*/  IMAD.WIDE R142, R12, 0x4, R142 ;  /* 0x000000040c8e7825 */ /* 0x000fc800078e028e */
[----:B--2---:R-:W-:-:S05]  /*21930*/  IMAD.WIDE R10, R12, 0x4, R10 ;  /* 0x000000040c0a7825 */ /* 0x004fca00078e020a */
[----:B------:R2:W-:Y:S04]  /*21940*/  STL.64 [R1+0x25f8], R10 ;  /* 0x0025f80a01007387 */ /* 0x0005e80000100a00 */
[----:B------:R-:W2:Y:S04]  /*21950*/  LDL.64 R26, [R1+0x2660] ;  /* 0x00266000011a7983 */ /* 0x000ea80000100a00 */
[----:B------:R-:W2:Y:S04]  /*21960*/  LDL.64 R130, [R1+0x2268] ;  /* 0x0022680001827983 */ /* 0x000ea80000100a00 */
[----:B------:R-:W2:Y:S01]  /*21970*/  LDL.64 R202, [R1+0x26a0] ;  /* 0x0026a00001ca7983 */ /* 0x000ea20000100a00 */
[----:B------:R-:W-:-:S03]  /*21980*/  IMAD.WIDE R64, R12, 0x4, R64 ;  /* 0x000000040c407825 */ /* 0x000fc600078e0240 */
[----:B------:R-:W2:Y:S01]  /*21990*/  LDL.64 R66, [R1+0x22a8] ;  /* 0x0022a80001427983 */ /* 0x000ea20000100a00 */
[----:B------:R-:W-:-:S03]  /*219a0*/  IMAD.WIDE R40, R12, 0x4, R40 ;  /* 0x000000040c287825 */ /* 0x000fc600078e0228 */
[----:B------:R-:W2:Y:S04]  /*219b0*/  LDL.64 R144, [R1+0x26e0] ;  /* 0x0026e00001907983 */ /* 0x000ea80000100a00 */
[----:B------:R1:W-:Y:S04]  /*219c0*/  STL.64 [R1+0x2600], R64 ;  /* 0x0026004001007387 */ /* 0x0003e80000100a00 */
[----:B------:R-:W2:Y:S04]  /*219d0*/  LDL.64 R172, [R1+0x2720] ;  /* 0x0027200001ac7983 */ /* 0x000ea80000100a00 */
[----:B------:R-:W2:Y:S01]  /*219e0*/  LDL.64 R20, [R1+0x2760] ;  /* 0x0027600001147983 */ /* 0x000ea20000100a00 */
[----:B---3--:R-:W-:-:S03]  /*219f0*/  IMAD.WIDE R14, R12, 0x4, R14 ;  /* 0x000000040c0e7825 */ /* 0x008fc600078e020e */
[----:B------:R-:W3:Y:S04]  /*21a00*/  LDL.64 R12, [R1+0x2228] ;  /* 0x00222800010c7983 */ /* 0x000ee80000100a00 */
[----:B------:R1:W-:Y:S04]  /*21a10*/  STL.64 [R1+0x2608], R40 ;  /* 0x0026082801007387 */ /* 0x0003e80000100a00 */
[----:B------:R-:W-:Y:S04]  /*21a20*/  LDGSTS.E [R0+0x3ec00], desc[UR14][R134.64], !P2 ;  /* 0x3ec0000086007fae */ /* 0x000fe8000d1a100e */
[----:B------:R-:W-:Y:S04]  /*21a30*/  LDGSTS.E [R0+0x3ed00], desc[UR14][R68.64], !P2 ;  /* 0x3ed0000044007fae */ /* 0x000fe8000d1a100e */
[----:B------:R-:W2:Y:S04]  /*21a40*/  LDL.64 R134, [R1+0x27a0] ;  /* 0x0027a00001867983 */ /* 0x000ea80000100a00 */
[----:B------:R1:W-:Y:S04]  /*21a50*/  STL.64 [R1+0x2610], R214 ;  /* 0x002610d601007387 */ /* 0x0003e80000100a00 */
[----:B------:R-:W2:Y:S04]  /*21a60*/  LDL.64 R68, [R1+0x27e0] ;  /* 0x0027e00001447983 */ /* 0x000ea80000100a00 */
[----:B------:R1:W-:Y:S04]  /*21a70*/  STL.64 [R1+0x2620], R142 ;  /* 0x0026208e01007387 */ /* 0x0003e80000100a00 */
[----:B------:R-:W-:Y:S04]  /*21a80*/  LDGSTS.E [R0+0x3ee00], desc[UR14][R176.64], !P2 ;  /* 0x3ee00000b0007fae */ /* 0x000fe8000d1a100e */
[----:B------:R-:W-:Y:S04]  /*21a90*/  LDGSTS.E [R0+0x3ef00], desc[UR14][R148.64], !P2 ;  /* 0x3ef0000094007fae */ /* 0x000fe8000d1a100e */
[----:B------:R-:W-:Y:S04]  /*21aa0*/  LDGSTS.E [R0+0x3fc00], desc[UR14][R62.64], !P1 ;  /* 0x3fc000003e007fae */ /* 0x000fe8000c9a100e */
[----:B------:R-:W2:Y:S04]  /*21ab0*/  LDL.LU.64 R176, [R1+0x2ea0] ;  /* 0x002ea00001b07983 */ /* 0x000ea80000300a00 */
[----:B------:R1:W-:Y:S04]  /*21ac0*/  STL.64 [R1+0x2618], R14 ;  /* 0x0026180e01007387 */ /* 0x0003e80000100a00 */
[----:B------:R-:W2:Y:S04]  /*21ad0*/  LDL.64 R148, [R1+0x2820] ;  /* 0x0028200001947983 */ /* 0x000ea80000100a00 */
[----:B------:R-:W2:Y:S04]  /*21ae0*/  LDL.LU.64 R62, [R1+0x2e98] ;  /* 0x002e9800013e7983 */ /* 0x000ea80000300a00 */
[----:B----4-:R-:W-:Y:S04]  /*21af0*/  LDGSTS.E [R0+0x3fd00], desc[UR14][R246.64], !P0 ;  /* 0x3fd00000f6007fae */ /* 0x010fe8000c1a100e */
[----:B------:R-:W4:Y:S01]  /*21b00*/  LDL.LU R246, [R1+0x2e90] ;  /* 0x002e900001f67983 */ /* 0x000f220000300800 */
[----:B------:R-:W-:-:S02]  /*21b10*/  PLOP3.LUT P6, PT, PT, PT, UP0, 0x80, 0x8 ;  /* 0x000000000008781c */ /* 0x000fc40003fcf008 */
[----:B------:R-:W-:-:S11]  /*21b20*/  PLOP3.LUT P3, PT, PT, PT, UP0, 0x80, 0x8 ;  /* 0x000000000008781c */ /* 0x000fd60003f6f008 */
[----:B------:R-:W-:Y:S04]  /*21b30*/  LDGSTS.E [R0+0x3fe00], desc[UR14][R210.64], !P6 ;  /* 0x3fe00000d2007fae */ /* 0x000fe8000f1a100e */
[----:B------:R-:W-:Y:S04]  /*21b40*/  LDGSTS.E [R0+0x3ff00], desc[UR14][R44.64], !P3 ;  /* 0x3ff000002c007fae */ /* 0x000fe8000d9a100e */
[----:B------:R-:W0:Y:S04]  /*21b50*/  LDGDEPBAR ;  /* 0x00000000000079af */ /* 0x000e280000000000 */
[----:B------:R-:W2:Y:S04]  /*21b60*/  LDL.64 R210, [R1+0x2860] ;  /* 0x0028600001d27983 */ /* 0x000ea80000100a00 */
[----:B------:R-:W2:Y:S04]  /*21b70*/  LDL.64 R44, [R1+0x28a0] ;  /* 0x0028a000012c7983 */ /* 0x000ea80000100a00 */
[----:B----4-:R-:W-:Y:S04]  /*21b80*/  LDGSTS.E [R246+0x50000], desc[UR14][R100.64], P5 ;  /* 0x5000000064f67fae */ /* 0x010fe8000a9a100e */
[----:B---3--:R-:W-:Y:S04]  /*21b90*/  LDGSTS.E [R246+0x50100], desc[UR14][R12.64], P4 ;  /* 0x501000000cf67fae */ /* 0x008fe8000a1a100e */
[----:B--2---:R-:W-:Y:S04]  /*21ba0*/  LDGSTS.E [R246+0x51000], desc[UR14][R26.64], P5 ;  /* 0x510000001af67fae */ /* 0x004fe8000a9a100e */
[----:B------:R-:W2:Y:S04]  /*21bb0*/  LDL.64 R100, [R1+0x28e0] ;  /* 0x0028e00001647983 */ /* 0x000ea80000100a00 */
[----:B------:R-:W3:Y:S04]  /*21bc0*/  LDL.64 R12, [R1+0x2920] ;  /* 0x00292000010c7983 */ /* 0x000ee80000100a00 */
[----:B------:R-:W-:Y:S04]  /*21bd0*/  LDGSTS.E [R246+0x51100], desc[UR14][R130.64], P4 ;  /* 0x5110000082f67fae */ /* 0x000fe8000a1a100e */
[----:B------:R-:W-:Y:S04]  /*21be0*/  LDGSTS.E [R246+0x52000], desc[UR14][R202.64], P5 ;  /* 0x52000000caf67fae */ /* 0x000fe8000a9a100e */
[----:B------:R-:W-:Y:S04]  /*21bf0*/  LDGSTS.E [R246+0x52100], desc[UR14][R66.64], P4 ;  /* 0x5210000042f67fae */ /* 0x000fe8000a1a100e */
[----:B------:R-:W-:Y:S04]  /*21c00*/  LDGSTS.E [R246+0x53000], desc[UR14][R144.64], P5 ;  /* 0x5300000090f67fae */ /* 0x000fe8000a9a100e */
[----:B------:R-:W4:Y:S04]  /*21c10*/  LDL.LU.64 R26, [R1+0x2e88] ;  /* 0x002e8800011a7983 */ /* 0x000f280000300a00 */
[----:B------:R-:W-:Y:S04]  /*21c20*/  LDGSTS.E [R246+0x53100], desc[UR14][R208.64], P4 ;  /* 0x53100000d0f67fae */ /* 0x000fe8000a1a100e */
[----:B------:R-:W4:Y:S04]  /*21c30*/  LDL.LU.64 R130, [R1+0x2e80] ;  /* 0x002e800001827983 */ /* 0x000f280000300a00 */
[----:B------:R-:W-:Y:S04]  /*21c40*/  LDGSTS.E [R246+0x54000], desc[UR14][R172.64], P5 ;  /* 0x54000000acf67fae */ /* 0x000fe8000a9a100e */
[----:B------:R-:W4:Y:S04]  /*21c50*/  LDL.LU.64 R202, [R1+0x2e78] ;  /* 0x002e780001ca7983 */ /* 0x000f280000300a00 */
[----:B------:R-:W-:Y:S04]  /*21c60*/  LDGSTS.E [R246+0x54100], desc[UR14][R156.64], P4 ;  /* 0x541000009cf67fae */ /* 0x000fe8000a1a100e */
[----:B------:R-:W4:Y:S04]  /*21c70*/  LDL.LU.64 R66, [R1+0x2e70] ;  /* 0x002e700001427983 */ /* 0x000f280000300a00 */
[----:B------:R-:W-:Y:S04]  /*21c80*/  LDGSTS.E [R246+0x55000], desc[UR14][R20.64], P5 ;  /* 0x5500000014f67fae */ /* 0x000fe8000a9a100e */
[----:B------:R-:W4:Y:S04]  /*21c90*/  LDL.64 R144, [R1+0x29a0] ;  /* 0x0029a00001907983 */ /* 0x000f280000100a00 */
        /* <DEDUP_REMOVED lines=13> */
[----:B------:R-:W4:Y:S04]  /*21d70*/  LDL.64 R216, [R1+0x2668] ;  /* 0x0026680001d87983 */ /* 0x000f280000100a00 */
[----:B------:R-:W4:Y:S04]  /*21d80*/  LDL.64 R68, [R1+0x26a8] ;  /* 0x0026a80001447983 */ /* 0x000f280000100a00 */
[----:B------:R-:W4:Y:S04]  /*21d90*/  LDL.64 R204, [R1+0x26e8] ;  /* 0x0026e80001cc7983 */ /* 0x000f280000100a00 */
[----:B------:R-:W4:Y:S04]  /*21da0*/  LDL.64 R148, [R1+0x2728] ;  /* 0x0027280001947983 */ /* 0x000f280000100a00 */
[----:B------:R-:W4:Y:S04]  /*21db0*/  LDL.64 R16, [R1+0x2768] ;  /* 0x0027680001107983 */ /* 0x000f280000100a00 */
[----:B------:R-:W-:Y:S04]  /*21dc0*/  LDGSTS.E [R246+0x59000], desc[UR14][R210.64], P5 ;  /* 0x59000000d2f67fae */ /* 0x000fe8000a9a100e */
[----:B------:R-:W-:Y:S04]  /*21dd0*/  LDGSTS.E [R246+0x59100], desc[UR14][R84.64], P4 ;  /* 0x5910000054f67fae */ /* 0x000fe8000a1a100e */
[----:B------:R-:W-:Y:S04]  /*21de0*/  LDGSTS.E [R246+0x5a000], desc[UR14][R44.64], P5 ;  /* 0x5a0000002cf67fae */ /* 0x000fe8000a9a100e */
[----:B------:R-:W4:Y:S04]  /*21df0*/  LDL.LU.64 R210, [R1+0x2e40] ;  /* 0x002e400001d27983 */ /* 0x000f280000300a00 */
[----:B------:R-:W4:Y:S04]  /*21e00*/  LDL.64 R84, [R1+0x27a8] ;  /* 0x0027a80001547983 */ /* 0x000f280000100a00 */
[----:B------:R-:W4:Y:S04]  /*21e10*/  LDL.LU.64 R44, [R1+0x2e38] ;  /* 0x002e3800012c7983 */ /* 0x000f280000300a00 */
[----:B------:R-:W-:Y:S04]  /*21e20*/  LDGSTS.E [R246+0x5a100], desc[UR14][R132.64], P4 ;  /* 0x5a10000084f67fae */ /* 0x000fe8000a1a100e */
[----:B-1----:R-:W4:Y:S04]  /*21e30*/  LDL.LU.64 R132, [R1+0x2e30] ;  /* 0x002e300001847983 */ /* 0x002f280000300a00 */
[----:B--2---:R-:W-:Y:S04]  /*21e40*/  LDGSTS.E [R246+0x5b000], desc[UR14][R100.64], P5 ;  /* 0x5b00000064f67fae */ /* 0x004fe8000a9a100e */
[----:B------:R-:W-:Y:S04]  /*21e50*/  LDGSTS.E [R246+0x5b100], desc[UR14][R96.64], P4 ;  /* 0x5b10000060f67fae */ /* 0x000fe8000a1a100e */
[----:B---3--:R-:W-:Y:S04]  /*21e60*/  LDGSTS.E [R246+0x5c000], desc[UR14][R12.64], P5 ;  /* 0x5c0000000cf67fae */ /* 0x008fe8000a9a100e */
[----:B------:R-:W2:Y:S04]  /*21e70*/  LDL.LU.64 R100, [R1+0x2e28] ;  /* 0x002e280001647983 */ /* 0x000ea80000300a00 */
[----:B------:R-:W3:Y:S04]  /*21e80*/  LDL.LU.64 R96, [R1+0x2e20] ;  /* 0x002e200001607983 */ /* 0x000ee80000300a00 */
[----:B------:R-:W2:Y:S04]  /*21e90*/  LDL.64 R12, [R1+0x2828] ;  /* 0x00282800010c7983 */ /* 0x000ea80000100a00 */
[----:B------:R-:W-:Y:S04]  /*21ea0*/  LDGSTS.E [R246+0x5c100], desc[UR14][R88.64], P4 ;  /* 0x5c10000058f67fae */ /* 0x000fe8000a1a100e */
[----:B------:R-:W2:Y:S04]  /*21eb0*/  LDL.LU.64 R88, [R1+0x2e18] ;  /* 0x002e180001587983 */ /* 0x000ea80000300a00 */
[----:B--2---:R-:W-:Y:S04]  /*21ec0*/  LDGSTS.E [R246+0x5d000], desc[UR14][R88.64], P5 ;  /* 0x5d00000058f67fae */ /* 0x004fe8000a9a100e */
[----:B------:R-:W-:Y:S04]  /*21ed0*/  LDGSTS.E [R246+0x5d100], desc[UR14][R72.64], P4 ;  /* 0x5d10000048f67fae */ /* 0x000fe8000a1a100e */
[----:B----4-:R-:W-:Y:S04]  /*21ee0*/  LDGSTS.E [R246+0x5e000], desc[UR14][R144.64], P5 ;  /* 0x5e00000090f67fae */ /* 0x010fe8000a9a100e */
[----:B------:R-:W2:Y:S04]  /*21ef0*/  LDL.64 R88, [R1+0x2868] ;  /* 0x0028680001587983 */ /* 0x000ea80000100a00 */
[----:B------:R-:W4:Y:S04]  /*21f00*/  LDL.LU.64 R72, [R1+0x2e10] ;  /* 0x002e100001487983 */ /* 0x000f280000300a00 */
[----:B------:R-:W2:Y:S04]  /*21f10*/  LDL.LU.64 R144, [R1+0x2e08] ;  /* 0x002e080001907983 */ /* 0x000ea80000300a00 */
[----:B------:R-:W-:Y:S04]  /*21f20*/  LDGSTS.E [R246+0x5e100], desc[UR14][R8.64], P4 ;  /* 0x5e10000008f67fae */ /* 0x000fe8000a1a100e */
[----:B------:R-:W2:Y:S04]  /*21f30*/  LDL.LU.64 R8, [R1+0x2e00] ;  /* 0x002e000001087983 */ /* 0x000ea80000300a00 */
[----:B--2---:R-:W-:Y:S04]  /*21f40*/  LDGSTS.E [R246+0x5f000], desc[UR14][R8.64], P5 ;  /* 0x5f00000008f67fae */ /* 0x004fe8000a9a100e */
[----:B------:R-:W-:Y:S04]  /*21f50*/  LDGSTS.E [R246+0x5f100], desc[UR14][R80.64], P4 ;  /* 0x5f10000050f67fae */ /* 0x000fe8000a1a100e */
[----:B------:R-:W2:Y:S04]  /*21f60*/  LDL.LU.64 R8, [R1+0x2df8] ;  /* 0x002df80001087983 */ /* 0x000ea80000300a00 */
[----:B------:R-:W3:Y:S04]  /*21f70*/  LDL.64 R246, [R1+0x27e8] ;  /* 0x0027e80001f67983 */ /* 0x000ee80000100a00 */
[----:B------:R-:W3:Y:S04]  /*21f80*/  LDL.64 R80, [R1+0x28e8] ;  /* 0x0028e80001507983 */ /* 0x000ee80000100a00 */
[----:B--2---:R-:W-:Y:S04]  /*21f90*/  LDGSTS.E [R9+0x50200], desc[UR14][R152.64], P5 ;  /* 0x5020000098097fae */ /* 0x004fe8000a9a100e */
[----:B------:R-:W2:Y:S04]  /*21fa0*/  LDL.LU.64 R152, [R1+0x2df0] ;  /* 0x002df00001987983 */ /* 0x000ea80000300a00 */
[----:B--2---:R-:W-:Y:S04]  /*21fb0*/  LDGSTS.E [R9+0x50300], desc[UR14][R152.64], P4 ;  /* 0x5030000098097fae */ /* 0x004fe8000a1a100e */
[----:B------:R-:W-:Y:S04]  /*21fc0*/  LDGSTS.E [R9+0x51200], desc[UR14][R216.64], P5 ;  /* 0x51200000d8097fae */ /* 0x000fe8000a9a100e */
[----:B------:R-:W-:Y:S04]  /*21fd0*/  LDGSTS.E [R9+0x51300], desc[UR14][R20.64], P4 ;  /* 0x5130000014097fae */ /* 0x000fe8000a1a100e */
[----:B------:R-:W-:Y:S04]  /*21fe0*/  LDGSTS.E [R9+0x52200], desc[UR14][R68.64], P5 ;  /* 0x5220000044097fae */ /* 0x000fe8000a9a100e */
[----:B------:R-:W2:Y:S04]  /*21ff0*/  LDL.64 R152, [R1+0x2928] ;  /* 0x0029280001987983 */ /* 0x000ea80000100a00 */
[----:B------:R-:W-:Y:S04]  /*22000*/  LDGSTS.E [R9+0x52300], desc[UR14][R26.64], P4 ;  /* 0x523000001a097fae */ /* 0x000fe8000a1a100e */
[----:B------:R-:W2:Y:S04]  /*22010*/  LDL.LU.64 R216, [R1+0x2de8] ;  /* 0x002de80001d87983 */ /* 0x000ea80000300a00 */
        /* <DEDUP_REMOVED lines=16> */
[----:B---3--:R-:W-:Y:S04]  /*22120*/  LDGSTS.E [R9+0x57200], desc[UR14][R246.64], P5 ;  /* 0x57200000f6097fae */ /* 0x008fe8000a9a100e */
[----:B------:R-:W3:Y:S04]  /*22130*/  LDL.64 R234, [R1+0x2630] ;  /* 0x0026300001ea7983 */ /* 0x000ee80000100a00 */
[----:B------:R-:W2:Y:S04]  /*22140*/  LDL.64 R84, [R1+0x2670] ;  /* 0x0026700001547983 */ /* 0x000ea80000100a00 */
[----:B------:R-:W2:Y:S04]  /*22150*/  LDL.64 R228, [R1+0x26b0] ;  /* 0x0026b00001e47983 */ /* 0x000ea80000100a00 */
[----:B------:R-:W2:Y:S04]  /*22160*/  LDL.64 R246, [R1+0x26f0] ;  /* 0x0026f00001f67983 */ /* 0x000ea80000100a00 */
[----:B------:R-:W-:Y:S04]  /*22170*/  LDGSTS.E [R9+0x57300], desc[UR14][R128.64], P4 ;  /* 0x5730000080097fae */ /* 0x000fe8000a1a100e */
[----:B------:R-:W-:Y:S04]  /*22180*/  LDGSTS.E [R9+0x58200], desc[UR14][R12.64], P5 ;  /* 0x582000000c097fae */ /* 0x000fe8000a9a100e */
[----:B------:R-:W-:Y:S04]  /*22190*/  LDGSTS.E [R9+0x58300], desc[UR14][R250.64], P4 ;  /* 0x58300000fa097fae */ /* 0x000fe8000a1a100e */
[----:B------:R-:W2:Y:S04]  /*221a0*/  LDL.LU.64 R128, [R1+0x2da0] ;  /* 0x002da00001807983 */ /* 0x000ea80000300a00 */
[----:B------:R-:W2:Y:S04]  /*221b0*/  LDL.64 R12, [R1+0x2730] ;  /* 0x00273000010c7983 */ /* 0x000ea80000100a00 */
[----:B------:R-:W2:Y:S04]  /*221c0*/  LDL.LU.64 R250, [R1+0x2d98] ;  /* 0x002d980001fa7983 */ /* 0x000ea80000300a00 */
[----:B------:R-:W-:Y:S04]  /*221d0*/  LDGSTS.E [R9+0x59200], desc[UR14][R88.64], P5 ;  /* 0x5920000058097fae */ /* 0x000fe8000a9a100e */
[----:B------:R-:W-:Y:S04]  /*221e0*/  LDGSTS.E [R9+0x59300], desc[UR14][R116.64], P4 ;  /* 0x5930000074097fae */ /* 0x000fe8000a1a100e */
[----:B------:R-:W2:Y:S04]  /*221f0*/  LDL.64 R88, [R1+0x2770] ;  /* 0x0027700001587983 */ /* 0x000ea80000100a00 */
[----:B------:R-:W2:Y:S04]  /*22200*/  LDL.LU.64 R116, [R1+0x2d90] ;  /* 0x002d900001747983 */ /* 0x000ea80000300a00 */
[----:B--2---:R-:W-:Y:S04]  /*22210*/  LDGSTS.E [R9+0x5a200], desc[UR14][R116.64], P5 ;  /* 0x5a20000074097fae */ /* 0x004fe8000a9a100e */
[----:B------:R-:W-:Y:S04]  /*22220*/  LDGSTS.E [R9+0x5a300], desc[UR14][R164.64], P4 ;  /* 0x5a300000a4097fae */ /* 0x000fe8000a1a100e */
[----:B------:R-:W-:Y:S04]  /*22230*/  LDGSTS.E [R9+0x5b200], desc[UR14][R80.64], P5 ;  /* 0x5b20000050097fae */ /* 0x000fe8000a9a100e */
[----:B------:R-:W2:Y:S04]  /*22240*/  LDL.64 R116, [R1+0x27b0] ;  /* 0x0027b00001747983 */ /* 0x000ea80000100a00 */
[----:B------:R-:W2:Y:S04]  /*22250*/  LDL.LU.64 R164, [R1+0x2d88] ;  /* 0x002d880001a47983 */ /* 0x000ea80000300a00 */
[----:B------:R-:W2:Y:S04]  /*22260*/  LDL.LU.64 R80, [R1+0x2d80] ;  /* 0x002d800001507983 */ /* 0x000ea80000300a00 */
[----:B------:R-:W-:Y:S04]  /*22270*/  LDGSTS.E [R9+0x5b300], desc[UR14][R136.64], P4 ;  /* 0x5b30000088097fae */ /* 0x000fe8000a1a100e */
[----:B------:R-:W-:Y:S04]  /*22280*/  LDGSTS.E [R9+0x5c200], desc[UR14][R152.64], P5 ;  /* 0x5c20000098097fae */ /* 0x000fe8000a9a100e */
[----:B------:R-:W-:Y:S04]  /*22290*/  LDGSTS.E [R9+0x5c300], desc[UR14][R160.64], P4 ;  /* 0x5c300000a0097fae */ /* 0x000fe8000a1a100e */
[----:B------:R-:W2:Y:S04]  /*222a0*/  LDL.64 R136, [R1+0x27f0] ;  /* 0x0027f00001887983 */ /* 0x000ea80000100a00 */
[----:B------:R-:W2:Y:S04]  /*222b0*/  LDL.LU.64 R152, [R1+0x2d78] ;  /* 0x002d780001987983 */ /* 0x000ea80000300a00 */
[----:B------:R-:W2:Y:S04]  /*222c0*/  LDL.LU.64 R160, [R1+0x2d70] ;  /* 0x002d700001a07983 */ /* 0x000ea80000300a00 */
[----:B--2---:R-:W-:Y:S04]  /*222d0*/  LDGSTS.E [R9+0x5d200], desc[UR14][R160.64], P5 ;  /* 0x5d200000a0097fae */ /* 0x004fe8000a9a100e */
[----:B------:R-:W-:Y:S04]  /*222e0*/  LDGSTS.E [R9+0x5d300], desc[UR14][R58.64], P4 ;  /* 0x5d3000003a097fae */ /* 0x000fe8000a1a100e */
[----:B------:R-:W-:Y:S04]  /*222f0*/  LDGSTS.E [R9+0x5e200], desc[UR14][R164.64], P5 ;  /* 0x5e200000a4097fae */ /* 0x000fe8000a9a100e */
[----:B------:R-:W2:Y:S04]  /*22300*/  LDL.64 R160, [R1+0x2830] ;  /* 0x0028300001a07983 */ /* 0x000ea80000100a00 */
[----:B------:R-:W2:Y:S04]  /*22310*/  LDL.64 R58, [R1+0x2870] ;  /* 0x00287000013a7983 */ /* 0x000ea80000100a00 */
[----:B------:R-:W2:Y:S04]  /*22320*/  LDL.64 R164, [R1+0x28b0] ;  /* 0x0028b00001a47983 */ /* 0x000ea80000100a00 */
[----:B------:R-:W-:Y:S04]  /*22330*/  LDGSTS.E [R9+0x5e300], desc[UR14][R224.64], P4 ;  /* 0x5e300000e0097fae */ /* 0x000fe8000a1a100e */
[----:B------:R-:W-:Y:S04]  /*22340*/  LDGSTS.E [R9+0x5f200], desc[UR14][R204.64], P5 ;  /* 0x5f200000cc097fae */ /* 0x000fe8000a9a100e */
[----:B------:R-:W-:Y:S04]  /*22350*/  LDGSTS.E [R9+0x5f300], desc[UR14][R2.64], P4 ;  /* 0x5f30000002097fae */ /* 0x000fe8000a1a100e */
[----:B------:R-:W2:Y:S04]  /*22360*/  LDL.LU.64 R224, [R1+0x2d68] ;  /* 0x002d680001e07983 */ /* 0x000ea80000300a00 */
[----:B------:R-:W2:Y:S04]  /*22370*/  LDL.LU.64 R204, [R1+0x2d60] ;  /* 0x002d600001cc7983 */ /* 0x000ea80000300a00 */
[----:B------:R-:W3:Y:S04]  /*22380*/  LDL.LU.64 R2, [R1+0x2d58] ;  /* 0x002d580001027983 */ /* 0x000ee80000300a00 */
[----:B---3--:R-:W-:Y:S04]  /*22390*/  LDGSTS.E [R3+0x50400], desc[UR14][R234.64], P5 ;  /* 0x50400000ea037fae */ /* 0x008fe8000a9a100e */
[----:B------:R-:W-:Y:S04]  /*223a0*/  LDGSTS.E [R3+0x50500], desc[UR14][R96.64], P4 ;  /* 0x5050000060037fae */ /* 0x000fe8000a1a100e */
[----:B------:R-:W-:Y:S04]  /*223b0*/  LDGSTS.E [R3+0x51400], desc[UR14][R84.64], P5 ;  /* 0x5140000054037fae */ /* 0x000fe8000a9a100e */
[----:B------:R-:W-:Y:S04]  /*223c0*/  LDGSTS.E [R3+0x51500], desc[UR14][R156.64], P4 ;  /* 0x515000009c037fae */ /* 0x000fe8000a1a100e */
[----:B------:R-:W-:Y:S04]  /*223d0*/  LDGSTS.E [R3+0x52400], desc[UR14][R228.64], P5 ;  /* 0x52400000e4037fae */ /* 0x000fe8000a9a100e */
[----:B------:R-:W-:Y:S04]  /*223e0*/  LDGSTS.E [R3+0x52500], desc[UR14][R62.64], P4 ;  /* 0x525000003e037fae */ /* 0x000fe8000a1a100e */
[----:B------:R-:W3:Y:S04]  /*223f0*/  LDL.LU.64 R234, [R1+0x2d50] ;  /* 0x002d500001ea7983 */ /* 0x000ee80000300a00 */
        /* <DEDUP_REMOVED lines=13> */
[----:B------:R-:W3:Y:S04]  /*224d0*/  LDL.64 R246, [R1+0x2638] ;  /* 0x0026380001f67983 */ /* 0x000ee80000100a00 */
[----:B------:R-:W3:Y:S04]  /*224e0*/  LDL.64 R12, [R1+0x2678] ;  /* 0x00267800010c7983 */ /* 0x000ee80000100a00 */
[----:B------:R-:W-:Y:S04]  /*224f0*/  LDGSTS.E [R3+0x56500], desc[UR14][R180.64], P4 ;  /* 0x56500000b4037fae */ /* 0x000fe8000a1a100e */
[----:B------:R-:W3:Y:S04]  /*22500*/  LDL.LU.64 R36, [R1+0x2d18] ;  /* 0x002d180001247983 */ /* 0x000ee80000300a00 */
[----:B------:R-:W-:Y:S04]  /*22510*/  LDGSTS.E [R3+0x57400], desc[UR14][R136.64], P5 ;  /* 0x5740000088037fae */ /* 0x000fe8000a9a100e */
[----:B------:R-:W3:Y:S04]  /*22520*/  LDL.LU.64 R88, [R1+0x2d10] ;  /* 0x002d100001587983 */ /* 0x000ee80000300a00 */
[----:B------:R-:W-:Y:S04]  /*22530*/  LDGSTS.E [R3+0x57500], desc[UR14][R112.64], P4 ;  /* 0x5750000070037fae */ /* 0x000fe8000a1a100e */
[----:B------:R-:W3:Y:S04]  /*22540*/  LDL.64 R106, [R1+0x26b8] ;  /* 0x0026b800016a7983 */ /* 0x000ee80000100a00 */
[----:B------:R-:W3:Y:S04]  /*22550*/  LDL.64 R116, [R1+0x26f8] ;  /* 0x0026f80001747983 */ /* 0x000ee80000100a00 */
[----:B------:R-:W3:Y:S04]  /*22560*/  LDL.64 R180, [R1+0x2738] ;  /* 0x0027380001b47983 */ /* 0x000ee80000100a00 */
[----:B------:R-:W3:Y:S04]  /*22570*/  LDL.64 R136, [R1+0x2778] ;  /* 0x0027780001887983 */ /* 0x000ee80000100a00 */
[----:B------:R-:W3:Y:S04]  /*22580*/  LDL.64 R112, [R1+0x27b8] ;  /* 0x0027b80001707983 */ /* 0x000ee80000100a00 */
[----:B--2---:R-:W-:Y:S04]  /*22590*/  LDGSTS.E [R3+0x58400], desc[UR14][R160.64], P5 ;  /* 0x58400000a0037fae */ /* 0x004fe8000a9a100e */
[----:B------:R-:W-:Y:S04]  /*225a0*/  LDGSTS.E [R3+0x58500], desc[UR14][R236.64], P4 ;  /* 0x58500000ec037fae */ /* 0x000fe8000a1a100e */
[----:B------:R-:W-:Y:S04]  /*225b0*/  LDGSTS.E [R3+0x59400], desc[UR14][R58.64], P5 ;  /* 0x594000003a037fae */ /* 0x000fe8000a9a100e */
[----:B------:R-:W2:Y:S04]  /*225c0*/  LDL.LU.64 R160, [R1+0x2d08] ;  /* 0x002d080001a07983 */ /* 0x000ea80000300a00 */
[----:B------:R-:W2:Y:S04]  /*225d0*/  LDL.LU.64 R236, [R1+0x2d00] ;  /* 0x002d000001ec7983 */ /* 0x000ea80000300a00 */
[----:B------:R-:W2:Y:S04]  /*225e0*/  LDL.LU.64 R58, [R1+0x2cf8] ;  /* 0x002cf800013a7983 */ /* 0x000ea80000300a00 */
[----:B------:R-:W-:Y:S04]  /*225f0*/  LDGSTS.E [R3+0x59500], desc[UR14][R22.64], P4 ;  /* 0x5950000016037fae */ /* 0x000fe8000a1a100e */
[----:B------:R-:W-:Y:S04]  /*22600*/  LDGSTS.E [R3+0x5a400], desc[UR14][R164.64], P5 ;  /* 0x5a400000a4037fae */ /* 0x000fe8000a9a100e */
[----:B------:R-:W-:Y:S04]  /*22610*/  LDGSTS.E [R3+0x5a500], desc[UR14][R92.64], P4 ;  /* 0x5a5000005c037fae */ /* 0x000fe8000a1a100e */
[----:B------:R-:W2:Y:S04]  /*22620*/  LDL.LU.64 R22, [R1+0x2cf0] ;  /* 0x002cf00001167983 */ /* 0x000ea80000300a00 */
[----:B------:R-:W2:Y:S04]  /*22630*/  LDL.LU.64 R164, [R1+0x2ce8] ;  /* 0x002ce80001a47983 */ /* 0x000ea80000300a00 */
[----:B------:R-:W3:Y:S04]  /*22640*/  LDL.LU.64 R92, [R1+0x2ce0] ;  /* 0x002ce000015c7983 */ /* 0x000ee80000300a00 */
[----:B--2---:R-:W-:Y:S04]  /*22650*/  LDGSTS.E [R3+0x5b400], desc[UR14][R164.64], P5 ;  /* 0x5b400000a4037fae */ /* 0x004fe8000a9a100e */
[----:B------:R-:W-:Y:S04]  /*22660*/  LDGSTS.E [R3+0x5b500], desc[UR14][R244.64], P4 ;  /* 0x5b500000f4037fae */ /* 0x000fe8000a1a100e */
[----:B---3--:R-:W-:Y:S04]  /*22670*/  LDGSTS.E [R3+0x5c400], desc[UR14][R36.64], P5 ;  /* 0x5c40000024037fae */ /* 0x008fe8000a9a100e */
[----:B------:R-:W2:Y:S04]  /*22680*/  LDL.LU.64 R164, [R1+0x2cd8] ;  /* 0x002cd80001a47983 */ /* 0x000ea80000300a00 */
[----:B------:R-:W3:Y:S04]  /*22690*/  LDL.LU.64 R244, [R1+0x2cd0] ;  /* 0x002cd00001f47983 */ /* 0x000ee80000300a00 */
[----:B------:R-:W2:Y:S04]  /*226a0*/  LDL.LU.64 R36, [R1+0x2cc8] ;  /* 0x002cc80001247983 */ /* 0x000ea80000300a00 */
[----:B------:R-:W-:Y:S04]  /*226b0*/  LDGSTS.E [R3+0x5c500], desc[UR14][R120.64], P4 ;  /* 0x5c50000078037fae */ /* 0x000fe8000a1a100e */
        /* <DEDUP_REMOVED lines=12> */
[----:B------:R-:W2:Y:S04]  /*22780*/  LDL.LU.64 R10, [R1+0x2c90] ;  /* 0x002c9000010a7983 */ /* 0x000ea80000300a00 */
[----:B--2---:R-:W-:Y:S04]  /*22790*/  LDGSTS.E [R10+0x50600], desc[UR14][R246.64], P5 ;  /* 0x50600000f60a7fae */ /* 0x004fe8000a9a100e */
[----:B------:R-:W-:Y:S04]  /*227a0*/  LDGSTS.E [R10+0x50700], desc[UR14][R100.64], P4 ;  /* 0x50700000640a7fae */ /* 0x000fe8000a1a100e */
[----:B------:R-:W-:Y:S04]  /*227b0*/  LDGSTS.E [R10+0x51600], desc[UR14][R12.64], P5 ;  /* 0x516000000c0a7fae */ /* 0x000fe8000a9a100e */
[----:B------:R-:W-:Y:S04]  /*227c0*/  LDGSTS.E [R10+0x51700], desc[UR14][R172.64], P4 ;  /* 0x51700000ac0a7fae */ /* 0x000fe8000a1a100e */
[----:B------:R-:W2:Y:S04]  /*227d0*/  LDL.LU.64 R100, [R1+0x2c88] ;  /* 0x002c880001647983 */ /* 0x000ea80000300a00 */
[----:B------:R-:W2:Y:S04]  /*227e0*/  LDL.64 R246, [R1+0x2640] ;  /* 0x0026400001f67983 */ /* 0x000ea80000100a00 */
[----:B------:R-:W2:Y:S04]  /*227f0*/  LDL.LU.64 R172, [R1+0x2c80] ;  /* 0x002c800001ac7983 */ /* 0x000ea80000300a00 */
[----:B------:R-:W2:Y:S04]  /*22800*/  LDL.64 R12, [R1+0x2680] ;  /* 0x00268000010c7983 */ /* 0x000ea80000100a00 */
        /* <DEDUP_REMOVED lines=18> */
[----:B------:R-:W-:Y:S04]  /*22930*/  LDGSTS.E [R10+0x56700], desc[UR14][R184.64], P4 ;  /* 0x56700000b80a7fae */ /* 0x000fe8000a1a100e */
[----:B------:R-:W3:Y:S04]  /*22940*/  LDL.LU.64 R184, [R1+0x2c30] ;  /* 0x002c300001b87983 */ /* 0x000ee80000300a00 */
        /* <DEDUP_REMOVED lines=39> */
[----:B------:R-:W-:Y:S04]  /*22bc0*/  LDGSTS.E [R2+0x51900], desc[UR14][R208.64], P4 ;  /* 0x51900000d0027fae */ /* 0x000fe8000a1a100e */
[----:B------:R-:W3:Y:S04]  /*22bd0*/  LDL.LU.64 R132, [R1+0x2b98] ;  /* 0x002b980001847983 */ /* 0x000ee80000300a00 */
        /* <DEDUP_REMOVED lines=11> */
[----:B------:R-:W5:Y:S04]  /*22c90*/  LDL.LU.64 R28, [R1+0x2b68] ;  /* 0x002b6800011c7983 */ /* 0x000f680000300a00 */
[----:B------:R-:W5:Y:S04]  /*22ca0*/  LDL.LU.64 R30, [R1+0x2b60] ;  /* 0x002b6000011e7983 */ /* 0x000f680000300a00 */
[----:B------:R-:W-:Y:S04]  /*22cb0*/  LDGSTS.E [R2+0x55800], desc[UR14][R32.64], P5 ;  /* 0x5580000020027fae */ /* 0x000fe8000a9a100e */
[----:B------:R-:W-:Y:S04]  /*22cc0*/  LDGSTS.E [R2+0x55900], desc[UR14][R52.64], P4 ;  /* 0x5590000034027fae */ /* 0x000fe8000a1a100e */
[----:B------:R-:W-:Y:S04]  /*22cd0*/  LDGSTS.E [R2+0x56800], desc[UR14][R54.64], P5 ;  /* 0x5680000036027fae */ /* 0x000fe8000a9a100e */
[----:B------:R-:W5:Y:S04]  /*22ce0*/  LDL.LU.64 R32, [R1+0x2b58] ;  /* 0x002b580001207983 */ /* 0x000f680000300a00 */
        /* <DEDUP_REMOVED lines=39> */
[----:B------:R-:W5:Y:S04]  /*22f60*/  LDL.LU.64 R40, [R1+0x2ab0] ;  /* 0x002ab00001287983 */ /* 0x000f680000300a00 */
[----:B--2---:R-:W-:Y:S04]  /*22f70*/  LDGSTS.E [R11+0x50a00], desc[UR14][R42.64], P5 ;  /* 0x50a000002a0b7fae */ /* 0x004fe8000a9a100e */
        /* <DEDUP_REMOVED lines=35> */
[----:B------:R1:W-:Y:S04]  /*231b0*/  STL [R1+0xa0], RZ ;  /* 0x0000a0ff01007387 */ /* 0x0003e80000100800 */
        /* <DEDUP_REMOVED lines=268> */
[----:B------:R-:W-:Y:S04]  /*24280*/  LDGSTS.E [R11+0x59a00], desc[UR14][R250.64], P5 ;  /* 0x59a00000fa0b7fae */ /* 0x000fe8000a9a100e */
[----:B------:R1:W-:Y:S04]  /*24290*/  STL [R1+0x394], RZ ;  /* 0x000394ff01007387 */ /* 0x0003e80000100800 */
[----:B------:R-:W-:Y:S04]  /*242a0*/  LDGSTS.E [R11+0x59b00], desc[UR14][R248.64], P4 ;  /* 0x59b00000f80b7fae */ /* 0x000fe8000a1a100e */
[----:B------:R1:W-:Y:S04]  /*242b0*/  STL [R1+0x398], RZ ;  /* 0x000398ff01007387 */ /* 0x0003e80000100800 */
[----:B---3--:R-:W-:Y:S04]  /*242c0*/  LDGSTS.E [R11+0x5aa00], desc[UR14][R244.64], P5 ;  /* 0x5aa00000f40b7fae */ /* 0x008fe8000a9a100e */
[----:B------:R1:W-:Y:S04]  /*242d0*/  STL [R1+0x39c], RZ ;  /* 0x00039cff01007387 */ /* 0x0003e80000100800 */
[----:B------:R-:W-:Y:S04]  /*242e0*/  LDGSTS.E [R11+0x5ab00], desc[UR14][R238.64], P4 ;  /* 0x5ab00000ee0b7fae */ /* 0x000fe8000a1a100e */
        /* <DEDUP_REMOVED lines=121> */
[----:B------:R2:W-:Y:S04]  /*24a80*/  LDGSTS.E [R8+0x59e00], desc[UR14][R96.64], P5 ;  /* 0x59e0000060087fae */ /* 0x0005e8000a9a100e */
        /* <DEDUP_REMOVED lines=23> */
[----:B----4-:R4:W-:Y:S04]  /*24c00*/  LDGSTS.E [R8+0x5fe00], desc[UR14][R72.64], P5 ;  /* 0x5fe0000048087fae */ /* 0x0109e8000a9a100e */
[----:B------:R1:W-:Y:S04]  /*24c10*/  STL [R1+0x214], RZ ;  /* 0x000214ff01007387 */ /* 0x0003e80000100800 */
[----:B------:R1:W-:Y:S04]  /*24c20*/  LDGSTS.E [R8+0x5ff00], desc[UR14][R14.64], P4 ;  /* 0x5ff000000e087fae */ /* 0x0003e8000a1a100e */
[----:B------:R1:W-:Y:S04]  /*24c30*/  STL [R1+0x218], RZ ;  /* 0x000218ff01007387 */ /* 0x0003e80000100800 */
[----:B------:R-:W0:Y:S04]  /*24c40*/  LDGDEPBAR ;  /* 0x00000000000079af */ /* 0x000e280000000000 */
[----:B------:R1:W-:Y:S01]  /*24c50*/  STL [R1+0x21c], RZ ;  /* 0x00021cff01007387 */ /* 0x0003e20000100800 */
[----:B------:R-:W-:Y:S01]  /*24c60*/  UISETP.GE.AND UP0, UPT, UR5, 0x80, UPT ;  /* 0x000000800500788c */ /* 0x000fe2000bf06270 */
[----:B--2---:R-:W-:-:S02]  /*24c70*/  CS2R R96, SRZ ;  /* 0x0000000000607805 */ /* 0x004fc4000001ff00 */
[----:B------:R-:W-:Y:S02]  /*24c80*/  CS2R R98, SRZ ;  /* 0x0000000000627805 */ /* 0x000fe4000001ff00 */
[----:B------:R-:W-:Y:S02]  /*24c90*/  CS2R R100, SRZ ;  /* 0x0000000000647805 */ /* 0x000fe4000001ff00 */
[----:B------:R-:W-:Y:S02]  /*24ca0*/  CS2R R102, SRZ ;  /* 0x0000000000667805 */ /* 0x000fe4000001ff00 */
[----:B------:R-:W-:Y:S02]  /*24cb0*/  CS2R R156, SRZ ;  /* 0x00000000009c7805 */ /* 0x000fe4000001ff00 */
[----:B------:R-:W-:Y:S02]  /*24cc0*/  CS2R R158, SRZ ;  /* 0x00000000009e7805 */ /* 0x000fe4000001ff00 */
[----:B------:R-:W-:-:S02]  /*24cd0*/  CS2R R160, SRZ ;  /* 0x0000000000a07805 */ /* 0x000fc4000001ff00 */
        /* <DEDUP_REMOVED lines=17> */
[----:B---3--:R-:W-:-:S02]  /*24df0*/  CS2R R84, SRZ ;  /* 0x0000000000547805 */ /* 0x008fc4000001ff00 */
        /* <DEDUP_REMOVED lines=11> */
[----:B-1----:R-:W-:-:S02]  /*24eb0*/  CS2R R80, SRZ ;  /* 0x0000000000507805 */ /* 0x002fc4000001ff00 */
        /* <DEDUP_REMOVED lines=17> */
[----:B----4-:R-:W-:-:S02]  /*24fd0*/  CS2R R72, SRZ ;  /* 0x0000000000487805 */ /* 0x010fc4000001ff00 */
        /* <DEDUP_REMOVED lines=26> */
[----:B------:R-:W-:Y:S01]  /*25180*/  CS2R R246, SRZ ;  /* 0x0000000000f67805 */ /* 0x000fe2000001ff00 */
[----:B------:R-:W-:Y:S06]  /*25190*/  BRA.U !UP0, `(.L_x_0) ;  /* 0x00000615089c7547 */ /* 0x000fec000b800000 */
[----:B------:R-:W2:Y:S04]  /*251a0*/  LDL.LU.64 R244, [R1+0xe00] ;  /* 0x000e000001f47983 */ /* 0x000ea80000300a00 */
[----:B------:R-:W3:Y:S04]  /*251b0*/  LDL.LU.64 R200, [R1+0xe08] ;  /* 0x000e080001c87983 */ /* 0x000ee80000300a00 */
[----:B------:R-:W4:Y:S04]  /*251c0*/  LDL.LU.64 R2, [R1+0xe10] ;  /* 0x000e100001027983 */ /* 0x000f280000300a00 */
[----:B------:R-:W3:Y:S04]  /*251d0*/  LDL.LU.64 R202, [R1+0xdf0] ;  /* 0x000df00001ca7983 */ /* 0x000ee80000300a00 */
[----:B------:R-:W3:Y:S04]  /*251e0*/  LDL.LU.64 R114, [R1+0xd18] ;  /* 0x000d180001727983 */ /* 0x000ee80000300a00 */
[----:B------:R-:W4:Y:S04]  /*251f0*/  LDL.LU.64 R152, [R1+0x4a8] ;  /* 0x0004a80001987983 */ /* 0x000f280000300a00 */
[----:B------:R-:W4:Y:S04]  /*25200*/  LDL.LU.64 R154, [R1+0x4a0] ;  /* 0x0004a000019a7983 */ /* 0x000f280000300a00 */
[----:B------:R-:W4:Y:S04]  /*25210*/  LDL.LU.64 R148, [R1+0x498] ;  /* 0x0004980001947983 */ /* 0x000f280000300a00 */
[----:B------:R-:W4:Y:S04]  /*25220*/  LDL.LU.64 R246, [R1+0xd10] ;  /* 0x000d100001f67983 */ /* 0x000f280000300a00 */
[----:B------:R-:W4:Y:S04]  /*25230*/  LDL.LU.64 R150, [R1+0x490] ;  /* 0x0004900001967983 */ /* 0x000f280000300a00 */
[----:B------:R-:W4:Y:S04]  /*25240*/  LDL.LU.64 R112, [R1+0x488] ;  /* 0x0004880001707983 */ /* 0x000f280000300a00 */
[----:B--2---:R1:W-:Y:S01]  /*25250*/  STL [R1+0x2204], R244 ;  /* 0x002204f401007387 */ /* 0x0043e20000100800 */
[----:B------:R-:W-:-:S03]  /*25260*/  IMAD.MOV.U32 R0, RZ, RZ, R245 ;  /* 0x000000ffff007224 */ /* 0x000fc600078e00f5 */
[----:B-1----:R-:W2:Y:S04]  /*25270*/  LDL.LU.64 R244, [R1+0x480] ;  /* 0x0004800001f47983 */ /* 0x002ea80000300a00 */
[----:B------:R1:W-:Y:S04]  /*25280*/  STL [R1+0x2200], R0 ;  /* 0x0022000001007387 */ /* 0x0003e80000100800 */
[----:B---3--:R3:W-:Y:S01]  /*25290*/  STL [R1+0x220c], R200 ;  /* 0x00220cc801007387 */ /* 0x0087e20000100800 */
[----:B-1----:R-:W-:-:S03]  /*252a0*/  MOV R0, R201 ;  /* 0x000000c900007202 */ /* 0x002fc60000000f00 */
[----:B---3--:R-:W3:Y:S04]  /*252b0*/  LDL.LU.64 R200, [R1+0xd08] ;  /* 0x000d080001c87983 */ /* 0x008ee80000300a00 */
[----:B------:R1:W-:Y:S04]  /*252c0*/  STL [R1+0x2208], R0 ;  /* 0x0022080001007387 */ /* 0x0003e80000100800 */
[----:B----4-:R4:W-:Y:S01]  /*252d0*/  STL [R1+0x2214], R2 ;  /* 0x0022140201007387 */ /* 0x0109e20000100800 */
[----:B-1----:R-:W-:-:S03]  /*252e0*/  IMAD.MOV.U32 R0, RZ, RZ, R3 ;  /* 0x000000ffff007224 */ /* 0x002fc600078e0003 */
[----:B----4-:R-:W4:Y:S04]  /*252f0*/  LDL.LU.64 R2, [R1+0x478] ;  /* 0x0004780001027983 */ /* 0x010f280000300a00 */
[----:B------:R1:W-:Y:S04]  /*25300*/  STL [R1+0x2210], R0 ;  /* 0x0022100001007387 */ /* 0x0003e80000100800 */
[----:B------:R1:W-:Y:S02]  /*25310*/  STL [R1+0x221c], R202 ;  /* 0x00221cca01007387 */ /* 0x0003e40000100800 */
[----:B-1----:R-:W-:-:S02]  /*25320*/  IMAD.MOV.U32 R0, RZ, RZ, R203 ;  /* 0x000000ffff007224 */ /* 0x002fc400078e00cb */
[----:B------:R-:W4:Y:S04]  /*25330*/  LDL.LU.64 R202, [R1+0x470] ;  /* 0x0004700001ca7983 */ /* 0x000f280000300a00 */
[----:B------:R1:W-:Y:S04]  /*25340*/  STL [R1+0x2218], R0 ;  /* 0x0022180001007387 */ /* 0x0003e80000100800 */
[----:B------:R1:W-:Y:S02]  /*25350*/  STL [R1+0x2220], R114 ;  /* 0x0022207201007387 */ /* 0x0003e40000100800 */
[----:B-1----:R-:W-:-:S02]  /*25360*/  MOV R0, R115 ;  /* 0x0000007300007202 */ /* 0x002fc40000000f00 */
[----:B------:R-:W4:Y:S04]  /*25370*/  LDL.LU.64 R114, [R1+0x468] ;  /* 0x0004680001727983 */ /* 0x000f280000300a00 */
[----:B------:R1:W-:Y:S04]  /*25380*/  STL [R1+0x21f8], R0 ;  /* 0x0021f80001007387 */ /* 0x0003e80000100800 */
[----:B------:R1:W-:Y:S02]  /*25390*/  STL [R1+0x21fc], R152 ;  /* 0x0021fc9801007387 */ /* 0x0003e40000100800 */
[----:B-1----:R-:W-:-:S02]  /*253a0*/  IMAD.MOV.U32 R0, RZ, RZ, R153 ;  /* 0x000000ffff007224 */ /* 0x002fc400078e0099 */
[----:B------:R-:W4:Y:S04]  /*253b0*/  LDL.LU.64 R152, [R1+0xd00] ;  /* 0x000d000001987983 */ /* 0x000f280000300a00 */
        /* <DEDUP_REMOVED lines=21> */
[----:B--2---:R2:W-:Y:S01]  /*25510*/  STL [R1+0x21cc], R244 ;  /* 0x0021ccf401007387 */ /* 0x0045e20000100800 */
[----:B-1----:R-:W-:-:S03]  /*25520*/  IMAD.MOV.U32 R0, RZ, RZ, R245 ;  /* 0x000000ffff007224 */ /* 0x002fc600078e00f5 */
[----:B--2---:R-:W2:Y:S04]  /*25530*/  LDL.LU.64 R244, [R1+0x440] ;  /* 0x0004400001f47983 */ /* 0x004ea80000300a00 */
[----:B------:R1:W-:Y:S04]  /*25540*/  STL [R1+0x21c0], R0 ;  /* 0x0021c00001007387 */ /* 0x0003e80000100800 */
[----:B---3--:R3:W-:Y:S01]  /*25550*/  STL [R1+0x21c4], R200 ;  /* 0x0021c4c801007387 */ /* 0x0087e20000100800 */
[----:B-1----:R-:W-:-:S03]  /*25560*/  IMAD.MOV.U32 R0, RZ, RZ, R201 ;  /* 0x000000ffff007224 */ /* 0x002fc600078e00c9 */
[----:B---3--:R-:W3:Y:S04]  /*25570*/  LDL.LU.64 R200, [R1+0x408] ;  /* 0x0004080001c87983 */ /* 0x008ee80000300a00 */
[----:B------:R1:W-:Y:S04]  /*25580*/  STL [R1+0x21b8], R0 ;  /* 0x0021b80001007387 */ /* 0x0003e80000100800 */
[----:B----4-:R4:W-:Y:S01]  /*25590*/  STL [R1+0x21bc], R2 ;  /* 0x0021bc0201007387 */ /* 0x0109e20000100800 */
[----:B-1----:R-:W-:-:S03]  /*255a0*/  MOV R0, R3 ;  /* 0x0000000300007202 */ /* 0x002fc60000000f00 */
[----:B----4-:R-:W4:Y:S04]  /*255b0*/  LDL.LU.64 R2, [R1+0xcf0] ;  /* 0x000cf00001027983 */ /* 0x010f280000300a00 */
        /* <DEDUP_REMOVED lines=33> */
[----:B--2---:R2:W-:Y:S01]  /*257d0*/  STL [R1+0x2174], R244 ;  /* 0x002174f401007387 */ /* 0x0045e20000100800 */
[----:B-1----:R-:W-:-:S03]  /*257e0*/  MOV R0, R245 ;  /* 0x000000f500007202 */ /* 0x002fc60000000f00 */
[----:B--2---:R-:W2:Y:S04]  /*257f0*/  LDL.LU.64 R244, [R1+0x2d8] ;  /* 0x0002d80001f47983 */ /* 0x004ea80000300a00 */
[----:B------:R1:W-:Y:S04]  /*25800*/  STL [R1+0x2168], R0 ;  /* 0x0021680001007387 */ /* 0x0003e80000100800 */
[----:B---3--:R3:W-:Y:S01]  /*25810*/  STL [R1+0x216c], R200 ;  /* 0x00216cc801007387 */ /* 0x0087e20000100800 */
[----:B-1----:R-:W-:-:S03]  /*25820*/  IMAD.MOV.U32 R0, RZ, RZ, R201 ;  /* 0x000000ffff007224 */ /* 0x002fc600078e00c9 */
[----:B---3--:R-:W3:Y:S04]  /*25830*/  LDL.LU.64 R200, [R1+0x2d0] ;  /* 0x0002d00001c87983 */ /* 0x008ee80000300a00 */
[----:B------:R1:W-:Y:S04]  /*25840*/  STL [R1+0x2160], R0 ;  /* 0x0021600001007387 */ /* 0x0003e80000100800 */
[----:B----4-:R4:W-:Y:S01]  /*25850*/  STL [R1+0x2164], R2 ;  /* 0x0021640201007387 */ /* 0x0109e20000100800 */
[----:B-1----:R-:W-:-:S03]  /*25860*/  IMAD.MOV.U32 R0, RZ, RZ, R3 ;  /* 0x000000ffff007224 */ /* 0x002fc600078e0003 */
[----:B----4-:R-:W4:Y:S04]  /*25870*/  LDL.LU.64 R2, [R1+0x2b8] ;  /* 0x0002b80001027983 */ /* 0x010f280000300a00 */
        /* <DEDUP_REMOVED lines=33> */
[----:B--2---:R2:W-:Y:S01]  /*25a90*/  STL [R1+0x211c], R244 ;  /* 0x00211cf401007387 */ /* 0x0045e20000100800 */
[----:B-1----:R-:W-:-:S03]  /*25aa0*/  IMAD.MOV.U32 R0, RZ, RZ, R245 ;  /* 0x000000ffff007224 */ /* 0x002fc600078e00f5 */
[----:B--2---:R-:W2:Y:S04]  /*25ab0*/  LDL.LU.64 R244, [R1+0xcc8] ;  /* 0x000cc80001f47983 */ /* 0x004ea80000300a00 */
        /* <DEDUP_REMOVED lines=61> */
[----:B------:R1:W-:Y:S04]  /*25e90*/  STL [R1+0x209c], R152 ;  /* 0x00209c9801007387 */ /* 0x0003e80000100800 */
[----:B------:R-:W4:Y:S01]  /*25ea0*/  LDL.LU.64 R14, [R1+0xd30] ;  /* 0x000d3000010e7983 */ /* 0x000f220000300a00 */
[----:B-1----:R-:W-:-:S05]  /*25eb0*/  MOV R0, R153 ;  /* 0x0000009900007202 */ /* 0x002fca0000000f00 */
[----:B------:R1:W-:Y:S04]  /*25ec0*/  STL [R1+0x2090], R0 ;  /* 0x0020900001007387 */ /* 0x0003e80000100800 */
[----:B------:R-:W-:Y:S04]  /*25ed0*/  STL [R1+0x2094], R154 ;  /* 0x0020949a01007387 */ /* 0x000fe80000100800 */
[----:B------:R-:W4:Y:S01]  /*25ee0*/  LDL.LU.64 R152, [R1+0x1e0] ;  /* 0x0001e00001987983 */ /* 0x000f220000300a00 */
[----:B-1----:R-:W-:-:S05]  /*25ef0*/  IMAD.MOV.U32 R0, RZ, RZ, R155 ;  /* 0x000000ffff007224 */ /* 0x002fca00078e009b */
[----:B------:R1:W-:Y:S04]  /*25f00*/  STL [R1+0x2088], R0 ;  /* 0x0020880001007387 */ /* 0x0003e80000100800 */
[----:B------:R1:W-:Y:S02]  /*25f10*/  STL [R1+0x208c], R148 ;  /* 0x00208c9401007387 */ /* 0x0003e40000100800 */
[----:B-1----:R-:W-:Y:S02]  /*25f20*/  IMAD.MOV.U32 R0, RZ, RZ, R149 ;  /* 0x000000ffff007224 */ /* 0x002fe400078e0095 */
        /* <DEDUP_REMOVED lines=18> */
[----:B---3--:R-:W-:Y:S04]  /*26050*/  STL [R1+0x2060], R200 ;  /* 0x002060c801007387 */ /* 0x008fe80000100800 */
[----:B------:R-:W3:Y:S01]  /*26060*/  LDL.LU.64 R154, [R1+0x1b8] ;  /* 0x0001b800019a7983 */ /* 0x000ee20000300a00 */
[----:B-1----:R-:W-:-:S05]  /*26070*/  IMAD.MOV.U32 R0, RZ, RZ, R201 ;  /* 0x000000ffff007224 */ /* 0x002fca00078e00c9 */
[----:B------:R1:W-:Y:S04]  /*26080*/  STL [R1+0x205c], R0 ;  /* 0x00205c0001007387 */ /* 0x0003e80000100800 */
[----:B----4-:R4:W-:Y:S01]  /*26090*/  STL [R1+0x2064], R2 ;  /* 0x0020640201007387 */ /* 0x0109e20000100800 */
[----:B-1----:R-:W-:-:S03]  /*260a0*/  IMAD.MOV.U32 R0, RZ, RZ, R3 ;  /* 0x000000ffff007224 */ /* 0x002fc600078e0003 */
[----:B----4-:R-:W4:Y:S04]  /*260b0*/  LDL.LU.64 R2, [R1+0xd40] ;  /* 0x000d400001027983 */ /* 0x010f280000300a00 */
[----:B------:R1:W-:Y:S04]  /*260c0*/  STL [R1+0x2050], R0 ;  /* 0x0020500001007387 */ /* 0x0003e80000100800 */
[----:B------:R-:W-:Y:S04]  /*260d0*/  STL [R1+0x2054], R202 ;  /* 0x002054ca01007387 */ /* 0x000fe80000100800 */
[----:B------:R-:W4:Y:S01]  /*260e0*/  LDL.LU.64 R200, [R1+0x1b0] ;  /* 0x0001b00001c87983 */ /* 0x000f220000300a00 */
[----:B-1----:R-:W-:-:S05]  /*260f0*/  MOV R0, R203 ;  /* 0x000000cb00007202 */ /* 0x002fca0000000f00 */
[----:B------:R1:W-:Y:S04]  /*26100*/  STL [R1+0x2048], R0 ;  /* 0x0020480001007387 */ /* 0x0003e80000100800 */
[----:B------:R1:W-:Y:S02]  /*26110*/  STL [R1+0x204c], R114 ;  /* 0x00204c7201007387 */ /* 0x0003e40000100800 */
[----:B-1----:R-:W-:Y:S02]  /*26120*/  IMAD.MOV.U32 R0, RZ, RZ, R115 ;  /* 0x000000ffff007224 */ /* 0x002fe400078e0073 */
[----:B------:R-:W4:Y:S04]  /*26130*/  LDL.LU.64 R202, [R1+0x1a8] ;  /* 0x0001a80001ca7983 */ /* 0x000f280000300a00 */
[----:B------:R-:W-:Y:S04]  /*26140*/  STL [R1+0x2040], R14 ;  /* 0x0020400e01007387 */ /* 0x000fe80000100800 */
[----:B------:R1:W-:Y:S04]  /*26150*/  STL [R1+0x2038], R0 ;  /* 0x0020380001007387 */ /* 0x0003e80000100800 */
[----:B------:R-:W4:Y:S01]  /*26160*/  LDL.LU.64 R114, [R1+0x1a0] ;  /* 0x0001a00001727983 */ /* 0x000f220000300a00 */
[----:B-1----:R-:W-:-:S03]  /*26170*/  IMAD.MOV.U32 R0, RZ, RZ, R15 ;  /* 0x000000ffff007224 */ /* 0x002fc600078e000f */
[----:B------:R-:W-:Y:S04]  /*26180*/  STL [R1+0x2044], R152 ;  /* 0x0020449801007387 */ /* 0x000fe80000100800 */
[----:B------:R1:W-:Y:S02]  /*26190*/  STL [R1+0x203c], R0 ;  /* 0x00203c0001007387 */ /* 0x0003e40000100800 */
[----:B-1----:R-:W-:Y:S02]  /*261a0*/  MOV R0, R153 ;  /* 0x0000009900007202 */ /* 0x002fe40000000f00 */
        /* <DEDUP_REMOVED lines=32> */
[----:B------:R-:W-:Y:S04]  /*263b0*/  STL [R1+0x1ff4], R202 ;  /* 0x001ff4ca01007387 */ /* 0x000fe80000100800 */
[----:B------:R1:W-:Y:S04]  /*263c0*/  STL [R1+0x1ff0], R0 ;  /* 0x001ff00001007387 */ /* 0x0003e80000100800 */
[----:B------:R-:W4:Y:S01]  /*263d0*/  LDL.LU.64 R200, [R1+0xd58] ;  /* 0x000d580001c87983 */ /* 0x000f220000300a00 */
[----:B-1----:R-:W-:-:S03]  /*263e0*/  MOV R0, R203 ;  /* 0x000000cb00007202 */ /* 0x002fc60000000f00 */
[----:B------:R-:W-:Y:S04]  /*263f0*/  STL [R1+0x1fec], R114 ;  /* 0x001fec7201007387 */ /* 0x000fe80000100800 */
[----:B------:R1:W-:Y:S04]  /*26400*/  STL [R1+0x1fe8], R0 ;  /* 0x001fe80001007387 */ /* 0x0003e80000100800 */
[----:B------:R-:W4:Y:S01]  /*26410*/  LDL.LU.64 R202, [R1+0x168] ;  /* 0x0001680001ca7983 */ /* 0x000f220000300a00 */
[----:B-1----:R-:W-:-:S03]  /*26420*/  IMAD.MOV.U32 R0, RZ, RZ, R115 ;  /* 0x000000ffff007224 */ /* 0x002fc600078e0073 */
[----:B------:R-:W4:Y:S04]  /*26430*/  LDL.LU.64 R114, [R1+0x160] ;  /* 0x0001600001727983 */ /* 0x000f280000300a00 */
[----:B------:R1:W-:Y:S04]  /*26440*/  STL [R1+0x1fd8], R0 ;  /* 0x001fd80001007387 */ /* 0x0003e80000100800 */
[----:B------:R-:W-:Y:S04]  /*26450*/  STL [R1+0x1fe0], R152 ;  /* 0x001fe09801007387 */ /* 0x000fe80000100800 */
[----:B------:R-:W4:Y:S01]  /*26460*/  LDL.LU.64 R14, [R1+0x158] ;  /* 0x00015800010e7983 */ /* 0x000f220000300a00 */
[----:B-1----:R-:W-:-:S05]  /*26470*/  IMAD.MOV.U32 R0, RZ, RZ, R153 ;  /* 0x000000ffff007224 */ /* 0x002fca00078e0099 */
[----:B------:R1:W-:Y:S04]  /*26480*/  STL [R1+0x1fdc], R0 ;  /* 0x001fdc0001007387 */ /* 0x0003e80000100800 */
        /* <DEDUP_REMOVED lines=14> */
[----:B-1----:R-:W-:-:S03]  /*26570*/  MOV R0, R113 ;  /* 0x0000007100007202 */ /* 0x002fc60000000f00 */
[----:B--2---:R-:W-:Y:S04]  /*26580*/  STL [R1+0x1fc4], R244 ;  /* 0x001fc4f401007387 */ /* 0x004fe80000100800 */
[----:B------:R1:W-:Y:S04]  /*26590*/  STL [R1+0x1fbc], R0 ;  /* 0x001fbc0001007387 */ /* 0x0003e80000100800 */
[----:B------:R-:W2:Y:S01]  /*265a0*/  LDL.LU.64 R112, [R1+0xd68] ;  /* 0x000d680001707983 */ /* 0x000ea20000300a00 */
[----:B-1----:R-:W-:-:S03]  /*265b0*/  IMAD.MOV.U32 R0, RZ, RZ, R245 ;  /* 0x000000ffff007224 */ /* 0x002fc600078e00f5 */
[----:B---3--:R-:W-:Y:S04]  /*265c0*/  STL [R1+0x1fb4], R154 ;  /* 0x001fb49a01007387 */ /* 0x008fe80000100800 */
[----:B------:R1:W-:Y:S04]  /*265d0*/  STL [R1+0x1fb0], R0 ;  /* 0x001fb00001007387 */ /* 0x0003e80000100800 */
[----:B------:R-:W3:Y:S01]  /*265e0*/  LDL.LU.64 R244, [R1+0x138] ;  /* 0x0001380001f47983 */ /* 0x000ee20000300a00 */
[----:B-1----:R-:W-:-:S03]  /*265f0*/  IMAD.MOV.U32 R0, RZ, RZ, R155 ;  /* 0x000000ffff007224 */ /* 0x002fc600078e009b */
[----:B----4-:R-:W-:Y:S04]  /*26600*/  STL [R1+0x1fac], R2 ;  /* 0x001fac0201007387 */ /* 0x010fe80000100800 */
[----:B------:R1:W-:Y:S04]  /*26610*/  STL [R1+0x1fa8], R0 ;  /* 0x001fa80001007387 */ /* 0x0003e80000100800 */
[----:B------:R-:W4:Y:S01]  /*26620*/  LDL.LU.64 R154, [R1+0x130] ;  /* 0x00013000019a7983 */ /* 0x000f220000300a00 */
[----:B-1----:R-:W-:-:S03]  /*26630*/  MOV R0, R3 ;  /* 0x0000000300007202 */ /* 0x002fc60000000f00 */
        /* <DEDUP_REMOVED lines=16> */
[----:B------:R-:W-:Y:S04]  /*26740*/  STL [R1+0x1f80], R148 ;  /* 0x001f809401007387 */ /* 0x000fe80000100800 */
        /* <DEDUP_REMOVED lines=10> */
[----:B------:R-:W-:Y:S04]  /*267f0*/  STL [R1+0x1f6c], R152 ;  /* 0x001f6c9801007387 */ /* 0x000fe80000100800 */
[----:B------:R1:W-:Y:S04]  /*26800*/  STL [R1+0x1f68], R0 ;  /* 0x001f680001007387 */ /* 0x0003e80000100800 */
[----:B------:R-:W4:Y:S01]  /*26810*/  LDL.LU.64 R150, [R1+0x108] ;  /* 0x0001080001967983 */ /* 0x000f220000300a00 */
[----:B-1----:R-:W-:-:S03]  /*26820*/  IMAD.MOV.U32 R0, RZ, RZ, R153 ;  /* 0x000000ffff007224 */ /* 0x002fc600078e0099 */
[----:B--2---:R-:W-:Y:S04]  /*26830*/  STL [R1+0x1f60], R112 ;  /* 0x001f607001007387 */ /* 0x004fe80000100800 */
[----:B------:R1:W-:Y:S02]  /*26840*/  STL [R1+0x1f58], R0 ;  /* 0x001f580001007387 */ /* 0x0003e40000100800 */
[----:B-1----:R-:W-:Y:S02]  /*26850*/  MOV R0, R113 ;  /* 0x0000007100007202 */ /* 0x002fe40000000f00 */
[----:B------:R-:W2:Y:S04]  /*26860*/  LDL.LU.64 R112, [R1+0x100] ;  /* 0x0001000001707983 */ /* 0x000ea80000300a00 */
[----:B------:R1:W-:Y:S04]  /*26870*/  STL [R1+0x1f5c], R0 ;  /* 0x001f5c0001007387 */ /* 0x0003e80000100800 */
[----:B---3--:R3:W-:Y:S01]  /*26880*/  STL [R1+0x1f64], R244 ;  /* 0x001f64f401007387 */ /* 0x0087e20000100800 */
[----:B-1----:R-:W-:-:S03]  /*26890*/  IMAD.MOV.U32 R0, RZ, RZ, R245 ;  /* 0x000000ffff007224 */ /* 0x002fc600078e00f5 */
[----:B---3--:R-:W3:Y:S04]  /*268a0*/  LDL.LU.64 R244, [R1+0xf8] ;  /* 0x0000f80001f47983 */ /* 0x008ee80000300a00 */
[----:B------:R1:W-:Y:S04]  /*268b0*/  STL [R1+0x1f50], R0 ;  /* 0x001f500001007387 */ /* 0x0003e80000100800 */
[----:B----4-:R-:W-:Y:S01]  /*268c0*/  STL [R1+0x1f54], R154 ;  /* 0x001f549a01007387 */ /* 0x010fe20000100800 */
[----:B-1----:R-:W-:-:S03]  /*268d0*/  IMAD.MOV.U32 R0, RZ, RZ, R155 ;  /* 0x000000ffff007224 */ /* 0x002fc600078e009b */
[----:B------:R-:W-:Y:S04]  /*268e0*/  STL [R1+0x1f4c], R2 ;  /* 0x001f4c0201007387 */ /* 0x000fe80000100800 */
[----:B------:R1:W-:Y:S04]  /*268f0*/  STL [R1+0x1f48], R0 ;  /* 0x001f480001007387 */ /* 0x0003e80000100800 */
[----:B------:R-:W4:Y:S01]  /*26900*/  LDL.LU.64 R8, [R1+0xd80] ;  /* 0x000d800001087983 */ /* 0x000f220000300a00 */
[----:B-1----:R-:W-:-:S03]  /*26910*/  MOV R0, R3 ;  /* 0x0000000300007202 */ /* 0x002fc60000000f00 */
[----:B------:R-:W-:Y:S04]  /*26920*/  STL [R1+0x1f40], R200 ;  /* 0x001f40c801007387 */ /* 0x000fe80000100800 */
[----:B------:R1:W-:Y:S04]  /*26930*/  STL [R1+0x1f38], R0 ;  /* 0x001f380001007387 */ /* 0x0003e80000100800 */
[----:B------:R-:W4:Y:S04]  /*26940*/  LDL.LU.64 R2, [R1+0xf0] ;  /* 0x0000f00001027983 */ /* 0x000f280000300a00 */
[----:B------:R-:W4:Y:S01]  /*26950*/  LDL.LU.64 R10, [R1+0xe8] ;  /* 0x0000e800010a7983 */ /* 0x000f220000300a00 */
[----:B-1----:R-:W-:-:S05]  /*26960*/  IMAD.MOV.U32 R0, RZ, RZ, R201 ;  /* 0x000000ffff007224 */ /* 0x002fca00078e00c9 */
[----:B------:R1:W-:Y:S04]  /*26970*/  STL [R1+0x1f3c], R0 ;  /* 0x001f3c0001007387 */ /* 0x0003e80000100800 */
[----:B------:R-:W-:Y:S04]  /*26980*/  STL [R1+0x1f44], R202 ;  /* 0x001f44ca01007387 */ /* 0x000fe80000100800 */
[----:B------:R-:W4:Y:S01]  /*26990*/  LDL.LU.64 R12, [R1+0xe0] ;  /* 0x0000e000010c7983 */ /* 0x000f220000300a00 */
[----:B-1----:R-:W-:-:S05]  /*269a0*/  IMAD.MOV.U32 R0, RZ, RZ, R203 ;  /* 0x000000ffff007224 */ /* 0x002fca00078e00cb */
[----:B------:R1:W-:Y:S04]  /*269b0*/  STL [R1+0x1f30], R0 ;  /* 0x001f300001007387 */ /* 0x0003e80000100800 */
[----:B------:R1:W-:Y:S04]  /*269c0*/  STL [R1+0x1f34], R114 ;  /* 0x001f347201007387 */ /* 0x0003e80000100800 */
[----:B------:R-:W4:Y:S01]  /*269d0*/  LDL.LU.64 R14, [R1+0xd88] ;  /* 0x000d8800010e7983 */ /* 0x000f220000300a00 */
[----:B-1----:R-:W-:-:S03]  /*269e0*/  MOV R0, R115 ;  /* 0x0000007300007202 */ /* 0x002fc60000000f00 */
[----:B------:R-:W4:Y:S04]  /*269f0*/  LDL.LU.64 R114, [R1+0xd8] ;  /* 0x0000d80001727983 */ /* 0x000f280000300a00 */
[----:B------:R1:W-:Y:S04]  /*26a00*/  STL [R1+0x1f28], R0 ;  /* 0x001f280001007387 */ /* 0x0003e80000100800 */
[----:B------:R-:W-:Y:S01]  /*26a10*/  STL [R1+0x1f2c], R148 ;  /* 0x001f2c9401007387 */ /* 0x000fe20000100800 */
[----:B-1----:R-:W-:-:S03]  /*26a20*/  IMAD.MOV.U32 R0, RZ, RZ, R149 ;  /* 0x000000ffff007224 */ /* 0x002fc600078e0095 */
[----:B------:R-:W4:Y:S04]  /*26a30*/  LDL.LU.64 R152, [R1+0xd0] ;  /* 0x0000d00001987983 */ /* 0x000f280000300a00 */
        /* <DEDUP_REMOVED lines=8> */
[----:B-1----:R-:W-:-:S03]  /*26ac0*/  MOV R0, R151 ;  /* 0x0000009700007202 */ /* 0x002fc60000000f00 */
[----:B------:R-:W4:Y:S04]  /*26ad0*/  LDL.LU.64 R202, [R1+0xb8] ;  /* 0x0000b80001ca7983 */ /* 0x000f280000300a00 */
[----:B------:R1:W-:Y:S04]  /*26ae0*/  STL [R1+0x1f10], R0 ;  /* 0x001f100001007387 */ /* 0x0003e80000100800 */
[----:B--2---:R-:W-:Y:S01]  /*26af0*/  STL [R1+0x1f14], R112 ;  /* 0x001f147001007387 */ /* 0x004fe20000100800 */
[----:B-1----:R-:W-:-:S03]  /*26b00*/  IMAD.MOV.U32 R0, RZ, RZ, R113 ;  /* 0x000000ffff007224 */ /* 0x002fc600078e0071 */
[----:B------:R-:W2:Y:S04]  /*26b10*/  LDL.LU.64 R148, [R1+0xb0] ;  /* 0x0000b00001947983 */ /* 0x000ea80000300a00 */
[----:B------:R1:W-:Y:S04]  /*26b20*/  STL [R1+0x1f08], R0 ;  /* 0x001f080001007387 */ /* 0x0003e80000100800 */
[----:B---3--:R3:W-:Y:S04]  /*26b30*/  STL [R1+0x1f0c], R244 ;  /* 0x001f0cf401007387 */ /* 0x0087e80000100800 */
[----:B------:R-:W2:Y:S01]  /*26b40*/  LDL.LU.64 R150, [R1+0xd98] ;  /* 0x000d980001967983 */ /* 0x000ea20000300a00 */
[----:B-1----:R-:W-:-:S03]  /*26b50*/  IMAD.MOV.U32 R0, RZ, RZ, R245 ;  /* 0x000000ffff007224 */ /* 0x002fc600078e00f5 */
[----:B---3--:R-:W3:Y:S04]  /*26b60*/  LDL.LU.64 R244, [R1+0x8] ;  /* 0x0000080001f47983 */ /* 0x008ee80000300a00 */
[----:B------:R1:W-:Y:S04]  /*26b70*/  STL [R1+0x1ef8], R0 ;  /* 0x001ef80001007387 */ /* 0x0003e80000100800 */
[----:B----4-:R-:W-:Y:S04]  /*26b80*/  STL [R1+0x1f00], R8 ;  /* 0x001f000801007387 */ /* 0x010fe80000100800 */
[----:B------:R-:W4:Y:S01]  /*26b90*/  LDL.LU.64 R112, [R1] ;  /* 0x0000000001707983 */ /* 0x000f220000300a00 */
[----:B-1----:R-:W-:-:S03]  /*26ba0*/  MOV R0, R9 ;  /* 0x0000000900007202 */ /* 0x002fc60000000f00 */
[----:B------:R-:W-:Y:S04]  /*26bb0*/  STL [R1+0x1f04], R2 ;  /* 0x001f040201007387 */ /* 0x000fe80000100800 */
[----:B------:R1:W-:Y:S04]  /*26bc0*/  STL [R1+0x1efc], R0 ;  /* 0x001efc0001007387 */ /* 0x0003e80000100800 */
[----:B------:R-:W-:Y:S01]  /*26bd0*/  STL [R1+0x1ef4], R10 ;  /* 0x001ef40a01007387 */ /* 0x000fe20000100800 */
[----:B-1----:R-:W-:-:S05]  /*26be0*/  IMAD.MOV.U32 R0, RZ, RZ, R3 ;  /* 0x000000ffff007224 */ /* 0x002fca00078e0003 */
[----:B------:R1:W-:Y:S04]  /*26bf0*/  STL [R1+0x1ef0], R0 ;  /* 0x001ef00001007387 */ /* 0x0003e80000100800 */
[----:B------:R-:W4:Y:S01]  /*26c00*/  LDL.LU.64 R2, [R1+0xda0] ;  /* 0x000da00001027983 */ /* 0x000f220000300a00 */
[----:B-1----:R-:W-:-:S03]  /*26c10*/  IMAD.MOV.U32 R0, RZ, RZ, R11 ;  /* 0x000000ffff007224 */ /* 0x002fc600078e000b */
[----:B------:R-:W-:Y:S04]  /*26c20*/  STL [R1+0x1eec], R12 ;  /* 0x001eec0c01007387 */ /* 0x000fe80000100800 */
[----:B------:R1:W-:Y:S04]  /*26c30*/  STL [R1+0x1ee8], R0 ;  /* 0x001ee80001007387 */ /* 0x0003e80000100800 */
[----:B------:R-:W-:Y:S01]  /*26c40*/  STL [R1+0x1ee0], R14 ;  /* 0x001ee00e01007387 */ /* 0x000fe20000100800 */
[----:B-1----:R-:W-:-:S05]  /*26c50*/  MOV R0, R13 ;  /* 0x0000000d00007202 */ /* 0x002fca0000000f00 */
[----:B------:R1:W-:Y:S04]  /*26c60*/  STL [R1+0x1ed8], R0 ;  /* 0x001ed80001007387 */ /* 0x0003e80000100800 */
[----:B------:R-:W-:Y:S01]  /*26c70*/  STL [R1+0x1ee4], R114 ;  /* 0x001ee47201007387 */ /* 0x000fe20000100800 */
[----:B-1----:R-:W-:-:S05]  /*26c80*/  IMAD.MOV.U32 R0, RZ, RZ, R15 ;  /* 0x000000ffff007224 */ /* 0x002fca00078e000f */
[----:B------:R1:W-:Y:S02]  /*26c90*/  STL [R1+0x1edc], R0 ;  /* 0x001edc0001007387 */ /* 0x0003e40000100800 */
[----:B-1----:R-:W-:Y:S02]  /*26ca0*/  IMAD.MOV.U32 R0, RZ, RZ, R115 ;  /* 0x000000ffff007224 */ /* 0x002fe400078e0073 */
[----:B------:R-:W-:Y:S04]  /*26cb0*/  STL [R1+0x1ed4], R152 ;  /* 0x001ed49801007387 */ /* 0x000fe80000100800 */
[----:B------:R1:W-:Y:S04]  /*26cc0*/  STL [R1+0x1ed0], R0 ;  /* 0x001ed00001007387 */ /* 0x0003e80000100800 */
[----:B------:R-:W4:Y:S01]  /*26cd0*/  LDL.LU.64 R114, [R1+0xda8] ;  /* 0x000da80001727983 */ /* 0x000f220000300a00 */
[----:B-1----:R-:W-:-:S03]  /*26ce0*/  MOV R0, R153 ;  /* 0x0000009900007202 */ /* 0x002fc60000000f00 */
[----:B------:R-:W-:Y:S04]  /*26cf0*/  STL [R1+0x1ecc], R154 ;  /* 0x001ecc9a01007387 */ /* 0x000fe80000100800 */
[----:B------:R1:W-:Y:S04]  /*26d00*/  STL [R1+0x1ec8], R0 ;  /* 0x001ec80001007387 */ /* 0x0003e80000100800 */
[----:B------:R-:W-:Y:S01]  /*26d10*/  STL [R1+0x1ec0], R200 ;  /* 0x001ec0c801007387 */ /* 0x000fe20000100800 */
[----:B-1----:R-:W-:-:S05]  /*26d20*/  IMAD.MOV.U32 R0, RZ, RZ, R155 ;  /* 0x000000ffff007224 */ /* 0x002fca00078e009b */
[----:B------:R1:W-:Y:S04]  /*26d30*/  STL [R1+0x1eb8], R0 ;  /* 0x001eb80001007387 */ /* 0x0003e80000100800 */
[----:B------:R-:W-:Y:S01]  /*26d40*/  STL [R1+0x1ec4], R246 ;  /* 0x001ec4f601007387 */ /* 0x000fe20000100800 */
[----:B-1----:R-:W-:-:S05]  /*26d50*/  IMAD.MOV.U32 R0, RZ, RZ, R201 ;  /* 0x000000ffff007224 */ /* 0x002fca00078e00c9 */
[----:B------:R1:W-:Y:S04]  /*26d60*/  STL [R1+0x1ebc], R0 ;  /* 0x001ebc0001007387 */ /* 0x0003e80000100800 */
[----:B------:R-:W-:Y:S01]  /*26d70*/  STL [R1+0x1eb4], R202 ;  /* 0x001eb4ca01007387 */ /* 0x000fe20000100800 */
[----:B-1----:R-:W-:-:S05]  /*26d80*/  MOV R0, R247 ;  /* 0x000000f700007202 */ /* 0x002fca0000000f00 */
[----:B------:R1:W-:Y:S04]  /*26d90*/  STL [R1+0x1eb0], R0 ;  /* 0x001eb00001007387 */ /* 0x0003e80000100800 */
[----:B------:R-:W4:Y:S01]  /*26da0*/  LDL.LU.64 R246, [R1+0xdb0] ;  /* 0x000db00001f67983 */ /* 0x000f220000300a00 */
[----:B-1----:R-:W-:-:S03]  /*26db0*/  IMAD.MOV.U32 R0, RZ, RZ, R203 ;  /* 0x000000ffff007224 */ /* 0x002fc600078e00cb */
[----:B--2---:R-:W-:Y:S04]  /*26dc0*/  STL [R1+0x1eac], R148 ;  /* 0x001eac9401007387 */ /* 0x004fe80000100800 */
[----:B------:R1:W-:Y:S02]  /*26dd0*/  STL [R1+0x1ea8], R0 ;  /* 0x001ea80001007387 */ /* 0x0003e40000100800 */
[----:B-1----:R-:W-:Y:S02]  /*26de0*/  IMAD.MOV.U32 R0, RZ, RZ, R149 ;  /* 0x000000ffff007224 */ /* 0x002fe400078e0095 */
[----:B------:R-:W-:Y:S04]  /*26df0*/  STL [R1+0x1ea0], R150 ;  /* 0x001ea09601007387 */ /* 0x000fe80000100800 */
[----:B------:R1:W-:Y:S04]  /*26e00*/  STL [R1+0x1e98], R0 ;  /* 0x001e980001007387 */ /* 0x0003e80000100800 */
[----:B---3--:R-:W-:Y:S01]  /*26e10*/  STL [R1+0x1ea4], R244 ;  /* 0x001ea4f401007387 */ /* 0x008fe20000100800 */
[----:B-1----:R-:W-:-:S05]  /*26e20*/  MOV R0, R151 ;  /* 0x0000009700007202 */ /* 0x002fca0000000f00 */
[----:B------:R1:W-:Y:S04]  /*26e30*/  STL [R1+0x1e9c], R0 ;  /* 0x001e9c0001007387 */ /* 0x0003e80000100800 */
[----:B----4-:R-:W-:Y:S01]  /*26e40*/  STL [R1+0x1e94], R112 ;  /* 0x001e947001007387 */ /* 0x010fe20000100800 */
[----:B-1----:R-:W-:-:S05]  /*26e50*/  IMAD.MOV.U32 R0, RZ, RZ, R245 ;  /* 0x000000ffff007224 */ /* 0x002fca00078e00f5 */
[----:B------:R1:W-:Y:S04]  /*26e60*/  STL [R1+0x1e90], R0 ;  /* 0x001e900001007387 */ /* 0x0003e80000100800 */
[----:B------:R-:W2:Y:S01]  /*26e70*/  LDL.LU.64 R244, [R1+0xdb8] ;  /* 0x000db80001f47983 */ /* 0x000ea20000300a00 */
[----:B-1----:R-:W-:-:S03]  /*26e80*/  IMAD.MOV.U32 R0, RZ, RZ, R113 ;  /* 0x000000ffff007224 */ /* 0x002fc600078e0071 */
[----:B-----5:R-:W-:Y:S04]  /*26e90*/  STL [R1+0x1e8c], R242 ;  /* 0x001e8cf201007387 */ /* 0x020fe80000100800 */
[----:B------:R1:W-:Y:S04]  /*26ea0*/  STL [R1+0x1e88], R0 ;  /* 0x001e880001007387 */ /* 0x0003e80000100800 */
[----:B------:R-:W-:Y:S01]  /*26eb0*/  STL [R1+0x1e78], R243 ;  /* 0x001e78f301007387 */ /* 0x000fe20000100800 */
[----:B-1----:R-:W-:-:S03]  /*26ec0*/  MOV R0, R3 ;  /* 0x0000000300007202 */ /* 0x002fc60000000f00 */
[----:B------:R1:W-:Y:S04]  /*26ed0*/  STL [R1+0x1e80], R2 ;  /* 0x001e800201007387 */ /* 0x0003e80000100800 */
[----:B------:R-:W-:Y:S04]  /*26ee0*/  STL [R1+0x1e84], R240 ;  /* 0x001e84f001007387 */ /* 0x000fe80000100800 */
[----:B------:R3:W-:Y:S04]  /*26ef0*/  STL [R1+0x1e7c], R0 ;  /* 0x001e7c0001007387 */ /* 0x0007e80000100800 */
[----:B------:R-:W-:Y:S04]  /*26f00*/  STL [R1+0x1e70], R241 ;  /* 0x001e70f101007387 */ /* 0x000fe80000100800 */
[----:B------:R-:W-:Y:S04]  /*26f10*/  STL [R1+0x1e74], R234 ;  /* 0x001e74ea01007387 */ /* 0x000fe80000100800 */
[----:B-1----:R-:W4:Y:S04]  /*26f20*/  LDL.LU.64 R2, [R1+0xdc0] ;  /* 0x000dc00001027983 */ /* 0x002f280000300a00 */
[----:B------:R-:W-:Y:S04]  /*26f30*/  STL [R1+0x1e68], R235 ;  /* 0x001e68eb01007387 */ /* 0x000fe80000100800 */
[----:B------:R-:W-:Y:S04]  /*26f40*/  STL [R1+0x1e6c], R232 ;  /* 0x001e6ce801007387 */ /* 0x000fe80000100800 */
[----:B------:R-:W-:Y:S01]  /*26f50*/  STL [R1+0x1e58], R233 ;  /* 0x001e58e901007387 */ /* 0x000fe20000100800 */
[----:B---3--:R-:W-:-:S03]  /*26f60*/  IMAD.MOV.U32 R0, RZ, RZ, R115 ;  /* 0x000000ffff007224 */ /* 0x008fc600078e0073 */
        /* <DEDUP_REMOVED lines=15> */
[----:B-1----:R-:W3:Y:S04]  /*27060*/  LDL.LU.64 R246, [R1+0xdd0] ;  /* 0x000dd00001f67983 */ /* 0x002ee80000300a00 */
[----:B------:R-:W-:Y:S04]  /*27070*/  STL [R1+0x1e28], R139 ;  /* 0x001e288b01007387 */ /* 0x000fe80000100800 */
[----:B------:R-:W-:Y:S04]  /*27080*/  STL [R1+0x1e2c], R136 ;  /* 0x001e2c8801007387 */ /* 0x000fe80000100800 */
[----:B------:R-:W-:Y:S01]  /*27090*/  STL [R1+0x1e18], R137 ;  /* 0x001e188901007387 */ /* 0x000fe20000100800 */
[----:B--2---:R-:W-:-:S03]  /*270a0*/  MOV R0, R245 ;  /* 0x000000f500007202 */ /* 0x004fc60000000f00 */
[----:B------:R1:W-:Y:S04]  /*270b0*/  STL [R1+0x1e20], R244 ;  /* 0x001e20f401007387 */ /* 0x0003e80000100800 */
[----:B------:R-:W-:Y:S04]  /*270c0*/  STL [R1+0x1e24], R106 ;  /* 0x001e246a01007387 */ /* 0x000fe80000100800 */
[----:B------:R4:W-:Y:S04]  /*270d0*/  STL [R1+0x1e1c], R0 ;  /* 0x001e1c0001007387 */ /* 0x0009e80000100800 */
[----:B------:R-:W-:Y:S04]  /*270e0*/  STL [R1+0x1e10], R107 ;  /* 0x001e106b01007387 */ /* 0x000fe80000100800 */
[----:B------:R-:W-:Y:S04]  /*270f0*/  STL [R1+0x1e14], R104 ;  /* 0x001e146801007387 */ /* 0x000fe80000100800 */
[----:B-1----:R-:W2:Y:S04]  /*27100*/  LDL.LU.64 R244, [R1+0xdd8] ;  /* 0x000dd80001f47983 */ /* 0x002ea80000300a00 */
[----:B------:R-:W-:Y:S04]  /*27110*/  STL [R1+0x1e08], R105 ;  /* 0x001e086901007387 */ /* 0x000fe80000100800 */
[----:B------:R-:W-:Y:S04]  /*27120*/  STL [R1+0x1e0c], R70 ;  /* 0x001e0c4601007387 */ /* 0x000fe80000100800 */
[----:B------:R-:W-:Y:S01]  /*27130*/  STL [R1+0x1df8], R71 ;  /* 0x001df84701007387 */ /* 0x000fe20000100800 */
[----:B----4-:R-:W-:-:S03]  /*27140*/  IMAD.MOV.U32 R0, RZ, RZ, R3 ;  /* 0x000000ffff007224 */ /* 0x010fc600078e0003 */
        /* <DEDUP_REMOVED lines=19> */
[----:B---3--:R-:W-:-:S03]  /*27280*/  MOV R0, R247 ;  /* 0x000000f700007202 */ /* 0x008fc60000000f00 */
[----:B------:R1:W-:Y:S04]  /*27290*/  STL [R1+0x1dc0], R246 ;  /* 0x001dc0f601007387 */ /* 0x0003e80000100800 */
[----:B------:R-:W-:Y:S04]  /*272a0*/  STL [R1+0x1dc4], R56 ;  /* 0x001dc43801007387 */ /* 0x000fe80000100800 */
[----:B------:R2:W-:Y:S04]  /*272b0*/  STL [R1+0x1dbc], R0 ;  /* 0x001dbc0001007387 */ /* 0x0005e80000100800 */
[----:B------:R-:W-:Y:S04]  /*272c0*/  STL [R1+0x1db0], R57 ;  /* 0x001db03901007387 */ /* 0x000fe80000100800 */
[----:B-1----:R-:W3:Y:S04]  /*272d0*/  LDL.LU.64 R246, [R1+0xdf8] ;  /* 0x000df80001f67983 */ /* 0x002ee80000300a00 */
[----:B------:R-:W-:Y:S04]  /*272e0*/  STL [R1+0x1db4], R54 ;  /* 0x001db43601007387 */ /* 0x000fe80000100800 */
[----:B------:R-:W-:Y:S04]  /*272f0*/  STL [R1+0x1da8], R55 ;  /* 0x001da83701007387 */ /* 0x000fe80000100800 */
[----:B------:R-:W-:Y:S04]  /*27300*/  STL [R1+0x1dac], R52 ;  /* 0x001dac3401007387 */ /* 0x000fe80000100800 */
[----:B------:R-:W-:Y:S01]  /*27310*/  STL [R1+0x1d98], R53 ;  /* 0x001d983501007387 */ /* 0x000fe20000100800 */
[----:B--2---:R-:W-:-:S03]  /*27320*/  IMAD.MOV.U32 R0, RZ, RZ, R245 ;  /* 0x000000ffff007224 */ /* 0x004fc600078e00f5 */
        /* <DEDUP_REMOVED lines=14> */
[----:B------:R-:W-:Y:S04]  /*27410*/  STL [R1+0x1d74], R42 ;  /* 0x001d742a01007387 */ /* 0x000fe80000100800 */
[----:B------:R-:W-:Y:S04]  /*27420*/  STL [R1+0x1d68], R43 ;  /* 0x001d682b01007387 */ /* 0x000fe80000100800 */
[----:B------:R-:W-:Y:S04]  /*27430*/  STL [R1+0x1d6c], R40 ;  /* 0x001d6c2801007387 */ /* 0x000fe80000100800 */
[----:B-1----:R-:W2:Y:S04]  /*27440*/  LDL.LU.64 R2, [R1+0xe20] ;  /* 0x000e200001027983 */ /* 0x002ea80000300a00 */
[----:B------:R-:W-:Y:S01]  /*27450*/  STL [R1+0x1d58], R41 ;  /* 0x001d582901007387 */ /* 0x000fe20000100800 */
[----:B----4-:R-:W-:-:S03]  /*27460*/  MOV R0, R115 ;  /* 0x0000007300007202 */ /* 0x010fc60000000f00 */
[----:B------:R-:W-:Y:S04]  /*27470*/  STL [R1+0x1d60], R114 ;  /* 0x001d607201007387 */ /* 0x000fe80000100800 */
[----:B------:R-:W-:Y:S04]  /*27480*/  STL [R1+0x1d64], R38 ;  /* 0x001d642601007387 */ /* 0x000fe80000100800 */
[----:B------:R1:W-:Y:S04]  /*27490*/  STL [R1+0x1d5c], R0 ;  /* 0x001d5c0001007387 */ /* 0x0003e80000100800 */
[----:B------:R-:W-:Y:S04]  /*274a0*/  STL [R1+0x1d50], R39 ;  /* 0x001d502701007387 */ /* 0x000fe80000100800 */
[----:B------:R-:W-:Y:S04]  /*274b0*/  STL [R1+0x1d54], R36 ;  /* 0x001d542401007387 */ /* 0x000fe80000100800 */
[----:B------:R-:W-:Y:S04]  /*274c0*/  STL [R1+0x1d48], R37 ;  /* 0x001d482501007387 */ /* 0x000fe80000100800 */
[----:B------:R-:W-:Y:S04]  /*274d0*/  STL [R1+0x1d4c], R34 ;  /* 0x001d4c2201007387 */ /* 0x000fe80000100800 */
[----:B------:R-:W-:Y:S04]  /*274e0*/  STL [R1+0x1d38], R35 ;  /* 0x001d382301007387 */ /* 0x000fe80000100800 */
[----:B---3--:R3:W-:Y:S01]  /*274f0*/  STL [R1+0x1d40], R246 ;  /* 0x001d40f601007387 */ /* 0x0087e20000100800 */
[----:B-1----:R-:W-:-:S03]  /*27500*/  IMAD.MOV.U32 R0, RZ, RZ, R247 ;  /* 0x000000ffff007224 */ /* 0x002fc600078e00f7 */
[----:B---3--:R-:W3:Y:S04]  /*27510*/  LDL.LU.64 R246, [R1+0xe28] ;  /* 0x000e280001f67983 */ /* 0x008ee80000300a00 */
[----:B------:R1:W-:Y:S04]  /*27520*/  STL [R1+0x1d3c], R0 ;  /* 0x001d3c0001007387 */ /* 0x0003e80000100800 */
[----:B------:R-:W-:Y:S04]  /*27530*/  STL [R1+0x1d44], R32 ;  /* 0x001d442001007387 */ /* 0x000fe80000100800 */
[----:B------:R-:W-:Y:S04]  /*27540*/  STL [R1+0x1d30], R33 ;  /* 0x001d302101007387 */ /* 0x000fe80000100800 */
[----:B------:R-:W-:Y:S04]  /*27550*/  STL [R1+0x1d34], R30 ;  /* 0x001d341e01007387 */ /* 0x000fe80000100800 */
[----:B------:R-:W-:Y:S04]  /*27560*/  STL [R1+0x1d28], R31 ;  /* 0x001d281f01007387 */ /* 0x000fe80000100800 */
[----:B------:R-:W-:Y:S04]  /*27570*/  STL [R1+0x1d2c], R28 ;  /* 0x001d2c1c01007387 */ /* 0x000fe80000100800 */
[----:B------:R-:W-:Y:S04]  /*27580*/  STL [R1+0x1d18], R29 ;  /* 0x001d181d01007387 */ /* 0x000fe80000100800 */
[----:B------:R-:W-:Y:S01]  /*27590*/  STL [R1+0x1d20], R244 ;  /* 0x001d20f401007387 */ /* 0x000fe20000100800 */
[----:B-1----:R-:W-:-:S03]  /*275a0*/  IMAD.MOV.U32 R0, RZ, RZ, R245 ;  /* 0x000000ffff007224 */ /* 0x002fc600078e00f5 */
[----:B------:R-:W4:Y:S04]  /*275b0*/  LDL.LU.64 R152, [R1+0x2f8] ;  /* 0x0002f80001987983 */ /* 0x000f280000300a00 */
[----:B------:R2:W-:Y:S04]  /*275c0*/  STL [R1+0x1d1c], R0 ;  /* 0x001d1c0001007387 */ /* 0x0005e80000100800 */
[----:B------:R-:W-:Y:S04]  /*275d0*/  STL [R1+0x1d24], R26 ;  /* 0x001d241a01007387 */ /* 0x000fe80000100800 */
[----:B------:R-:W-:Y:S04]  /*275e0*/  STL [R1+0x1d10], R27 ;  /* 0x001d101b01007387 */ /* 0x000fe80000100800 */
[----:B------:R-:W4:Y:S04]  /*275f0*/  LDL.LU.64 R148, [R1+0xe30] ;  /* 0x000e300001947983 */ /* 0x000f280000300a00 */
[----:B------:R-:W-:Y:S04]  /*27600*/  STL [R1+0x1d14], R24 ;  /* 0x001d141801007387 */ /* 0x000fe80000100800 */
[----:B------:R-:W-:Y:S04]  /*27610*/  STL [R1+0x1d08], R25 ;  /* 0x001d081901007387 */ /* 0x000fe80000100800 */
[----:B------:R-:W4:Y:S04]  /*27620*/  LDL.LU.64 R154, [R1+0x300] ;  /* 0x00030000019a7983 */ /* 0x000f280000300a00 */
[----:B------:R-:W-:Y:S04]  /*27630*/  STL [R1+0x1d0c], R22 ;  /* 0x001d0c1601007387 */ /* 0x000fe80000100800 */
[----:B------:R-:W-:Y:S04]  /*27640*/  STL [R1+0x1cf8], R23 ;  /* 0x001cf81701007387 */ /* 0x000fe80000100800 */
[----:B------:R-:W4:Y:S01]  /*27650*/  LDL.LU.64 R150, [R1+0x308] ;  /* 0x0003080001967983 */ /* 0x000f220000300a00 */
[----:B--2---:R-:W-:-:S03]  /*27660*/  MOV R0, R3 ;  /* 0x0000000300007202 */ /* 0x004fc60000000f00 */
[----:B------:R1:W-:Y:S04]  /*27670*/  STL [R1+0x1d00], R2 ;  /* 0x001d000201007387 */ /* 0x0003e80000100800 */
[----:B------:R-:W2:Y:S04]  /*27680*/  LDL.LU.64 R112, [R1+0x330] ;  /* 0x0003300001707983 */ /* 0x000ea80000300a00 */
[----:B------:R3:W-:Y:S04]  /*27690*/  STL [R1+0x1cfc], R0 ;  /* 0x001cfc0001007387 */ /* 0x0007e80000100800 */
[----:B------:R-:W-:Y:S04]  /*276a0*/  STL [R1+0x1d04], R20 ;  /* 0x001d041401007387 */ /* 0x000fe80000100800 */
[----:B------:R-:W-:Y:S04]  /*276b0*/  STL [R1+0x1cf0], R21 ;  /* 0x001cf01501007387 */ /* 0x000fe80000100800 */
[----:B------:R-:W2:Y:S04]  /*276c0*/  LDL.LU.64 R244, [R1+0xe38] ;  /* 0x000e380001f47983 */ /* 0x000ea80000300a00 */
[----:B------:R-:W-:Y:S04]  /*276d0*/  STL [R1+0x1cf4], R18 ;  /* 0x001cf41201007387 */ /* 0x000fe80000100800 */
[----:B------:R-:W-:Y:S04]  /*276e0*/  STL [R1+0x1ce8], R19 ;  /* 0x001ce81301007387 */ /* 0x000fe80000100800 */
[----:B-1----:R-:W2:Y:S04]  /*276f0*/  LDL.LU.64 R2, [R1+0x338] ;  /* 0x0003380001027983 */ /* 0x002ea80000300a00 */
[----:B------:R-:W-:Y:S04]  /*27700*/  STL [R1+0x1cec], R16 ;  /* 0x001cec1001007387 */ /* 0x000fe80000100800 */
[----:B------:R-:W-:Y:S04]  /*27710*/  STL [R1+0x1cd8], R17 ;  /* 0x001cd81101007387 */ /* 0x000fe80000100800 */
[----:B------:R-:W2:Y:S01]  /*27720*/  LDL.LU.64 R200, [R1+0x340] ;  /* 0x0003400001c87983 */ /* 0x000ea20000300a00 */
[----:B---3--:R-:W-:-:S03]  /*27730*/  IMAD.MOV.U32 R0, RZ, RZ, R247 ;  /* 0x000000ffff007224 */ /* 0x008fc600078e00f7 */
[----:B------:R1:W-:Y:S04]  /*27740*/  STL [R1+0x1ce0], R246 ;  /* 0x001ce0f601007387 */ /* 0x0003e80000100800 */
[----:B------:R-:W3:Y:S04]  /*27750*/  LDL.LU.64 R114, [R1+0x350] ;  /* 0x0003500001727983 */ /* 0x000ee80000300a00 */
[----:B------:R1:W-:Y:S04]  /*27760*/  STL [R1+0x1cdc], R0 ;  /* 0x001cdc0001007387 */ /* 0x0003e80000100800 */
[----:B------:R-:W-:Y:S04]  /*27770*/  STL [R1+0x1ce4], R6 ;  /* 0x001ce40601007387 */ /* 0x000fe80000100800 */
[----:B------:R-:W-:Y:S04]  /*27780*/  STL [R1+0x1cd0], R7 ;  /* 0x001cd00701007387 */ /* 0x000fe80000100800 */
[----:B-1----:R-:W3:Y:S04]  /*27790*/  LDL.LU.64 R246, [R1+0xe40] ;  /* 0x000e400001f67983 */ /* 0x002ee80000300a00 */
[----:B------:R-:W-:Y:S04]  /*277a0*/  STL [R1+0x1cd4], R4 ;  /* 0x001cd40401007387 */ /* 0x000fe80000100800 */
[----:B------:R-:W-:Y:S04]  /*277b0*/  STL [R1+0x1214], R5 ;  /* 0x0012140501007387 */ /* 0x000fe80000100800 */
[----:B------:R-:W3:Y:S04]  /*277c0*/  LDL.LU.64 R202, [R1+0x358] ;  /* 0x0003580001ca7983 */ /* 0x000ee80000300a00 */
[----:B----4-:R1:W-:Y:S01]  /*277d0*/  STL [R1+0x121c], R152 ;  /* 0x00121c9801007387 */ /* 0x0103e20000100800 */
[----:B------:R-:W-:-:S03]  /*277e0*/  IMAD.MOV.U32 R0, RZ, RZ, R153 ;  /* 0x000000ffff007224 */ /* 0x000fc600078e0099 */
[----:B-1----:R-:W4:Y:S04]  /*277f0*/  LDL.LU.64 R152, [R1+0x360] ;  /* 0x0003600001987983 */ /* 0x002f280000300a00 */
        /* <DEDUP_REMOVED lines=17> */
[----:B------:R1:W-:Y:S02]  /*27910*/  STL [R1+0x1244], R244 ;  /* 0x001244f401007387 */ /* 0x0003e40000100800 */
[----:B-1----:R-:W-:-:S02]  /*27920*/  IMAD.MOV.U32 R0, RZ, RZ, R245 ;  /* 0x000000ffff007224 */ /* 0x002fc400078e00f5 */
[----:B------:R-:W2:Y:S04]  /*27930*/  LDL.LU.64 R244, [R1+0xc58] ;  /* 0x000c580001f47983 */ /* 0x000ea80000300a00 */
[----:B------:R1:W-:Y:S04]  /*27940*/  STL [R1+0x1240], R0 ;  /* 0x0012400001007387 */ /* 0x0003e80000100800 */
[----:B------:R1:W-:Y:S02]  /*27950*/  STL [R1+0x124c], R2 ;  /* 0x00124c0201007387 */ /* 0x0003e40000100800 */
[----:B-1----:R-:W-:-:S02]  /*27960*/  IMAD.MOV.U32 R0, RZ, RZ, R3 ;  /* 0x000000ffff007224 */ /* 0x002fc400078e0003 */
[----:B------:R-:W2:Y:S04]  /*27970*/  LDL.LU.64 R2, [R1+0xe90] ;  /* 0x000e900001027983 */ /* 0x000ea80000300a00 */
[----:B------:R1:W-:Y:S04]  /*27980*/  STL [R1+0x1248], R0 ;  /* 0x0012480001007387 */ /* 0x0003e80000100800 */
[----:B------:R1:W-:Y:S02]  /*27990*/  STL [R1+0x1254], R200 ;  /* 0x001254c801007387 */ /* 0x0003e40000100800 */
[----:B-1----:R-:W-:-:S02]  /*279a0*/  MOV R0, R201 ;  /* 0x000000c900007202 */ /* 0x002fc40000000f00 */
[----:B------:R-:W2:Y:S04]  /*279b0*/  LDL.LU.64 R200, [R1+0xc50] ;  /* 0x000c500001c87983 */ /* 0x000ea80000300a00 */
[----:B------:R1:W-:Y:S04]  /*279c0*/  STL [R1+0x1250], R0 ;  /* 0x0012500001007387 */ /* 0x0003e80000100800 */
[----:B---3--:R3:W-:Y:S01]  /*279d0*/  STL [R1+0x125c], R114 ;  /* 0x00125c7201007387 */ /* 0x0087e20000100800 */
[----:B-1----:R-:W-:-:S03]  /*279e0*/  IMAD.MOV.U32 R0, RZ, RZ, R115 ;  /* 0x000000ffff007224 */ /* 0x002fc600078e0073 */
[----:B---3--:R-:W3:Y:S04]  /*279f0*/  LDL.LU.64 R114, [R1+0xc48] ;  /* 0x000c480001727983 */ /* 0x008ee80000300a00 */
[----:B------:R1:W-:Y:S04]  /*27a00*/  STL [R1+0x1258], R0 ;  /* 0x0012580001007387 */ /* 0x0003e80000100800 */
[----:B------:R1:W-:Y:S02]  /*27a10*/  STL [R1+0x1264], R246 ;  /* 0x001264f601007387 */ /* 0x0003e40000100800 */
[----:B-1----:R-:W-:-:S02]  /*27a20*/  IMAD.MOV.U32 R0, RZ, RZ, R247 ;  /* 0x000000ffff007224 */ /* 0x002fc400078e00f7 */
[----:B------:R-:W3:Y:S04]  /*27a30*/  LDL.LU.64 R246, [R1+0xc40] ;  /* 0x000c400001f67983 */ /* 0x000ee80000300a00 */
[----:B------:R1:W-:Y:S04]  /*27a40*/  STL [R1+0x1260], R0 ;  /* 0x0012600001007387 */ /* 0x0003e80000100800 */
[----:B------:R1:W-:Y:S02]  /*27a50*/  STL [R1+0x126c], R202 ;  /* 0x00126cca01007387 */ /* 0x0003e40000100800 */
[----:B-1----:R-:W-:-:S02]  /*27a60*/  MOV R0, R203 ;  /* 0x000000cb00007202 */ /* 0x002fc40000000f00 */
[----:B------:R-:W3:Y:S04]  /*27a70*/  LDL.LU.64 R202, [R1+0xeb0] ;  /* 0x000eb00001ca7983 */ /* 0x000ee80000300a00 */
        /* <DEDUP_REMOVED lines=21> */
[----:B------:R1:W-:Y:S02]  /*27bd0*/  STL [R1+0x129c], R244 ;  /* 0x00129cf401007387 */ /* 0x0003e40000100800 */
[----:B-1----:R-:W-:-:S02]  /*27be0*/  MOV R0, R245 ;  /* 0x000000f500007202 */ /* 0x002fc40000000f00 */
[----:B------:R-:W2:Y:S04]  /*27bf0*/  LDL.LU.64 R244, [R1+0xc18] ;  /* 0x000c180001f47983 */ /* 0x000ea80000300a00 */
        /* <DEDUP_REMOVED lines=9> */
[----:B---3--:R3:W-:Y:S01]  /*27c90*/  STL [R1+0x12b4], R114 ;  /* 0x0012b47201007387 */ /* 0x0087e20000100800 */
[----:B-1----:R-:W-:-:S03]  /*27ca0*/  MOV R0, R115 ;  /* 0x0000007300007202 */ /* 0x002fc60000000f00 */
[----:B---3--:R-:W3:Y:S04]  /*27cb0*/  LDL.LU.64 R114, [R1+0xc08] ;  /* 0x000c080001727983 */ /* 0x008ee80000300a00 */
[----:B------:R1:W-:Y:S04]  /*27cc0*/  STL [R1+0x12b0], R0 ;  /* 0x0012b00001007387 */ /* 0x0003e80000100800 */
[----:B------:R1:W-:Y:S02]  /*27cd0*/  STL [R1+0x12bc], R246 ;  /* 0x0012bcf601007387 */ /* 0x0003e40000100800 */
[----:B-1----:R-:W-:-:S02]  /*27ce0*/  IMAD.MOV.U32 R0, RZ, RZ, R247 ;  /* 0x000000ffff007224 */ /* 0x002fc400078e00f7 */
[----:B------:R-:W3:Y:S04]  /*27cf0*/  LDL.LU.64 R246, [R1+0xc00] ;  /* 0x000c000001f67983 */ /* 0x000ee80000300a00 */
[----:B------:R1:W-:Y:S04]  /*27d00*/  STL [R1+0x12b8], R0 ;  /* 0x0012b80001007387 */ /* 0x0003e80000100800 */
[----:B------:R1:W-:Y:S02]  /*27d10*/  STL [R1+0x12c4], R202 ;  /* 0x0012c4ca01007387 */ /* 0x0003e40000100800 */
[----:B-1----:R-:W-:-:S02]  /*27d20*/  IMAD.MOV.U32 R0, RZ, RZ, R203 ;  /* 0x000000ffff007224 */ /* 0x002fc400078e00cb */
[----:B------:R-:W3:Y:S04]  /*27d30*/  LDL.LU.64 R202, [R1+0xbf8] ;  /* 0x000bf80001ca7983 */ /* 0x000ee80000300a00 */
        /* <DEDUP_REMOVED lines=33> */
[----:B---3--:R3:W-:Y:S01]  /*27f50*/  STL [R1+0x130c], R114 ;  /* 0x00130c7201007387 */ /* 0x0087e20000100800 */
[----:B-1----:R-:W-:-:S03]  /*27f60*/  IMAD.MOV.U32 R0, RZ, RZ, R115 ;  /* 0x000000ffff007224 */ /* 0x002fc600078e0073 */
[----:B---3--:R-:W3:Y:S04]  /*27f70*/  LDL.LU.64 R114, [R1+0xf80] ;  /* 0x000f800001727983 */ /* 0x008ee80000300a00 */
[----:B------:R1:W-:Y:S04]  /*27f80*/  STL [R1+0x1308], R0 ;  /* 0x0013080001007387 */ /* 0x0003e80000100800 */
[----:B------:R1:W-:Y:S02]  /*27f90*/  STL [R1+0x1314], R246 ;  /* 0x001314f601007387 */ /* 0x0003e40000100800 */
[----:B-1----:R-:W-:-:S02]  /*27fa0*/  MOV R0, R247 ;  /* 0x000000f700007202 */ /* 0x002fc40000000f00 */
[----:B------:R-:W3:Y:S04]  /*27fb0*/  LDL.LU.64 R246, [R1+0xbc0] ;  /* 0x000bc00001f67983 */ /* 0x000ee80000300a00 */
[----:B------:R1:W-:Y:S04]  /*27fc0*/  STL [R1+0x1310], R0 ;  /* 0x0013100001007387 */ /* 0x0003e80000100800 */
[----:B------:R1:W-:Y:S02]  /*27fd0*/  STL [R1+0x131c], R202 ;  /* 0x00131cca01007387 */ /* 0x0003e40000100800 */
[----:B-1----:R-:W-:-:S02]  /*27fe0*/  IMAD.MOV.U32 R0, RZ, RZ, R203 ;  /* 0x000000ffff007224 */ /* 0x002fc400078e00cb */
[----:B------:R-:W3:Y:S04]  /*27ff0*/  LDL.LU.64 R202, [R1+0xbb8] ;  /* 0x000bb80001ca7983 */ /* 0x000ee80000300a00 */
        /* <DEDUP_REMOVED lines=969> */
[----:B----4-:R-:W-:Y:S01]  /*2bc90*/  STL [R1+0x1ab4], R152 ;  /* 0x001ab49801007387 */ /* 0x010fe20000100800 */
[----:B-1----:R-:W-:-:S03]  /*2bca0*/  IMAD.MOV.U32 R0, RZ, RZ, R153 ;  /* 0x000000ffff007224 */ /* 0x002fc600078e0099 */
[----:B------:R-:W4:Y:S04]  /*2bcb0*/  LDL.LU.64 R14, [R1+0x608] ;  /* 0x00060800010e7983 */ /* 0x000f280000300a00 */
[----:B------:R1:W-:Y:S04]  /*2bcc0*/  STL [R1+0x1ab0], R0 ;  /* 0x001ab00001007387 */ /* 0x0003e80000100800 */
[----:B------:R1:W-:Y:S02]  /*2bcd0*/  STL [R1+0x1abc], R148 ;  /* 0x001abc9401007387 */ /* 0x0003e40000100800 */
[----:B-1----:R-:W-:-:S02]  /*2bce0*/  IMAD.MOV.U32 R0, RZ, RZ, R149 ;  /* 0x000000ffff007224 */ /* 0x002fc400078e0095 */
[----:B------:R-:W4:Y:S04]  /*2bcf0*/  LDL.LU.64 R148, [R1+0x600] ;  /* 0x0006000001947983 */ /* 0x000f280000300a00 */
        /* <DEDUP_REMOVED lines=21> */
[----:B------:R-:W-:Y:S04]  /*2be50*/  STL [R1+0x1aec], R200 ;  /* 0x001aecc801007387 */ /* 0x000fe80000100800 */
[----:B------:R-:W2:Y:S01]  /*2be60*/  LDL.LU.64 R154, [R1+0x1b48] ;  /* 0x001b4800019a7983 */ /* 0x000ea20000300a00 */
[----:B-1----:R-:W-:-:S05]  /*2be70*/  IMAD.MOV.U32 R0, RZ, RZ, R201 ;  /* 0x000000ffff007224 */ /* 0x002fca00078e00c9 */
[----:B------:R3:W-:Y:S02]  /*2be80*/  STL [R1+0x1ae8], R0 ;  /* 0x001ae80001007387 */ /* 0x0007e40000100800 */
[----:B---3--:R-:W-:Y:S02]  /*2be90*/  MOV R0, R115 ;  /* 0x0000007300007202 */ /* 0x008fe40000000f00 */
[----:B------:R1:W-:Y:S04]  /*2bea0*/  STL [R1+0x1af4], R114 ;  /* 0x001af47201007387 */ /* 0x0003e80000100800 */
[----:B-1----:R-:W3:Y:S04]  /*2beb0*/  LDL.LU.64 R114, [R1+0x1140] ;  /* 0x0011400001727983 */ /* 0x002ee80000300a00 */
[----:B------:R1:W-:Y:S04]  /*2bec0*/  STL [R1+0x1af0], R0 ;  /* 0x001af00001007387 */ /* 0x0003e80000100800 */
[----:B------:R1:W-:Y:S04]  /*2bed0*/  STL [R1+0x1afc], R246 ;  /* 0x001afcf601007387 */ /* 0x0003e80000100800 */
[----:B------:R-:W3:Y:S01]  /*2bee0*/  LDL.LU.64 R200, [R1+0x1148] ;  /* 0x0011480001c87983 */ /* 0x000ee20000300a00 */
[----:B-1----:R-:W-:-:S03]  /*2bef0*/  IMAD.MOV.U32 R0, RZ, RZ, R247 ;  /* 0x000000ffff007224 */ /* 0x002fc600078e00f7 */
[----:B------:R-:W-:Y:S04]  /*2bf00*/  STL [R1+0x1b04], R202 ;  /* 0x001b04ca01007387 */ /* 0x000fe80000100800 */
[----:B------:R1:W-:Y:S04]  /*2bf10*/  STL [R1+0x1af8], R0 ;  /* 0x001af80001007387 */ /* 0x0003e80000100800 */
[----:B------:R-:W3:Y:S01]  /*2bf20*/  LDL.LU.64 R246, [R1+0x1150] ;  /* 0x0011500001f67983 */ /* 0x000ee20000300a00 */
[----:B-1----:R-:W-:-:S03]  /*2bf30*/  IMAD.MOV.U32 R0, RZ, RZ, R203 ;  /* 0x000000ffff007224 */ /* 0x002fc600078e00cb */
[----:B----4-:R-:W-:Y:S04]  /*2bf40*/  STL [R1+0x1b0c], R14 ;  /* 0x001b0c0e01007387 */ /* 0x010fe80000100800 */
[----:B------:R1:W-:Y:S04]  /*2bf50*/  STL [R1+0x1b00], R0 ;  /* 0x001b000001007387 */ /* 0x0003e80000100800 */
[----:B------:R-:W4:Y:S01]  /*2bf60*/  LDL.LU.64 R202, [R1+0x1b68] ;  /* 0x001b680001ca7983 */ /* 0x000f220000300a00 */
[----:B-1----:R-:W-:-:S03]  /*2bf70*/  MOV R0, R15 ;  /* 0x0000000f00007202 */ /* 0x002fc60000000f00 */
[----:B------:R-:W-:Y:S04]  /*2bf80*/  STL [R1+0x1b14], R148 ;  /* 0x001b149401007387 */ /* 0x000fe80000100800 */
[----:B------:R1:W-:Y:S02]  /*2bf90*/  STL [R1+0x1b08], R0 ;  /* 0x001b080001007387 */ /* 0x0003e40000100800 */
[----:B-1----:R-:W-:Y:S02]  /*2bfa0*/  IMAD.MOV.U32 R0, RZ, RZ, R149 ;  /* 0x000000ffff007224 */ /* 0x002fe400078e0095 */
        /* <DEDUP_REMOVED lines=28> */
[----:B------:R-:W-:Y:S04]  /*2c170*/  STL [R1+0x1b54], R200 ;  /* 0x001b54c801007387 */ /* 0x000fe80000100800 */
[----:B------:R1:W-:Y:S04]  /*2c180*/  STL [R1+0x1b48], R0 ;  /* 0x001b480001007387 */ /* 0x0003e80000100800 */
[----:B---3--:R-:W3:Y:S01]  /*2c190*/  LDL.LU.64 R114, [R1+0x1ba8] ;  /* 0x001ba80001727983 */ /* 0x008ee20000300a00 */
[----:B-1----:R-:W-:-:S03]  /*2c1a0*/  MOV R0, R201 ;  /* 0x000000c900007202 */ /* 0x002fc60000000f00 */
[----:B------:R-:W-:Y:S04]  /*2c1b0*/  STL [R1+0x1b5c], R246 ;  /* 0x001b5cf601007387 */ /* 0x000fe80000100800 */
[----:B------:R1:W-:Y:S04]  /*2c1c0*/  STL [R1+0x1b50], R0 ;  /* 0x001b500001007387 */ /* 0x0003e80000100800 */
[----:B------:R-:W3:Y:S01]  /*2c1d0*/  LDL.LU.64 R200, [R1+0x1178] ;  /* 0x0011780001c87983 */ /* 0x000ee20000300a00 */
[----:B-1----:R-:W-:-:S03]  /*2c1e0*/  IMAD.MOV.U32 R0, RZ, RZ, R247 ;  /* 0x000000ffff007224 */ /* 0x002fc600078e00f7 */
[----:B----4-:R-:W-:Y:S04]  /*2c1f0*/  STL [R1+0x1b64], R202 ;  /* 0x001b64ca01007387 */ /* 0x010fe80000100800 */
[----:B------:R1:W-:Y:S04]  /*2c200*/  STL [R1+0x1b58], R0 ;  /* 0x001b580001007387 */ /* 0x0003e80000100800 */
[----:B------:R-:W4:Y:S01]  /*2c210*/  LDL.LU.64 R246, [R1+0x1180] ;  /* 0x0011800001f67983 */ /* 0x000f220000300a00 */
[----:B-1----:R-:W-:-:S03]  /*2c220*/  IMAD.MOV.U32 R0, RZ, RZ, R203 ;  /* 0x000000ffff007224 */ /* 0x002fc600078e00cb */
[----:B------:R-:W4:Y:S04]  /*2c230*/  LDL.LU.64 R202, [R1+0x1188] ;  /* 0x0011880001ca7983 */ /* 0x000f280000300a00 */
[----:B------:R1:W-:Y:S04]  /*2c240*/  STL [R1+0x1b60], R0 ;  /* 0x001b600001007387 */ /* 0x0003e80000100800 */
[----:B------:R1:W-:Y:S02]  /*2c250*/  STL [R1+0x1b6c], R148 ;  /* 0x001b6c9401007387 */ /* 0x0003e40000100800 */
[----:B-1----:R-:W-:-:S02]  /*2c260*/  MOV R0, R149 ;  /* 0x0000009500007202 */ /* 0x002fc40000000f00 */
[----:B------:R-:W4:Y:S04]  /*2c270*/  LDL.LU.64 R148, [R1+0x1bc8] ;  /* 0x001bc80001947983 */ /* 0x000f280000300a00 */
        /* <DEDUP_REMOVED lines=9> */
[----:B--2---:R2:W-:Y:S01]  /*2c310*/  STL [R1+0x1b84], R112 ;  /* 0x001b847001007387 */ /* 0x0045e20000100800 */
[----:B-1----:R-:W-:-:S03]  /*2c320*/  MOV R0, R113 ;  /* 0x0000007100007202 */ /* 0x002fc60000000f00 */
[----:B--2---:R-:W2:Y:S04]  /*2c330*/  LDL.LU.64 R112, [R1+0x11a8] ;  /* 0x0011a80001707983 */ /* 0x004ea80000300a00 */
[----:B------:R1:W-:Y:S04]  /*2c340*/  STL [R1+0x1b80], R0 ;  /* 0x001b800001007387 */ /* 0x0003e80000100800 */
[----:B------:R1:W-:Y:S04]  /*2c350*/  STL [R1+0x1b8c], R244 ;  /* 0x001b8cf401007387 */ /* 0x0003e80000100800 */
[----:B------:R-:W2:Y:S01]  /*2c360*/  LDL.LU.64 R152, [R1+0x1be8] ;  /* 0x001be80001987983 */ /* 0x000ea20000300a00 */
[----:B-1----:R-:W-:-:S03]  /*2c370*/  IMAD.MOV.U32 R0, RZ, RZ, R245 ;  /* 0x000000ffff007224 */ /* 0x002fc600078e00f5 */
[----:B------:R-:W-:Y:S04]  /*2c380*/  STL [R1+0x1b94], R2 ;  /* 0x001b940201007387 */ /* 0x000fe80000100800 */
[----:B------:R1:W-:Y:S04]  /*2c390*/  STL [R1+0x1b88], R0 ;  /* 0x001b880001007387 */ /* 0x0003e80000100800 */
[----:B------:R-:W2:Y:S01]  /*2c3a0*/  LDL.LU.64 R244, [R1+0x578] ;  /* 0x0005780001f47983 */ /* 0x000ea20000300a00 */
[----:B-1----:R-:W-:-:S03]  /*2c3b0*/  IMAD.MOV.U32 R0, RZ, RZ, R3 ;  /* 0x000000ffff007224 */ /* 0x002fc600078e0003 */
[----:B------:R-:W-:Y:S04]  /*2c3c0*/  STL [R1+0x1b9c], R154 ;  /* 0x001b9c9a01007387 */ /* 0x000fe80000100800 */
[----:B------:R1:W-:Y:S04]  /*2c3d0*/  STL [R1+0x1b90], R0 ;  /* 0x001b900001007387 */ /* 0x0003e80000100800 */
[----:B------:R-:W2:Y:S01]  /*2c3e0*/  LDL.LU.64 R2, [R1+0x570] ;  /* 0x0005700001027983 */ /* 0x000ea20000300a00 */
[----:B-1----:R-:W-:-:S03]  /*2c3f0*/  MOV R0, R155 ;  /* 0x0000009b00007202 */ /* 0x002fc60000000f00 */
        /* <DEDUP_REMOVED lines=9> */
[----:B------:R4:W-:Y:S02]  /*2c490*/  STL [R1+0x1ba8], R0 ;  /* 0x001ba80001007387 */ /* 0x0009e40000100800 */
[----:B----4-:R-:W-:Y:S02]  /*2c4a0*/  MOV R0, R247 ;  /* 0x000000f700007202 */ /* 0x010fe40000000f00 */
[----:B------:R1:W-:Y:S04]  /*2c4b0*/  STL [R1+0x1bb4], R246 ;  /* 0x001bb4f601007387 */ /* 0x0003e80000100800 */
[----:B------:R-:W-:Y:S04]  /*2c4c0*/  STL [R1+0x1bbc], R202 ;  /* 0x001bbcca01007387 */ /* 0x000fe80000100800 */
[----:B------:R4:W-:Y:S04]  /*2c4d0*/  STL [R1+0x1bb0], R0 ;  /* 0x001bb00001007387 */ /* 0x0009e80000100800 */
[----:B-1----:R-:W3:Y:S01]  /*2c4e0*/  LDL.LU.64 R246, [R1+0x11c8] ;  /* 0x0011c80001f67983 */ /* 0x002ee20000300a00 */
[----:B----4-:R-:W-:-:S03]  /*2c4f0*/  IMAD.MOV.U32 R0, RZ, RZ, R203 ;  /* 0x000000ffff007224 */ /* 0x010fc600078e00cb */
[----:B------:R-:W-:Y:S04]  /*2c500*/  STL [R1+0x1bc4], R148 ;  /* 0x001bc49401007387 */ /* 0x000fe80000100800 */
[----:B------:R1:W-:Y:S04]  /*2c510*/  STL [R1+0x1bb8], R0 ;  /* 0x001bb80001007387 */ /* 0x0003e80000100800 */
[----:B------:R-:W4:Y:S01]  /*2c520*/  LDL.LU.64 R202, [R1+0x11d0] ;  /* 0x0011d00001ca7983 */ /* 0x000f220000300a00 */
[----:B-1----:R-:W-:-:S03]  /*2c530*/  IMAD.MOV.U32 R0, RZ, RZ, R149 ;  /* 0x000000ffff007224 */ /* 0x002fc600078e0095 */
[----:B------:R-:W-:Y:S04]  /*2c540*/  STL [R1+0x1bcc], R14 ;  /* 0x001bcc0e01007387 */ /* 0x000fe80000100800 */
        /* <DEDUP_REMOVED lines=8> */
[----:B--2---:R2:W-:Y:S01]  /*2c5d0*/  STL [R1+0x1bdc], R112 ;  /* 0x001bdc7001007387 */ /* 0x0045e20000100800 */
[----:B-1----:R-:W-:-:S03]  /*2c5e0*/  IMAD.MOV.U32 R0, RZ, RZ, R113 ;  /* 0x000000ffff007224 */ /* 0x002fc600078e0071 */
[----:B------:R-:W-:Y:S04]  /*2c5f0*/  STL [R1+0x1be4], R152 ;  /* 0x001be49801007387 */ /* 0x000fe80000100800 */
[----:B------:R1:W-:Y:S04]  /*2c600*/  STL [R1+0x1bd8], R0 ;  /* 0x001bd80001007387 */ /* 0x0003e80000100800 */
[----:B--2---:R-:W2:Y:S01]  /*2c610*/  LDL.LU.64 R112, [R1+0x11e8] ;  /* 0x0011e80001707983 */ /* 0x004ea20000300a00 */
[----:B-1----:R-:W-:-:S03]  /*2c620*/  MOV R0, R153 ;  /* 0x0000009900007202 */ /* 0x002fc60000000f00 */
[----:B------:R-:W-:Y:S04]  /*2c630*/  STL [R1+0x1bec], R244 ;  /* 0x001becf401007387 */ /* 0x000fe80000100800 */
[----:B------:R1:W-:Y:S02]  /*2c640*/  STL [R1+0x1be0], R0 ;  /* 0x001be00001007387 */ /* 0x0003e40000100800 */
[----:B-1----:R-:W-:Y:S02]  /*2c650*/  IMAD.MOV.U32 R0, RZ, RZ, R245 ;  /* 0x000000ffff007224 */ /* 0x002fe400078e00f5 */
[----:B------:R-:W2:Y:S04]  /*2c660*/  LDL.LU.64 R244, [R1+0x11f0] ;  /* 0x0011f00001f47983 */ /* 0x000ea80000300a00 */
[----:B------:R1:W-:Y:S04]  /*2c670*/  STL [R1+0x1be8], R0 ;  /* 0x001be80001007387 */ /* 0x0003e80000100800 */
[----:B------:R1:W-:Y:S02]  /*2c680*/  STL [R1+0x1bf4], R2 ;  /* 0x001bf40201007387 */ /* 0x0003e40000100800 */
[----:B-1----:R-:W-:-:S02]  /*2c690*/  IMAD.MOV.U32 R0, RZ, RZ, R3 ;  /* 0x000000ffff007224 */ /* 0x002fc400078e0003 */
[----:B------:R-:W-:Y:S04]  /*2c6a0*/  STL [R1+0x1bfc], R154 ;  /* 0x001bfc9a01007387 */ /* 0x000fe80000100800 */
[----:B------:R1:W-:Y:S04]  /*2c6b0*/  STL [R1+0x1bf0], R0 ;  /* 0x001bf00001007387 */ /* 0x0003e80000100800 */
[----:B------:R-:W2:Y:S01]  /*2c6c0*/  LDL.LU.64 R2, [R1+0x1c48] ;  /* 0x001c480001027983 */ /* 0x000ea20000300a00 */
[----:B-1----:R-:W-:-:S03]  /*2c6d0*/  MOV R0, R155 ;  /* 0x0000009b00007202 */ /* 0x002fc60000000f00 */
[----:B---3--:R-:W-:Y:S04]  /*2c6e0*/  STL [R1+0x1c04], R114 ;  /* 0x001c047201007387 */ /* 0x008fe80000100800 */
[----:B------:R1:W-:Y:S04]  /*2c6f0*/  STL [R1+0x1bf8], R0 ;  /* 0x001bf80001007387 */ /* 0x0003e80000100800 */
[----:B------:R-:W3:Y:S01]  /*2c700*/  LDL.LU.64 R8, [R1+0x11f8] ;  /* 0x0011f80001087983 */ /* 0x000ee20000300a00 */
[----:B-1----:R-:W-:-:S03]  /*2c710*/  IMAD.MOV.U32 R0, RZ, RZ, R115 ;  /* 0x000000ffff007224 */ /* 0x002fc600078e0073 */
[----:B------:R-:W-:Y:S04]  /*2c720*/  STL [R1+0x1c0c], R200 ;  /* 0x001c0cc801007387 */ /* 0x000fe80000100800 */
[----:B------:R1:W-:Y:S04]  /*2c730*/  STL [R1+0x1c00], R0 ;  /* 0x001c000001007387 */ /* 0x0003e80000100800 */
[----:B------:R-:W3:Y:S04]  /*2c740*/  LDL.LU.64 R114, [R1+0x1c58] ;  /* 0x001c580001727983 */ /* 0x000ee80000300a00 */
[----:B------:R-:W3:Y:S01]  /*2c750*/  LDL.LU.64 R10, [R1+0x1c60] ;  /* 0x001c6000010a7983 */ /* 0x000ee20000300a00 */
[----:B-1----:R-:W-:-:S05]  /*2c760*/  IMAD.MOV.U32 R0, RZ, RZ, R201 ;  /* 0x000000ffff007224 */ /* 0x002fca00078e00c9 */
[----:B------:R1:W-:Y:S04]  /*2c770*/  STL [R1+0x1c08], R0 ;  /* 0x001c080001007387 */ /* 0x0003e80000100800 */
[----:B------:R1:W-:Y:S02]  /*2c780*/  STL [R1+0x1c14], R246 ;  /* 0x001c14f601007387 */ /* 0x0003e40000100800 */
[----:B-1----:R-:W-:Y:S02]  /*2c790*/  MOV R0, R247 ;  /* 0x000000f700007202 */ /* 0x002fe40000000f00 */
[----:B------:R-:W3:Y:S04]  /*2c7a0*/  LDL.LU.64 R246, [R1+0x1c68] ;  /* 0x001c680001f67983 */ /* 0x000ee80000300a00 */
[----:B------:R1:W-:Y:S04]  /*2c7b0*/  STL [R1+0x1c10], R0 ;  /* 0x001c100001007387 */ /* 0x0003e80000100800 */
[----:B----4-:R-:W-:Y:S04]  /*2c7c0*/  STL [R1+0x1c1c], R202 ;  /* 0x001c1cca01007387 */ /* 0x010fe80000100800 */
[----:B------:R-:W4:Y:S01]  /*2c7d0*/  LDL.LU.64 R12, [R1+0x1c70] ;  /* 0x001c7000010c7983 */ /* 0x000f220000300a00 */
[----:B-1----:R-:W-:-:S03]  /*2c7e0*/  IMAD.MOV.U32 R0, RZ, RZ, R203 ;  /* 0x000000ffff007224 */ /* 0x002fc600078e00cb */
        /* <DEDUP_REMOVED lines=11> */
[----:B--2---:R-:W-:Y:S04]  /*2c8a0*/  STL [R1+0x1c34], R112 ;  /* 0x001c347001007387 */ /* 0x004fe80000100800 */
[----:B------:R-:W2:Y:S01]  /*2c8b0*/  LDL.LU.64 R202, [R1+0x1c98] ;  /* 0x001c980001ca7983 */ /* 0x000ea20000300a00 */
[----:B-1----:R-:W-:-:S03]  /*2c8c0*/  IMAD.MOV.U32 R0, RZ, RZ, R113 ;  /* 0x000000ffff007224 */ /* 0x002fc600078e0071 */
[----:B------:R-:W2:Y:S04]  /*2c8d0*/  LDL.LU.64 R148, [R1+0x1ca0] ;  /* 0x001ca00001947983 */ /* 0x000ea80000300a00 */
[----:B------:R1:W-:Y:S04]  /*2c8e0*/  STL [R1+0x1c30], R0 ;  /* 0x001c300001007387 */ /* 0x0003e80000100800 */
[----:B------:R1:W-:Y:S04]  /*2c8f0*/  STL [R1+0x1c3c], R244 ;  /* 0x001c3cf401007387 */ /* 0x0003e80000100800 */
[----:B------:R-:W2:Y:S01]  /*2c900*/  LDL.LU.64 R150, [R1+0x1ca8] ;  /* 0x001ca80001967983 */ /* 0x000ea20000300a00 */
[----:B-1----:R-:W-:-:S03]  /*2c910*/  IMAD.MOV.U32 R0, RZ, RZ, R245 ;  /* 0x000000ffff007224 */ /* 0x002fc600078e00f5 */
[----:B------:R-:W2:Y:S04]  /*2c920*/  LDL.LU.64 R244, [R1+0x1cb0] ;  /* 0x001cb00001f47983 */ /* 0x000ea80000300a00 */
[----:B------:R1:W-:Y:S04]  /*2c930*/  STL [R1+0x1c38], R0 ;  /* 0x001c380001007387 */ /* 0x0003e80000100800 */
[----:B------:R3:W-:Y:S01]  /*2c940*/  STL [R1+0x1c44], R2 ;  /* 0x001c440201007387 */ /* 0x0007e20000100800 */
[----:B-1----:R-:W-:-:S03]  /*2c950*/  MOV R0, R3 ;  /* 0x0000000300007202 */ /* 0x002fc60000000f00 */
[----:B------:R-:W2:Y:S04]  /*2c960*/  LDL.LU.64 R112, [R1+0x1cb8] ;  /* 0x001cb80001707983 */ /* 0x000ea80000300a00 */
[----:B---3--:R-:W-:Y:S04]  /*2c970*/  STL [R1+0x1c4c], R8 ;  /* 0x001c4c0801007387 */ /* 0x008fe80000100800 */
[----:B------:R1:W-:Y:S04]  /*2c980*/  STL [R1+0x1c40], R0 ;  /* 0x001c400001007387 */ /* 0x0003e80000100800 */
[----:B------:R-:W3:Y:S01]  /*2c990*/  LDL.LU.64 R2, [R1+0x1cc0] ;  /* 0x001cc00001027983 */ /* 0x000ee20000300a00 */
[----:B-1----:R-:W-:-:S03]  /*2c9a0*/  IMAD.MOV.U32 R0, RZ, RZ, R9 ;  /* 0x000000ffff007224 */ /* 0x002fc600078e0009 */
[----:B------:R-:W-:Y:S04]  /*2c9b0*/  STL [R1+0x1c54], R114 ;  /* 0x001c547201007387 */ /* 0x000fe80000100800 */
[----:B------:R1:W-:Y:S04]  /*2c9c0*/  STL [R1+0x1c48], R0 ;  /* 0x001c480001007387 */ /* 0x0003e80000100800 */
[----:B------:R-:W-:Y:S01]  /*2c9d0*/  STL [R1+0x1c5c], R10 ;  /* 0x001c5c0a01007387 */ /* 0x000fe20000100800 */
[----:B-1----:R-:W-:-:S05]  /*2c9e0*/  IMAD.MOV.U32 R0, RZ, RZ, R115 ;  /* 0x000000ffff007224 */ /* 0x002fca00078e0073 */
[----:B------:R1:W-:Y:S04]  /*2c9f0*/  STL [R1+0x1c50], R0 ;  /* 0x001c500001007387 */ /* 0x0003e80000100800 */
[----:B------:R-:W3:Y:S01]  /*2ca00*/  LDL.LU.64 R114, [R1+0x1cc8] ;  /* 0x001cc80001727983 */ /* 0x000ee20000300a00 */
[----:B-1----:R-:W-:-:S03]  /*2ca10*/  MOV R0, R11 ;  /* 0x0000000b00007202 */ /* 0x002fc60000000f00 */
[----:B------:R-:W-:Y:S04]  /*2ca20*/  STL [R1+0x1c64], R246 ;  /* 0x001c64f601007387 */ /* 0x000fe80000100800 */
[----:B------:R1:W-:Y:S02]  /*2ca30*/  STL [R1+0x1c58], R0 ;  /* 0x001c580001007387 */ /* 0x0003e40000100800 */
[----:B-1----:R-:W-:Y:S02]  /*2ca40*/  IMAD.MOV.U32 R0, RZ, RZ, R247 ;  /* 0x000000ffff007224 */ /* 0x002fe400078e00f7 */
[----:B----4-:R-:W-:Y:S04]  /*2ca50*/  STL [R1+0x1c6c], R12 ;  /* 0x001c6c0c01007387 */ /* 0x010fe80000100800 */
[----:B------:R1:W-:Y:S04]  /*2ca60*/  STL [R1+0x1c60], R0 ;  /* 0x001c600001007387 */ /* 0x0003e80000100800 */
[----:B------:R-:W4:Y:S01]  /*2ca70*/  LDL.LU.64 R246, [R1+0x2228] ;  /* 0x0022280001f67983 */ /* 0x000f220000300a00 */
[----:B-1----:R-:W-:-:S03]  /*2ca80*/  IMAD.MOV.U32 R0, RZ, RZ, R13 ;  /* 0x000000ffff007224 */ /* 0x002fc600078e000d */
[----:B------:R-:W-:Y:S04]  /*2ca90*/  STL [R1+0x1c74], R14 ;  /* 0x001c740e01007387 */ /* 0x000fe80000100800 */
[----:B------:R1:W-:Y:S04]  /*2caa0*/  STL [R1+0x1c68], R0 ;  /* 0x001c680001007387 */ /* 0x0003e80000100800 */
[----:B------:R-:W-:Y:S01]  /*2cab0*/  STL [R1+0x1c7c], R152 ;  /* 0x001c7c9801007387 */ /* 0x000fe20000100800 */
[----:B-1----:R-:W-:-:S05]  /*2cac0*/  MOV R0, R15 ;  /* 0x0000000f00007202 */ /* 0x002fca0000000f00 */
[----:B------:R1:W-:Y:S02]  /*2cad0*/  STL [R1+0x1c70], R0 ;  /* 0x001c700001007387 */ /* 0x0003e40000100800 */
[----:B-1----:R-:W-:Y:S02]  /*2cae0*/  IMAD.MOV.U32 R0, RZ, RZ, R153 ;  /* 0x000000ffff007224 */ /* 0x002fe400078e0099 */
[----:B------:R-:W-:Y:S04]  /*2caf0*/  STL [R1+0x1c84], R154 ;  /* 0x001c849a01007387 */ /* 0x000fe80000100800 */
[----:B------:R1:W-:Y:S04]  /*2cb00*/  STL [R1+0x1c78], R0 ;  /* 0x001c780001007387 */ /* 0x0003e80000100800 */
[----:B------:R-:W-:Y:S01]  /*2cb10*/  STL [R1+0x1c8c], R200 ;  /* 0x001c8cc801007387 */ /* 0x000fe20000100800 */
[----:B-1----:R-:W-:-:S05]  /*2cb20*/  IMAD.MOV.U32 R0, RZ, RZ, R155 ;  /* 0x000000ffff007224 */ /* 0x002fca00078e009b */
[----:B------:R1:W-:Y:S04]  /*2cb30*/  STL [R1+0x1c80], R0 ;  /* 0x001c800001007387 */ /* 0x0003e80000100800 */
[----:B--2---:R-:W-:Y:S01]  /*2cb40*/  STL [R1+0x1c94], R202 ;  /* 0x001c94ca01007387 */ /* 0x004fe20000100800 */
[----:B-1----:R-:W-:-:S05]  /*2cb50*/  MOV R0, R201 ;  /* 0x000000c900007202 */ /* 0x002fca0000000f00 */
        /* <DEDUP_REMOVED lines=9> */
[----:B------:R1:W-:Y:S02]  /*2cbf0*/  STL [R1+0x1ca0], R0 ;  /* 0x001ca00001007387 */ /* 0x0003e40000100800 */
[----:B-1----:R-:W-:Y:S02]  /*2cc00*/  IMAD.MOV.U32 R0, RZ, RZ, R245 ;  /* 0x000000ffff007224 */ /* 0x002fe400078e00f5 */
[----:B------:R-:W1:Y:S01]  /*2cc10*/  S2R R245, SR_TID.X ;  /* 0x0000000000f57919 */ /* 0x000e620000002100 */
[----:B------:R-:W-:Y:S04]  /*2cc20*/  STL [R1+0x1cb4], R112 ;  /* 0x001cb47001007387 */ /* 0x000fe80000100800 */
[----:B------:R2:W-:Y:S04]  /*2cc30*/  STL [R1+0x1ca8], R0 ;  /* 0x001ca80001007387 */ /* 0x0005e80000100800 */
[----:B---3--:R-:W-:Y:S01]  /*2cc40*/  STL [R1+0x1cbc], R2 ;  /* 0x001cbc0201007387 */ /* 0x008fe20000100800 */
[----:B--2---:R-:W-:-:S05]  /*2cc50*/  IMAD.MOV.U32 R0, RZ, RZ, R113 ;  /* 0x000000ffff007224 */ /* 0x004fca00078e0071 */
[----:B------:R2:W-:Y:S02]  /*2cc60*/  STL [R1+0x1cb0], R0 ;  /* 0x001cb00001007387 */ /* 0x0005e40000100800 */
[----:B--2---:R-:W-:Y:S01]  /*2cc70*/  MOV R0, R3 ;  /* 0x0000000300007202 */ /* 0x004fe20000000f00 */
[C---:B-1----:R-:W-:Y:S01]  /*2cc80*/  IMAD.SHL.U32 R2, R245.reuse, 0x2, RZ ;  /* 0x00000002f5027824 */ /* 0x042fe200078e00ff */
[----:B------:R-:W-:-:S03]  /*2cc90*/  LOP3.LUT R4, R245, 0x3, RZ, 0xc0, !PT ;  /* 0x00000003f5047812 */ /* 0x000fc600078ec0ff */
[----:B------:R1:W-:Y:S02]  /*2cca0*/  STL [R1+0x1cb8], R0 ;  /* 0x001cb80001007387 */ /* 0x0003e40000100800 */
[----:B------:R-:W-:Y:S02]  /*2ccb0*/  IMAD R4, R4, 0x420, RZ ;  /* 0x0000042004047824 */ /* 0x000fe400078e02ff */
[----:B------:R-:W-:Y:S01]  /*2ccc0*/  IMAD.MOV.U32 R5, RZ, RZ, R115 ;  /* 0x000000ffff057224 */ /* 0x000fe200078e0073 */
[----:B------:R-:W-:Y:S01]  /*2ccd0*/  STL [R1+0x1cc4], R114 ;  /* 0x001cc47201007387 */ /* 0x000fe20000100800 */
[----:B-1----:R-:W-:-:S03]  /*2cce0*/  LOP3.LUT R0, R2, 0x40, RZ, 0xc0, !PT ;  /* 0x0000004002007812 */ /* 0x002fc600078ec0ff */
[----:B------:R4:W-:Y:S01]  /*2ccf0*/  STL [R1+0x1cc0], R5 ;  /* 0x001cc00501007387 */ /* 0x0009e20000100800 */
[----:B------:R-:W-:-:S04]  /*2cd00*/  LOP3.LUT R0, R0, 0x1c, R245, 0xf8, !PT ;  /* 0x0000001c00007812 */ /* 0x000fc800078ef8f5 */
[----:B------:R-:W-:Y:S02]  /*2cd10*/  LOP3.LUT R0, R4, R0, RZ, 0x3c, !PT ;  /* 0x0000000004007212 */ /* 0x000fe400078e3cff */
[----:B----4-:R-:W-:Y:S01]  /*2cd20*/  MOV R5, R247 ;  /* 0x000000f700057202 */ /* 0x010fe20000000f00 */
[----:B------:R-:W-:Y:S04]  /*2cd30*/  STL [R1+0x1ccc], R246 ;  /* 0x001cccf601007387 */ /* 0x000fe80000100800 */
[----:B------:R1:W-:Y:S04]  /*2cd40*/  STL [R1+0x1cc8], R5 ;  /* 0x001cc80501007387 */ /* 0x0003e80000100800 */
[----:B------:R-:W2:Y:S04]  /*2cd50*/  LDL.LU.64 R6, [R1+0x2628] ;  /* 0x0026280001067983 */ /* 0x000ea80000300a00 */
[----:B-1----:R-:W3:Y:S04]  /*2cd60*/  LDL.LU.64 R4, [R1+0x2230] ;  /* 0x0022300001047983 */ /* 0x002ee80000300a00 */
[----:B--2---:R1:W-:Y:S04]  /*2cd70*/  STL.64 [R1+0x11f8], R6 ;  /* 0x0011f80601007387 */ /* 0x0043e80000100a00 */
[----:B-1----:R-:W2:Y:S04]  /*2cd80*/  LDL.LU.64 R6, [R1+0x2630] ;  /* 0x0026300001067983 */ /* 0x002ea80000300a00 */
[----:B---3--:R1:W-:Y:S04]  /*2cd90*/  STL.64 [R1+0x11f0], R4 ;  /* 0x0011f00401007387 */ /* 0x0083e80000100a00 */
        /* <DEDUP_REMOVED lines=502> */
[----:B---3--:R1:W-:Y:S04]  /*2ed00*/  STL.64 [R1+0xa10], R4 ;  /* 0x000a100401007387 */ /* 0x0083e80000100a00 */
        /* <DEDUP_REMOVED lines=347> */
[----:B------:R1:W-:Y:S01]  /*302c0*/  STL [R1+0x21c], RZ ;  /* 0x00021cff01007387 */ /* 0x0003e20000100800 */
[----:B------:R-:W-:Y:S01]  /*302d0*/  LOP3.LUT R3, R245, 0x7, RZ, 0xc0, !PT ;  /* 0x00000007f5037812 */ /* 0x000fe200078ec0ff */
[----:B------:R-:W-:-:S02]  /*302e0*/  USHF.R.S32.HI UR10, URZ, 0x1f, UR5 ;  /* 0x0000001fff0a7899 */ /* 0x000fc40008011405 */
[----:B------:R-:W-:Y:S02]  /*302f0*/  USHF.R.S32.HI UR11, URZ, 0x1f, UR8 ;  /* 0x0000001fff0b7899 */ /* 0x000fe40008011408 */
[----:B------:R-:W-:Y:S01]  /*30300*/  IMAD R3, R3, 0x210, RZ ;  /* 0x0000021003037824 */ /* 0x000fe200078e02ff */
[----:B------:R-:W-:Y:S02]  /*30310*/  ULEA.HI UR10, UR10, UR5, URZ, 0x7 ;  /* 0x000000050a0a7291 */ /* 0x000fe4000f8f38ff */
[----:B------:R-:W-:Y:S01]  /*30320*/  USHF.R.S32.HI UR13, URZ, 0x1f, UR9 ;  /* 0x0000001fff0d7899 */ /* 0x000fe20008011409 */
[----:B------:R-:W-:Y:S02]  /*30330*/  CS2R R96, SRZ ;  /* 0x0000000000607805 */ /* 0x000fe4000001ff00 */
[----:B------:R-:W-:Y:S01]  /*30340*/  LOP3.LUT R2, R3, 0x30, R2, 0x78, !PT ;  /* 0x0000003003027812 */ /* 0x000fe200078e7802 */
[----:B------:R-:W-:Y:S01]  /*30350*/  USHF.L.U32 UR16, UR8, 0x2, URZ ;  /* 0x0000000208107899 */ /* 0x000fe200080006ff */
        /* <DEDUP_REMOVED lines=56> */
[----:B------:R-:W-:Y:S01]  /*306e0*/  CS2R R182, SRZ ;  /* 0x0000000000b67805 */ /* 0x000fe2000001ff00 */
[----:B------:R-:W-:Y:S01]  /*306f0*/  USHF.L.U64.HI UR5, UR8, 0x2, UR11 ;  /* 0x0000000208057899 */ /* 0x000fe2000801020b */
        /* <DEDUP_REMOVED lines=24> */
[----:B------:R-:W-:Y:S02]  /*30880*/  USHF.L.U32 UR17, UR9, 0x2, URZ ;  /* 0x0000000209117899 */ /* 0x000fe400080006ff */
[----:B------:R-:W-:Y:S02]  /*30890*/  USHF.L.U64.HI UR8, UR9, 0x2, UR13 ;  /* 0x0000000209087899 */ /* 0x000fe4000801020d */
[----:B------:R-:W-:Y:S01]  /*308a0*/  USHF.R.S32.HI UR9, URZ, 0x7, UR10 ;  /* 0x00000007ff097899 */ /* 0x000fe2000801140a */
[----:B------:R-:W-:Y:S01]  /*308b0*/  UMOV UR4, URZ ;  /* 0x000000ff00047c82 */ /* 0x000fe20008000000 */
[----:B------:R-:W-:Y:S01]  /*308c0*/  UMOV UR7, 0x1 ;  /* 0x0000000100077882 */ /* 0x000fe20000000000 */
[----:B-1----:R-:W-:-:S09]  /*308d0*/  UMOV UR10, 0xffffffff ;  /* 0xffffffff000a7882 */ /* 0x002fd20000000000 */
.L_x_1:
[----:B------:R-:W2:Y:S01]  /*308e0*/  LDL.LU.64 R16, [R1+0xa0] ;  /* 0x0000a00001107983 */ /* 0x000ea20000300a00 */
[----:B------:R-:W-:-:S04]  /*308f0*/  DEPBAR.LE SB0, 0x2 ;  /* 0x000080800000791a */ /* 0x000fc80000000000 */
[----:B------:R-:W2:Y:S04]  /*30900*/  LDL.LU.64 R18, [R1+0xa8] ;  /* 0x0000a80001127983 */ /* 0x000ea80000300a00 */
[----:B------:R-:W3:Y:S04]  /*30910*/  LDL.LU.64 R4, [R1+0x90] ;  /* 0x0000900001047983 */ /* 0x000ee80000300a00 */
[----:B------:R-:W3:Y:S01]  /*30920*/  LDL.LU.64 R6, [R1+0x98] ;  /* 0x0000980001067983 */ /* 0x000ee20000300a00 */
[----:B------:R-:W-:Y:S01]  /*30930*/  UIADD3 UR10, UPT, UPT, UR10, 0x1, URZ ;  /* 0x000000010a0a7890 */ /* 0x000fe2000fffe0ff */
[----:B------:R-:W-:-:S02]  /*30940*/  LOP3.LUT R3, R0, 0x20, RZ, 0x3c, !PT ;  /* 0x0000002000037812 */ /* 0x000fc400078e3cff */
[----:B-----5:R-:W-:Y:S01]  /*30950*/  STL [R1+0x2ae0], R252 ;  /* 0x002ae0fc01007387 */ /* 0x020fe20000100800 */
[----:B------:R-:W-:-:S04]  /*30960*/  UISETP.GT.AND UP0, UPT, UR10, 0x1, UPT ;  /* 0x000000010a00788c */ /* 0x000fc8000bf04270 */
[----:B------:R-:W-:-:S04]  /*30970*/  USEL UR10, UR10, URZ, !UP0 ;  /* 0x000000ff0a0a7287 */ /* 0x000fc8000c000000 */
[----:B------:R-:W-:Y:S01]  /*30980*/  ULEA UR11, UR10, UR12, 0x11 ;  /* 0x0000000c0a0b7291 */ /* 0x000fe2000f8e88ff */
[----:B------:R-:W-:Y:S01]  /*30990*/  BAR.SYNC.DEFER_BLOCKING 0x0 ;  /* 0x0000000000007b1d */ /* 0x000fe20000010000 */
[----:B------:R-:W-:-:S07]  /*309a0*/  ULEA UR13, UR10, UR12, 0x10 ;  /* 0x0000000c0a0d7291 */ /* 0x000fce000f8e80ff */
[----:B------:R-:W-:Y:S04]  /*309b0*/  LDS R104, [R0+UR11] ;  /* 0x0000000b00687984 */ /* 0x000fe80008000800 */
[----:B------:R-:W-:Y:S04]  /*309c0*/  LDS R106, [R0+UR11+0x1000] ;  /* 0x0010000b006a7984 */ /* 0x000fe80008000800 */
[----:B------:R-:W-:Y:S04]  /*309d0*/  LDS R105, [R3+UR11] ;  /* 0x0000000b03697984 */ /* 0x000fe80008000800 */
[----:B------:R-:W-:Y:S04]  /*309e0*/  LDS R107, [R3+UR11+0x1000] ;  /* 0x0010000b036b7984 */ /* 0x000fe80008000800 */
[----:B------:R-:W-:Y:S04]  /*309f0*/  LDSM.16.M88.4 R24, [R2+UR13+0x40000] ;  /* 0x0400000d0218783b */ /* 0x000fe80008000200 */
[----:B------:R-:W-:Y:S04]  /*30a00*/  LDS R136, [R0+UR11+0x80] ;  /* 0x0000800b00887984 */ /* 0x000fe80008000800 */
[----:B------:R-:W-:Y:S04]  /*30a10*/  LDS R138, [R0+UR11+0x1080] ;  /* 0x0010800b008a7984 */ /* 0x000fe80008000800 */
[----:B------:R-:W-:Y:S04]  /*30a20*/  LDS R137, [R3+UR11+0x80] ;  /* 0x0000800b03897984 */ /* 0x000fe80008000800 */
[----:B------:R-:W1:Y:S04]  /*30a30*/  LDS R139, [R3+UR11+0x1080] ;  /* 0x0010800b038b7984 */ /* 0x000e680008000800 */
[----:B------:R-:W-:Y:S04]  /*30a40*/  LDSM.16.M88.4 R20, [R2+UR13+0x41000] ;  /* 0x0410000d0214783b */ /* 0x000fe80008000200 */
[----:B------:R-:W-:Y:S04]  /*30a50*/  LDS R176, [R0+UR11+0x100] ;  /* 0x0001000b00b07984 */ /* 0x000fe80008000800 */
[----:B------:R-:W-:Y:S04]  /*30a60*/  LDS R178, [R0+UR11+0x1100] ;  /* 0x0011000b00b27984 */ /* 0x000fe80008000800 */
[----:B------:R-:W-:Y:S04]  /*30a70*/  LDS R177, [R3+UR11+0x100] ;  /* 0x0001000b03b17984 */ /* 0x000fe80008000800 */
[----:B------:R-:W4:Y:S04]  /*30a80*/  LDS R179, [R3+UR11+0x1100] ;  /* 0x0011000b03b37984 */ /* 0x000f280008000800 */
[----:B------:R-:W-:Y:S04]  /*30a90*/  LDS R204, [R0+UR11+0x180] ;  /* 0x0001800b00cc7984 */ /* 0x000fe80008000800 */
[----:B------:R-:W-:Y:S04]  /*30aa0*/  LDS R206, [R0+UR11+0x1180] ;  /* 0x0011800b00ce7984 */ /* 0x000fe80008000800 */
[----:B------:R-:W-:Y:S04]  /*30ab0*/  LDS R205, [R3+UR11+0x180] ;  /* 0x0001800b03cd7984 */ /* 0x000fe80008000800 */
[----:B------:R-:W-:Y:S04]  /*30ac0*/  LDS R207, [R3+UR11+0x1180] ;  /* 0x0011800b03cf7984 */ /* 0x000fe80008000800 */
[----:B------:R-:W-:Y:S01]  /*30ad0*/  LDS R232, [R0+UR11+0x200] ;  /* 0x0002000b00e87984 */ /* 0x000fe20008000800 */
[-C--:B-1----:R-:W-:Y:S03]  /*30ae0*/  HMMA.1688.F32.TF32 R32, R136, R24.reuse, R96 ;  /* 0x000000188820723c */ /* 0x082fe60000081060 */
[----:B------:R-:W-:Y:S04]  /*30af0*/  LDS R234, [R0+UR11+0x1200] ;  /* 0x0012000b00ea7984 */ /* 0x000fe80008000800 */
[----:B------:R-:W-:Y:S04]  /*30b00*/  LDS R233, [R3+UR11+0x200] ;  /* 0x0002000b03e97984 */ /* 0x000fe80008000800 */
[----:B------:R-:W-:Y:S04]  /*30b10*/  LDS R235, [R3+UR11+0x1200] ;  /* 0x0012000b03eb7984 */ /* 0x000fe80008000800 */
[----:B------:R-:W-:Y:S04]  /*30b20*/  LDS R240, [R0+UR11+0x280] ;  /* 0x0002800b00f07984 */ /* 0x000fe80008000800 */
[----:B------:R-:W-:Y:S01]  /*30b30*/  LDS R242, [R0+UR11+0x1280] ;  /* 0x0012800b00f27984 */ /* 0x000fe20008000800 */
[-C--:B----4-:R-:W-:Y:S03]  /*30b40*/  HMMA.1688.F32.TF32 R28, R176, R24.reuse, R156 ;  /* 0x00000018b01c723c */ /* 0x090fe6000008109c */
[----:B------:R-:W-:Y:S04]  /*30b50*/  LDS R241, [R3+UR11+0x280] ;  /* 0x0002800b03f17984 */ /* 0x000fe80008000800 */
        /* <DEDUP_REMOVED lines=8> */
[----:B------:R-:W1:Y:S04]  /*30be0*/  LDS R51, [R3+UR11+0x1380] ;  /* 0x0013800b03337984 */ /* 0x000e680008000800 */
[----:B------:R-:W-:Y:S04]  /*30bf0*/  STL [R1+0x4420], R26 ;  /* 0x0044201a01007387 */ /* 0x000fe80000100800 */
[----:B------:R-:W-:Y:S04]  /*30c00*/  STL [R1+0x43bc], R27 ;  /* 0x0043bc1b01007387 */ /* 0x000fe80000100800 */
[----:B------:R-:W-:Y:S04]  /*30c10*/  STL [R1+0x43b8], R22 ;  /* 0x0043b81601007387 */ /* 0x000fe80000100800 */
[----:B------:R-:W-:Y:S04]  /*30c20*/  STL [R1+0x43b4], R23 ;  /* 0x0043b41701007387 */ /* 0x000fe80000100800 */
[----:B------:R-:W-:Y:S04]  /*30c30*/  LDSM.16.M88.4 R68, [R2+UR13+0x4b000] ;  /* 0x04b0000d0244783b */ /* 0x000fe80008000200 */
[----:B------:R-:W-:Y:S04]  /*30c40*/  LDSM.16.M88.4 R60, [R2+UR13+0x4d000] ;  /* 0x04d0000d023c783b */ /* 0x000fe80008000200 */
[----:B------:R-:W-:Y:S04]  /*30c50*/  LDSM.16.M88.4 R56, [R2+UR13+0x4e000] ;  /* 0x04e0000d0238783b */ /* 0x000fe80008000200 */
[----:B------:R-:W-:Y:S01]  /*30c60*/  LDSM.16.M88.4 R64, [R2+UR13+0x4c000] ;  /* 0x04c0000d0240783b */ /* 0x000fe20008000200 */
[-C--:B-1----:R-:W-:Y:S08]  /*30c70*/  HMMA.1688.F32.TF32 R8, R48, R24.reuse, R8 ;  /* 0x000000183008723c */ /* 0x082ff00000081008 */
[C---:B--2---:R-:W-:Y:S08]  /*30c80*/  HMMA.1688.F32.TF32 R16, R104.reuse, R24, R16 ;  /* 0x000000186810723c */ /* 0x044ff00000081010 */
[----:B---3--:R-:W-:Y:S11]  /*30c90*/  HMMA.1688.F32.TF32 R4, R104, R20, R4 ;  /* 0x000000146804723c */ /* 0x008ff60000081004 */
[----:B------:R-:W-:Y:S04]  /*30ca0*/  STL.64 [R1+0x350], R16 ;  /* 0x0003501001007387 */ /* 0x000fe80000100a00 */
[----:B------:R1:W-:Y:S04]  /*30cb0*/  STL.64 [R1+0x358], R18 ;  /* 0x0003581201007387 */ /* 0x0003e80000100a00 */
[----:B------:R-:W-:Y:S04]  /*30cc0*/  STL.64 [R1+0x340], R32 ;  /* 0x0003402001007387 */ /* 0x000fe80000100a00 */
[----:B------:R2:W-:Y:S01]  /*30cd0*/  STL.64 [R1+0x348], R34 ;  /* 0x0003482201007387 */ /* 0x0005e20000100a00 */
[-C--:B-1----:R-:W-:Y:S03]  /*30ce0*/  HMMA.1688.F32.TF32 R16, R204, R24.reuse, R220 ;  /* 0x00000018cc10723c */ /* 0x082fe600000810dc */
[----:B------:R-:W-:Y:S04]  /*30cf0*/  STL.64 [R1+0x330], R28 ;  /* 0x0003301c01007387 */ /* 0x000fe80000100a00 */
[----:B------:R1:W-:Y:S01]  /*30d00*/  STL.64 [R1+0x338], R30 ;  /* 0x0003381e01007387 */ /* 0x0003e20000100a00 */
[-C--:B--2---:R-:W-:Y:S08]  /*30d10*/  HMMA.1688.F32.TF32 R32, R232, R24.reuse, R196 ;  /* 0x00000018e820723c */ /* 0x084ff000000810c4 */
[-C--:B-1----:R-:W-:Y:S03]  /*30d20*/  HMMA.1688.F32.TF32 R28, R240, R24.reuse, R188 ;  /* 0x00000018f01c723c */ /* 0x082fe600000810bc */
[----:B------:R-:W-:Y:S04]  /*30d30*/  STL.64 [R1+0x3d0], R16 ;  /* 0x0003d01001007387 */ /* 0x000fe80000100a00 */
[----:B------:R1:W-:Y:S04]  /*30d40*/  STL.64 [R1+0x3d8], R18 ;  /* 0x0003d81201007387 */ /* 0x0003e80000100a00 */
[----:B------:R-:W-:Y:S04]  /*30d50*/  STL.64 [R1+0x450], R32 ;  /* 0x0004502001007387 */ /* 0x000fe80000100a00 */
[----:B------:R-:W-:Y:S01]  /*30d60*/  STL.64 [R1+0x458], R34 ;  /* 0x0004582201007387 */ /* 0x000fe20000100a00 */
[----:B-1----:R-:W-:Y:S03]  /*30d70*/  HMMA.1688.F32.TF32 R16, R44, R24, R180 ;  /* 0x000000182c10723c */ /* 0x002fe600000810b4 */
[----:B------:R1:W-:Y:S04]  /*30d80*/  STL.64 [R1+0x490], R28 ;  /* 0x0004901c01007387 */ /* 0x0003e80000100a00 */
[----:B------:R2:W-:-:S12]  /*30d90*/  STL.64 [R1+0x498], R30 ;  /* 0x0004981e01007387 */ /* 0x0005d80000100a00 */
[----:B------:R-:W-:Y:S04]  /*30da0*/  STL.64 [R1+0x5b0], R16 ;  /* 0x0005b01001007387 */ /* 0x000fe80000100a00 */
[----:B------:R3:W-:Y:S04]  /*30db0*/  STL.64 [R1+0x5b8], R18 ;  /* 0x0005b81201007387 */ /* 0x0007e80000100a00 */
[----:B------:R-:W4:Y:S04]  /*30dc0*/  LDL.LU.64 R36, [R1+0x80] ;  /* 0x0000800001247983 */ /* 0x000f280000300a00 */
[----:B------:R-:W-:Y:S04]  /*30dd0*/  STL.64 [R1+0x6b0], R8 ;  /* 0x0006b00801007387 */ /* 0x000fe80000100a00 */
[----:B------:R1:W-:Y:S04]  /*30de0*/  STL.64 [R1+0x6b8], R10 ;  /* 0x0006b80a01007387 */ /* 0x0003e80000100a00 */
[----:B------:R-:W4:Y:S04]  /*30df0*/  LDL.LU.64 R38, [R1+0x88] ;  /* 0x0000880001267983 */ /* 0x000f280000300a00 */
[----:B------:R-:W-:Y:S04]  /*30e00*/  STL.64 [R1+0x2a0], R4 ;  /* 0x0002a00401007387 */ /* 0x000fe80000100a00 */
[----:B------:R3:W-:Y:S04]  /*30e10*/  STL.64 [R1+0x2a8], R6 ;  /* 0x0002a80601007387 */ /* 0x0007e80000100a00 */
[----:B-1----:R-:W4:Y:S04]  /*30e20*/  LDL.LU.64 R28, [R1+0x10] ;  /* 0x00001000011c7983 */ /* 0x002f280000300a00 */
[----:B--2---:R-:W2:Y:S01]  /*30e30*/  LDL.LU.64 R30, [R1+0x18] ;  /* 0x00001800011e7983 */ /* 0x004ea20000300a00 */
[-C--:B---3--:R-:W-:Y:S08]  /*30e40*/  HMMA.1688.F32.TF32 R16, R136, R20.reuse, R100 ;  /* 0x000000148810723c */ /* 0x088ff00000081064 */
[-C--:B------:R-:W-:Y:S08]  /*30e50*/  HMMA.1688.F32.TF32 R8, R176, R20.reuse, R160 ;  /* 0x00000014b008723c */ /* 0x080ff000000810a0 */
[-C--:B------:R-:W-:Y:S03]  /*30e60*/  HMMA.1688.F32.TF32 R4, R204, R20.reuse, R224 ;  /* 0x00000014cc04723c */ /* 0x080fe600000810e0 */
[----:B------:R-:W-:Y:S04]  /*30e70*/  STL.64 [R1+0x280], R16 ;  /* 0x0002801001007387 */ /* 0x000fe80000100a00 */
[----:B------:R1:W-:Y:S04]  /*30e80*/  STL.64 [R1+0x288], R18 ;  /* 0x0002881201007387 */ /* 0x0003e80000100a00 */
[----:B------:R-:W3:Y:S04]  /*30e90*/  LDL.LU.64 R32, [R1+0x70] ;  /* 0x0000700001207983 */ /* 0x000ee80000300a00 */
[----:B------:R-:W-:Y:S04]  /*30ea0*/  STL.64 [R1+0x2b0], R8 ;  /* 0x0002b00801007387 */ /* 0x000fe80000100a00 */
[----:B------:R-:W-:Y:S04]  /*30eb0*/  STL.64 [R1+0x2b8], R10 ;  /* 0x0002b80a01007387 */ /* 0x000fe80000100a00 */
[----:B------:R-:W3:Y:S04]  /*30ec0*/  LDL.LU.64 R34, [R1+0x78] ;  /* 0x0000780001227983 */ /* 0x000ee80000300a00 */
[----:B------:R-:W-:Y:S04]  /*30ed0*/  STL.64 [R1+0x2f0], R4 ;  /* 0x0002f00401007387 */ /* 0x000fe80000100a00 */
[----:B------:R1:W-:Y:S04]  /*30ee0*/  STL.64 [R1+0x2f8], R6 ;  /* 0x0002f80601007387 */ /* 0x0003e80000100a00 */
[----:B------:R-:W3:Y:S04]  /*30ef0*/  LDL.LU.64 R24, [R1+0x30] ;  /* 0x0000300001187983 */ /* 0x000ee80000300a00 */
[----:B------:R-:W3:Y:S01]  /*30f00*/  LDL.LU.64 R26, [R1+0x38] ;  /* 0x00003800011a7983 */ /* 0x000ee20000300a00 */
[-C--:B-1----:R-:W-:Y:S08]  /*30f10*/  HMMA.1688.F32.TF32 R16, R240, R20.reuse, R184 ;  /* 0x00000014f010723c */ /* 0x082ff000000810b8 */
[-C--:B------:R-:W-:Y:S08]  /*30f20*/  HMMA.1688.F32.TF32 R4, R232, R20.reuse, R192 ;  /* 0x00000014e804723c */ /* 0x080ff000000810c0 */
[-C--:B------:R-:W-:Y:S11]  /*30f30*/  HMMA.1688.F32.TF32 R8, R44, R20.reuse, R172 ;  /* 0x000000142c08723c */ /* 0x080ff600000810ac */
[----:B------:R-:W-:Y:S04]  /*30f40*/  STL.64 [R1+0x3c0], R4 ;  /* 0x0003c00401007387 */ /* 0x000fe80000100a00 */
[----:B------:R1:W-:Y:S04]  /*30f50*/  STL.64 [R1+0x3c8], R6 ;  /* 0x0003c80601007387 */ /* 0x0003e80000100a00 */
[----:B------:R-:W-:Y:S04]  /*30f60*/  STL.64 [R1+0x460], R16 ;  /* 0x0004601001007387 */ /* 0x000fe80000100a00 */
[----:B------:R-:W-:Y:S04]  /*30f70*/  STL.64 [R1+0x468], R18 ;  /* 0x0004681201007387 */ /* 0x000fe80000100a00 */
[----:B------:R-:W1:Y:S02]  /*30f80*/  LDSM.16.M88.4 R16, [R2+UR13+0x42000] ;  /* 0x0420000d0210783b */ /* 0x000e640008000200 */
[----:B-1----:R-:W-:Y:S02]  /*30f90*/  HMMA.1688.F32.TF32 R4, R48, R20, R12 ;  /* 0x000000143004723c */ /* 0x002fe4000008100c */
[----:B------:R-:W1:Y:S04]  /*30fa0*/  LDSM.16.M88.4 R12, [R2+UR13+0x43000] ;  /* 0x0430000d020c783b */ /* 0x000e680008000200 */
[----:B------:R-:W-:Y:S04]  /*30fb0*/  STL.64 [R1+0x570], R8 ;  /* 0x0005700801007387 */ /* 0x000fe80000100a00 */
[----:B------:R-:W-:Y:S04]  /*30fc0*/  STL.64 [R1+0x578], R10 ;  /* 0x0005780a01007387 */ /* 0x000fe80000100a00 */
[----:B------:R-:W-:Y:S04]  /*30fd0*/  LDSM.16.M88.4 R8, [R2+UR13+0x45000] ;  /* 0x0450000d0208783b */ /* 0x000fe80008000200 */
[----:B------:R-:W-:Y:S04]  /*30fe0*/  STL [R1+0x4424], R18 ;  /* 0x0044241201007387 */ /* 0x000fe80000100800 */
[----:B------:R-:W-:Y:S04]  /*30ff0*/  STL.64 [R1+0x610], R4 ;  /* 0x0006100401007387 */ /* 0x000fe80000100a00 */
[----:B------:R-:W-:Y:S04]  /*31000*/  STL.64 [R1+0x618], R6 ;  /* 0x0006180601007387 */ /* 0x000fe80000100a00 */
[----:B------:R-:W-:Y:S04]  /*31010*/  STL [R1+0x43b0], R19 ;  /* 0x0043b01301007387 */ /* 0x000fe80000100800 */
[----:B-1----:R-:W-:Y:S04]  /*31020*/  STL [R1+0x442c], R14 ;  /* 0x00442c0e01007387 */ /* 0x002fe80000100800 */
[----:B------:R-:W-:Y:S01]  /*31030*/  STL [R1+0x4428], R15 ;  /* 0x0044280f01007387 */ /* 0x000fe20000100800 */
[-C--:B------:R-:W-:Y:S03]  /*31040*/  HMMA.1688.F32.TF32 R52, R240, R16.reuse, R128 ;  /* 0x00000010f034723c */ /* 0x080fe60000081080 */
[----:B------:R-:W1:Y:S05]  /*31050*/  LDSM.16.M88.4 R4, [R2+UR13+0x44000] ;  /* 0x0440000d0204783b */ /* 0x000e6a0008000200 */
[-C--:B----4-:R-:W-:Y:S01]  /*31060*/  HMMA.1688.F32.TF32 R40, R104, R16.reuse, R36 ;  /* 0x000000106828723c */ /* 0x090fe20000081024 */
[----:B------:R-:W4:Y:S07]  /*31070*/  LDL.LU.64 R36, [R1+0x60] ;  /* 0x0000600001247983 */ /* 0x000f2e0000300a00 */
[-C--:B--2---:R-:W-:Y:S11]  /*31080*/  HMMA.1688.F32.TF32 R20, R136, R16.reuse, R28 ;  /* 0x000000108814723c */ /* 0x084ff6000008101c */
[----:B------:R-:W-:Y:S04]  /*31090*/  STL.64 [R1+0x1f0], R40 ;  /* 0x0001f02801007387 */ /* 0x000fe80000100a00 */
[----:B------:R2:W-:Y:S04]  /*310a0*/  STL.64 [R1+0x1f8], R42 ;  /* 0x0001f82a01007387 */ /* 0x0005e80000100a00 */
[----:B------:R-:W4:Y:S04]  /*310b0*/  LDL.LU.64 R38, [R1+0x68] ;  /* 0x0000680001267983 */ /* 0x000f280000300a00 */
[----:B------:R-:W-:Y:S04]  /*310c0*/  STL.64 [R1+0x200], R20 ;  /* 0x0002001401007387 */ /* 0x000fe80000100a00 */
[----:B------:R1:W-:Y:S01]  /*310d0*/  STL.64 [R1+0x208], R22 ;  /* 0x0002081601007387 */ /* 0x0003e20000100a00 */
[-C--:B--2---:R-:W-:Y:S03]  /*310e0*/  HMMA.1688.F32.TF32 R40, R204, R16.reuse, R228 ;  /* 0x00000010cc28723c */ /* 0x084fe600000810e4 */
[----:B------:R-:W2:Y:S04]  /*310f0*/  LDL.LU.64 R28, [R1+0x40] ;  /* 0x00004000011c7983 */ /* 0x000ea80000300a00 */
[----:B------:R-:W2:Y:S01]  /*31100*/  LDL.LU.64 R30, [R1+0x48] ;  /* 0x00004800011e7983 */ /* 0x000ea20000300a00 */
[----:B-1----:R-:W-:-:S15]  /*31110*/  HMMA.1688.F32.TF32 R20, R176, R16, R164 ;  /* 0x00000010b014723c */ /* 0x002fde00000810a4 */
[----:B------:R-:W-:-:S04]  /*31120*/  NOP ;  /* 0x0000000000007918 */ /* 0x000fc80000000000 */
[----:B------:R-:W-:Y:S04]  /*31130*/  STL.64 [R1+0x230], R20 ;  /* 0x0002301401007387 */ /* 0x000fe80000100a00 */
[----:B------:R1:W-:Y:S02]  /*31140*/  STL.64 [R1+0x238], R22 ;  /* 0x0002381601007387 */ /* 0x0003e40000100a00 */
[-C--:B-1----:R-:W-:Y:S02]  /*31150*/  HMMA.1688.F32.TF32 R20, R232, R16.reuse, R124 ;  /* 0x00000010e814723c */ /* 0x082fe4000008107c */
[----:B------:R-:W-:Y:S04]  /*31160*/  STL.64 [R1+0x250], R40 ;  /* 0x0002502801007387 */ /* 0x000fe80000100a00 */
[----:B------:R1:W-:Y:S02]  /*31170*/  STL.64 [R1+0x258], R42 ;  /* 0x0002582a01007387 */ /* 0x0003e40000100a00 */
[-C--:B-1----:R-:W-:Y:S11]  /*31180*/  HMMA.1688.F32.TF32 R40, R44, R16.reuse, R140 ;  /* 0x000000102c28723c */ /* 0x082ff6000008108c */
[----:B------:R-:W-:Y:S04]  /*31190*/  STL.64 [R1+0x300], R20 ;  /* 0x0003001401007387 */ /* 0x000fe80000100a00 */
[----:B------:R1:W-:Y:S02]  /*311a0*/  STL.64 [R1+0x308], R22 ;  /* 0x0003081601007387 */ /* 0x0003e40000100a00 */
[----:B-1----:R-:W-:Y:S02]  /*311b0*/  HMMA.1688.F32.TF32 R20, R48, R16, R152 ;  /* 0x000000103014723c */ /* 0x002fe40000081098 */
[----:B------:R-:W-:Y:S06]  /*311c0*/  STL.64 [R1+0x400], R52 ;  /* 0x0004003401007387 */ /* 0x000fec0000100a00 */
[-C--:B---3--:R-:W-:Y:S01]  /*311d0*/  HMMA.1688.F32.TF32 R16, R104, R12.reuse, R32 ;  /* 0x0000000c6810723c */ /* 0x088fe20000081020 */
[----:B------:R-:W-:Y:S04]  /*311e0*/  STL.64 [R1+0x408], R54 ;  /* 0x0004083601007387 */ /* 0x000fe80000100a00 */
[----:B------:R-:W-:Y:S03]  /*311f0*/  STL.64 [R1+0x4a0], R40 ;  /* 0x0004a02801007387 */ /* 0x000fe60000100a00 */
[-C--:B------:R-:W-:Y:S01]  /*31200*/  HMMA.1688.F32.TF32 R24, R136, R12.reuse, R24 ;  /* 0x0000000c8818723c */ /* 0x080fe20000081018 */
[----:B------:R-:W-:Y:S04]  /*31210*/  STL.64 [R1+0x4a8], R42 ;  /* 0x0004a82a01007387 */ /* 0x000fe80000100a00 */
[----:B------:R-:W-:Y:S04]  /*31220*/  STL.64 [R1+0x5f0], R20 ;  /* 0x0005f01401007387 */ /* 0x000fe80000100a00 */
[----:B------:R1:W-:Y:S02]  /*31230*/  STL.64 [R1+0x5f8], R22 ;  /* 0x0005f81601007387 */ /* 0x0003e40000100a00 */
[-C--:B-1----:R-:W-:Y:S02]  /*31240*/  HMMA.1688.F32.TF32 R20, R176, R12.reuse, R168 ;  /* 0x0000000cb014723c */ /* 0x082fe400000810a8 */
[----:B------:R-:W-:Y:S04]  /*31250*/  STL.64 [R1+0x1a0], R16 ;  /* 0x0001a01001007387 */ /* 0x000fe80000100a00 */
[----:B------:R1:W-:Y:S04]  /*31260*/  STL.64 [R1+0x1a8], R18 ;  /* 0x0001a81201007387 */ /* 0x0003e80000100a00 */
[----:B------:R-:W-:Y:S01]  /*31270*/  STL.64 [R1+0x1b0], R24 ;  /* 0x0001b01801007387 */ /* 0x000fe20000100a00 */
[-C--:B-1----:R-:W-:Y:S03]  /*31280*/  HMMA.1688.F32.TF32 R16, R204, R12.reuse, R116 ;  /* 0x0000000ccc10723c */ /* 0x082fe60000081074 */
[----:B------:R1:W-:Y:S05]  /*31290*/  STL.64 [R1+0x1b8], R26 ;  /* 0x0001b81a01007387 */ /* 0x0003ea0000100a00 */
[----:B------:R-:W-:Y:S04]  /*312a0*/  STL.64 [R1+0x1c0], R20 ;  /* 0x0001c01401007387 */ /* 0x000fe80000100a00 */
[----:B------:R3:W-:Y:S01]  /*312b0*/  STL.64 [R1+0x1c8], R22 ;  /* 0x0001c81601007387 */ /* 0x0007e20000100a00 */
[-C--:B-1----:R-:W-:Y:S08]  /*312c0*/  HMMA.1688.F32.TF32 R24, R232, R12.reuse, R120 ;  /* 0x0000000ce818723c */ /* 0x082ff00000081078 */
[-C--:B---3--:R-:W-:Y:S01]  /*312d0*/  HMMA.1688.F32.TF32 R20, R240, R12.reuse, R132 ;  /* 0x0000000cf014723c */ /* 0x088fe20000081084 */
[----:B------:R-:W-:Y:S04]  /*312e0*/  STL.64 [R1+0x1d0], R16 ;  /* 0x0001d01001007387 */ /* 0x000fe80000100a00 */
[----:B------:R1:W-:Y:S06]  /*312f0*/  STL.64 [R1+0x1d8], R18 ;  /* 0x0001d81201007387 */ /* 0x0003ec0000100a00 */
[----:B------:R-:W-:Y:S01]  /*31300*/  STL.64 [R1+0x260], R24 ;  /* 0x0002601801007387 */ /* 0x000fe20000100a00 */
[-C--:B-1----:R-:W-:Y:S03]  /*31310*/  HMMA.1688.F32.TF32 R16, R44, R12.reuse, R144 ;  /* 0x0000000c2c10723c */ /* 0x082fe60000081090 */
[----:B------:R-:W-:Y:S04]  /*31320*/  STL.64 [R1+0x268], R26 ;  /* 0x0002681a01007387 */ /* 0x000fe80000100a00 */
[----:B------:R-:W3:Y:S04]  /*31330*/  LDL.LU.64 R52, [R1+0x5d0] ;  /* 0x0005d00001347983 */ /* 0x000ee80000300a00 */
[----:B------:R-:W-:Y:S04]  /*31340*/  STL.64 [R1+0x360], R20 ;  /* 0x0003601401007387 */ /* 0x000fe80000100a00 */
[----:B------:R-:W-:Y:S04]  /*31350*/  STL.64 [R1+0x368], R22 ;  /* 0x0003681601007387 */ /* 0x000fe80000100a00 */
[----:B------:R-:W3:Y:S04]  /*31360*/  LDL.LU.64 R54, [R1+0x5d8] ;  /* 0x0005d80001367983 */ /* 0x000ee80000300a00 */
[----:B------:R-:W-:Y:S04]  /*31370*/  STL.64 [R1+0x480], R16 ;  /* 0x0004801001007387 */ /* 0x000fe80000100a00 */
[----:B------:R1:W-:Y:S04]  /*31380*/  STL.64 [R1+0x488], R18 ;  /* 0x0004881201007387 */ /* 0x0003e80000100a00 */
[----:B------:R-:W3:Y:S04]  /*31390*/  LDL.LU.64 R32, [R1+0x50] ;  /* 0x0000500001207983 */ /* 0x000ee80000300a00 */
[----:B------:R-:W3:Y:S04]  /*313a0*/  LDL.LU.64 R34, [R1+0x58] ;  /* 0x0000580001227983 */ /* 0x000ee80000300a00 */
[----:B------:R-:W3:Y:S04]  /*313b0*/  LDL.LU.64 R40, [R1+0x20] ;  /* 0x0000200001287983 */ /* 0x000ee80000300a00 */
[----:B------:R-:W3:Y:S01]  /*313c0*/  LDL.LU.64 R42, [R1+0x28] ;  /* 0x00002800012a7983 */ /* 0x000ee20000300a00 */
[----:B-1----:R-:W-:-:S15]  /*313d0*/  HMMA.1688.F32.TF32 R16, R48, R12, R200 ;  /* 0x0000000c3010723c */ /* 0x002fde00000810c8 */
[----:B------:R-:W-:-:S04]  /*313e0*/  NOP ;  /* 0x0000000000007918 */ /* 0x000fc80000000000 */
[----:B------:R-:W-:Y:S01]  /*313f0*/  MOV R21, R18 ;  /* 0x0000001200157202 */ /* 0x000fe20000000f00 */
[----:B------:R-:W-:Y:S02]  /*31400*/  IMAD.MOV.U32 R25, RZ, RZ, R16 ;  /* 0x000000ffff197224 */ /* 0x000fe400078e0010 */
[----:B------:R-:W-:Y:S02]  /*31410*/  IMAD.MOV.U32 R24, RZ, RZ, R17 ;  /* 0x000000ffff187224 */ /* 0x000fe400078e0011 */
[----:B------:R-:W-:Y:S01]  /*31420*/  IMAD.MOV.U32 R20, RZ, RZ, R19 ;  /* 0x000000ffff147224 */ /* 0x000fe200078e0013 */
[----:B------:R-:W-:Y:S04]  /*31430*/  STL [R1+0x4270], R21 ;  /* 0x0042701501007387 */ /* 0x000fe80000100800 */
[----:B------:R-:W-:Y:S04]  /*31440*/  STL [R1+0x426c], R25 ;  /* 0x00426c1901007387 */ /* 0x000fe80000100800 */
[----:B------:R-:W-:Y:S04]  /*31450*/  STL [R1+0x4268], R24 ;  /* 0x0042681801007387 */ /* 0x000fe80000100800 */
[----:B------:R1:W-:Y:S02]  /*31460*/  STL [R1+0x4264], R20 ;  /* 0x0042641401007387 */ /* 0x0003e40000100800 */
[-C--:B-1----:R-:W-:Y:S08]  /*31470*/  HMMA.1688.F32.TF32 R20, R232, R4.reuse, R108 ;  /* 0x00000004e814723c */ /* 0x082ff0000008106c */
[-C--:B----4-:R-:W-:Y:S08]  /*31480*/  HMMA.1688.F32.TF32 R12, R104, R4.reuse, R36 ;  /* 0x00000004680c723c */ /* 0x090ff00000081024 */
[-C--:B--2---:R-:W-:Y:S08]  /*31490*/  HMMA.1688.F32.TF32 R28, R136, R4.reuse, R28 ;  /* 0x00000004881c723c */ /* 0x084ff0000008101c */
[-C--:B------:R-:W-:Y:S11]  /*314a0*/  HMMA.1688.F32.TF32 R36, R176, R4.reuse, R248 ;  /* 0x00000004b024723c */ /* 0x080ff600000810f8 */
[----:B------:R-:W-:Y:S04]  /*314b0*/  STL.64 [R1+0x4308], R30 ;  /* 0x0043081e01007387 */ /* 0x000fe80000100a00 */
[----:B------:R-:W-:Y:S04]  /*314c0*/  STL.64 [R1+0x80], R12 ;  /* 0x0000800c01007387 */ /* 0x000fe80000100a00 */
[----:B------:R1:W-:Y:S02]  /*314d0*/  STL.64 [R1+0x88], R14 ;  /* 0x0000880e01007387 */ /* 0x0003e40000100a00 */
[-C--:B-1----:R-:W-:Y:S02]  /*314e0*/  HMMA.1688.F32.TF32 R12, R204, R4.reuse, R236 ;  /* 0x00000004cc0c723c */ /* 0x082fe400000810ec */
[----:B------:R-:W-:Y:S04]  /*314f0*/  STL.64 [R1+0x4300], R28 ;  /* 0x0043001c01007387 */ /* 0x000fe80000100a00 */
[----:B------:R-:W-:Y:S04]  /*31500*/  STL.64 [R1+0x4318], R38 ;  /* 0x0043182601007387 */ /* 0x000fe80000100a00 */
[----:B------:R-:W-:Y:S01]  /*31510*/  STL.64 [R1+0x4310], R36 ;  /* 0x0043102401007387 */ /* 0x000fe20000100a00 */
[-C--:B------:R-:W-:Y:S08]  /*31520*/  HMMA.1688.F32.TF32 R16, R240, R4.reuse, R92 ;  /* 0x00000004f010723c */ /* 0x080ff0000008105c */
[----:B------:R-:W-:Y:S04]  /*31530*/  STL.64 [R1+0xd0], R12 ;  /* 0x0000d00c01007387 */ /* 0x000fe80000100a00 */
[----:B------:R1:W-:Y:S04]  /*31540*/  STL.64 [R1+0xd8], R14 ;  /* 0x0000d80e01007387 */ /* 0x0003e80000100a00 */
[----:B------:R-:W-:Y:S04]  /*31550*/  STL.64 [R1+0x1e0], R20 ;  /* 0x0001e01401007387 */ /* 0x000fe80000100a00 */
[----:B------:R2:W-:Y:S01]  /*31560*/  STL.64 [R1+0x1e8], R22 ;  /* 0x0001e81601007387 */ /* 0x0005e20000100a00 */
[-C--:B-1----:R-:W-:Y:S08]  /*31570*/  HMMA.1688.F32.TF32 R12, R44, R4.reuse, R88 ;  /* 0x000000042c0c723c */ /* 0x082ff00000081058 */
[----:B--2---:R-:W-:Y:S01]  /*31580*/  HMMA.1688.F32.TF32 R20, R48, R4, R148 ;  /* 0x000000043014723c */ /* 0x004fe20000081094 */
[----:B------:R1:W-:Y:S04]  /*31590*/  STL.64 [R1+0x2d0], R16 ;  /* 0x0002d01001007387 */ /* 0x0003e80000100a00 */
[----:B------:R-:W-:Y:S04]  /*315a0*/  STL.64 [R1+0x2d8], R18 ;  /* 0x0002d81201007387 */ /* 0x000fe80000100a00 */
[----:B------:R-:W2:Y:S04]  /*315b0*/  LDSM.16.M88.4 R88, [R2+UR13+0x46000] ;  /* 0x0460000d0258783b */ /* 0x000ea80008000200 */
[----:B------:R4:W-:Y:S06]  /*315c0*/  STL.64 [R1+0x470], R12 ;  /* 0x0004700c01007387 */ /* 0x0009ec0000100a00 */
[----:B-1----:R-:W-:Y:S01]  /*315d0*/  IMAD.MOV.U32 R17, RZ, RZ, R20 ;  /* 0x000000ffff117224 */ /* 0x002fe200078e0014 */
[----:B------:R-:W-:Y:S01]  /*315e0*/  MOV R16, R21 ;  /* 0x0000001500107202 */ /* 0x000fe20000000f00 */
[----:B----4-:R-:W-:-:S02]  /*315f0*/  IMAD.MOV.U32 R13, RZ, RZ, R22 ;  /* 0x000000ffff0d7224 */ /* 0x010fc400078e0016 */
[----:B------:R-:W-:Y:S01]  /*31600*/  IMAD.MOV.U32 R12, RZ, RZ, R23 ;  /* 0x000000ffff0c7224 */ /* 0x000fe200078e0017 */
[----:B------:R-:W-:Y:S04]  /*31610*/  STL.64 [R1+0x478], R14 ;  /* 0x0004780e01007387 */ /* 0x000fe80000100a00 */
[----:B------:R-:W-:Y:S04]  /*31620*/  STL.64 [R1+0x4378], R6 ;  /* 0x0043780601007387 */ /* 0x000fe80000100a00 */
[----:B------:R-:W-:Y:S04]  /*31630*/  STL [R1+0x4274], R12 ;  /* 0x0042740c01007387 */ /* 0x000fe80000100800 */
[----:B------:R-:W-:Y:S04]  /*31640*/  STL [R1+0x4260], R13 ;  /* 0x0042600d01007387 */ /* 0x000fe80000100800 */
[----:B------:R-:W-:Y:S04]  /*31650*/  STL [R1+0x425c], R16 ;  /* 0x00425c1001007387 */ /* 0x000fe80000100800 */
[----:B------:R1:W-:Y:S02]  /*31660*/  STL [R1+0x4258], R17 ;  /* 0x0042581101007387 */ /* 0x0003e40000100800 */
[-C--:B-1----:R-:W-:Y:S02]  /*31670*/  HMMA.1688.F32.TF32 R16, R204, R8.reuse, R84 ;  /* 0x00000008cc10723c */ /* 0x082fe40000081054 */
[----:B------:R-:W1:Y:S06]  /*31680*/  LDSM.16.M88.4 R84, [R2+UR13+0x47000] ;  /* 0x0470000d0254783b */ /* 0x000e6c0008000200 */
[-C--:B---3--:R-:W-:Y:S01]  /*31690*/  HMMA.1688.F32.TF32 R20, R104, R8.reuse, R52 ;  /* 0x000000086814723c */ /* 0x088fe20000081034 */
[----:B------:R-:W-:Y:S07]  /*316a0*/  LDSM.16.M88.4 R52, [R2+UR13+0x4f000] ;  /* 0x04f0000d0234783b */ /* 0x000fee0008000200 */
[-C--:B------:R-:W-:Y:S11]  /*316b0*/  HMMA.1688.F32.TF32 R32, R136, R8.reuse, R32 ;  /* 0x000000088820723c */ /* 0x080ff60000081020 */
[----:B------:R-:W-:Y:S01]  /*316c0*/  MOV R7, R20 ;  /* 0x0000001400077202 */ /* 0x000fe20000000f00 */
[----:B------:R-:W-:Y:S01]  /*316d0*/  IMAD.MOV.U32 R6, RZ, RZ, R21 ;  /* 0x000000ffff067224 */ /* 0x000fe200078e0015 */
[----:B------:R-:W-:Y:S01]  /*316e0*/  HMMA.1688.F32.TF32 R40, R176, R8, R40 ;  /* 0x00000008b028723c */ /* 0x000fe20000081028 */
[----:B------:R-:W-:Y:S01]  /*316f0*/  IMAD.MOV.U32 R5, RZ, RZ, R22 ;  /* 0x000000ffff057224 */ /* 0x000fe200078e0016 */
[----:B------:R-:W-:-:S06]  /*31700*/  MOV R4, R23 ;  /* 0x0000001700047202 */ /* 0x000fcc0000000f00 */
[-C--:B------:R-:W-:Y:S01]  /*31710*/  HMMA.1688.F32.TF32 R20, R232, R8.reuse, R80 ;  /* 0x00000008e814723c */ /* 0x080fe20000081050 */
[----:B------:R-:W3:Y:S04]  /*31720*/  LDSM.16.M88.4 R80, [R2+UR13+0x48000] ;  /* 0x0480000d0250783b */ /* 0x000ee80008000200 */
[----:B------:R-:W-:Y:S04]  /*31730*/  STL.64 [R1+0x4328], R34 ;  /* 0x0043282201007387 */ /* 0x000fe80000100a00 */
[----:B------:R-:W-:Y:S04]  /*31740*/  STL.64 [R1+0x4320], R32 ;  /* 0x0043202001007387 */ /* 0x000fe80000100a00 */
[----:B------:R-:W-:Y:S04]  /*31750*/  STL.64 [R1+0x4338], R42 ;  /* 0x0043382a01007387 */ /* 0x000fe80000100a00 */
[----:B------:R-:W-:Y:S04]  /*31760*/  STL.64 [R1+0x4330], R40 ;  /* 0x0043302801007387 */ /* 0x000fe80000100a00 */
[----:B------:R4:W-:Y:S01]  /*31770*/  STL.64 [R1+0xc0], R16 ;  /* 0x0000c01001007387 */ /* 0x0009e20000100a00 */
[-C--:B------:R-:W-:Y:S03]  /*31780*/  HMMA.1688.F32.TF32 R12, R240, R8.reuse, R72 ;  /* 0x00000008f00c723c */ /* 0x080fe60000081048 */
[----:B------:R1:W-:Y:S04]  /*31790*/  STL.64 [R1+0xc8], R18 ;  /* 0x0000c81201007387 */ /* 0x0003e80000100a00 */
[----:B------:R-:W-:Y:S04]  /*317a0*/  LDSM.16.M88.4 R72, [R2+UR13+0x4a000] ;  /* 0x04a0000d0248783b */ /* 0x000fe80008000200 */
[----:B----4-:R-:W2:Y:S04]  /*317b0*/  LDL.LU.64 R16, [R1+0x800] ;  /* 0x0008000001107983 */ /* 0x010ea80000300a00 */
[----:B------:R-:W-:Y:S04]  /*317c0*/  STL.64 [R1+0x110], R20 ;  /* 0x0001101401007387 */ /* 0x000fe80000100a00 */
[----:B------:R-:W-:Y:S04]  /*317d0*/  STL.64 [R1+0x118], R22 ;  /* 0x0001181601007387 */ /* 0x000fe80000100a00 */
[----:B-1----:R-:W2:Y:S04]  /*317e0*/  LDL.LU.64 R18, [R1+0x808] ;  /* 0x0008080001127983 */ /* 0x002ea80000300a00 */
[----:B------:R1:W-:Y:S04]  /*317f0*/  STL.64 [R1+0x220], R12 ;  /* 0x0002200c01007387 */ /* 0x0003e80000100a00 */
[----:B------:R4:W-:Y:S04]  /*31800*/  STL.64 [R1+0x228], R14 ;  /* 0x0002280e01007387 */ /* 0x0009e80000100a00 */
[----:B-1----:R-:W3:Y:S04]  /*31810*/  LDL.LU.64 R12, [R1+0x840] ;  /* 0x00084000010c7983 */ /* 0x002ee80000300a00 */
[----:B----4-:R-:W3:Y:S01]  /*31820*/  LDL.LU.64 R14, [R1+0x848] ;  /* 0x00084800010e7983 */ /* 0x010ee20000300a00 */
[----:B------:R-:W-:Y:S03]  /*31830*/  HMMA.1688.F32.TF32 R20, R44, R8, R76 ;  /* 0x000000082c14723c */ /* 0x000fe6000008104c */
[----:B------:R-:W1:-:S15]  /*31840*/  LDSM.16.M88.4 R76, [R2+UR13+0x49000] ;  /* 0x0490000d024c783b */ /* 0x000e5e0008000200 */
[----:B------:R-:W-:Y:S01]  /*31850*/  NOP ;  /* 0x0000000000007918 */ /* 0x000fe20000000000 */
[----:B------:R-:W-:Y:S04]  /*31860*/  STL.64 [R1+0x440], R20 ;  /* 0x0004401401007387 */ /* 0x000fe80000100a00 */
[----:B------:R4:W-:Y:S04]  /*31870*/  STL.64 [R1+0x448], R22 ;  /* 0x0004481601007387 */ /* 0x0009e80000100a00 */
[----:B------:R-:W3:Y:S04]  /*31880*/  LDL.LU.64 R40, [R1+0x890] ;  /* 0x0008900001287983 */ /* 0x000ee80000300a00 */
[----:B------:R-:W3:Y:S01]  /*31890*/  LDL.LU.64 R42, [R1+0x898] ;  /* 0x00089800012a7983 */ /* 0x000ee20000300a00 */
[----:B----4-:R-:W-:-:S15]  /*318a0*/  HMMA.1688.F32.TF32 R20, R48, R8, R112 ;  /* 0x000000083014723c */ /* 0x010fde0000081070 */
[----:B------:R-:W-:-:S04]  /*318b0*/  NOP ;  /* 0x0000000000007918 */ /* 0x000fc80000000000 */
[----:B------:R4:W-:Y:S04]  /*318c0*/  STL.64 [R1+0x5d0], R20 ;  /* 0x0005d01401007387 */ /* 0x0009e80000100a00 */
[----:B------:R1:W-:Y:S04]  /*318d0*/  STL.64 [R1+0x5d8], R22 ;  /* 0x0005d81601007387 */ /* 0x0003e80000100a00 */
[----:B------:R-:W3:Y:S04]  /*318e0*/  LDL.LU.64 R32, [R1+0x8c0] ;  /* 0x0008c00001207983 */ /* 0x000ee80000300a00 */
[----:B------:R-:W3:Y:S04]  /*318f0*/  LDL.LU.64 R34, [R1+0x8c8] ;  /* 0x0008c80001227983 */ /* 0x000ee80000300a00 */
[----:B------:R-:W3:Y:S04]  /*31900*/  LDL.LU.64 R36, [R1+0x8b0] ;  /* 0x0008b00001247983 */ /* 0x000ee80000300a00 */
[----:B------:R-:W3:Y:S04]  /*31910*/  LDL.LU.64 R38, [R1+0x8b8] ;  /* 0x0008b80001267983 */ /* 0x000ee80000300a00 */
[----:B------:R-:W3:Y:S04]  /*31920*/  LDL.LU.64 R28, [R1+0x8a0] ;  /* 0x0008a000011c7983 */ /* 0x000ee80000300a00 */
[----:B------:R-:W3:Y:S04]  /*31930*/  LDL.LU.64 R30, [R1+0x8a8] ;  /* 0x0008a800011e7983 */ /* 0x000ee80000300a00 */
[----:B----4-:R-:W4:Y:S04]  /*31940*/  LDL.LU.64 R20, [R1+0x880] ;  /* 0x0008800001147983 */ /* 0x010f280000300a00 */
[----:B-1----:R-:W4:Y:S04]  /*31950*/  LDL.LU.64 R22, [R1+0x888] ;  /* 0x0008880001167983 */ /* 0x002f280000300a00 */
[----:B------:R-:W4:Y:S04]  /*31960*/  LDL.LU.64 R100, [R1+0x870] ;  /* 0x0008700001647983 */ /* 0x000f280000300a00 */
[----:B------:R-:W4:Y:S04]  /*31970*/  LDL.LU.64 R102, [R1+0x878] ;  /* 0x0008780001667983 */ /* 0x000f280000300a00 */
[----:B------:R-:W4:Y:S04]  /*31980*/  LDL.LU.64 R92, [R1+0x860] ;  /* 0x00086000015c7983 */ /* 0x000f280000300a00 */
[----:B------:R-:W4:Y:S04]  /*31990*/  LDL.LU.64 R94, [R1+0x868] ;  /* 0x00086800015e7983 */ /* 0x000f280000300a00 */
[----:B------:R2:W-:Y:S04]  /*319a0*/  STL.64 [R1+0x4370], R10 ;  /* 0x0043700a01007387 */ /* 0x0005e80000100a00 */
[----:B------:R-:W-:Y:S04]  /*319b0*/  STL [R1+0x4278], R2 ;  /* 0x0042780201007387 */ /* 0x000fe80000100800 */
[----:B------:R-:W4:Y:S04]  /*319c0*/  LDL.LU.64 R96, [R1+0x850] ;  /* 0x0008500001607983 */ /* 0x000f280000300a00 */
[----:B------:R-:W4:Y:S01]  /*319d0*/  LDL.LU.64 R98, [R1+0x858] ;  /* 0x0008580001627983 */ /* 0x000f220000300a00 */
[----:B--2---:R-:W-:-:S15]  /*319e0*/  HMMA.1688.F32.TF32 R8, R104, R88, R16 ;  /* 0x000000586808723c */ /* 0x004fde0000081010 */
[----:B------:R-:W-:-:S04]  /*319f0*/  NOP ;  /* 0x0000000000007918 */ /* 0x000fc80000000000 */
[----:B------:R-:W-:Y:S04]  /*31a00*/  STL.64 [R1+0x60], R8 ;  /* 0x0000600801007387 */ /* 0x000fe80000100a00 */
[----:B------:R3:W-:Y:S02]  /*31a10*/  STL.64 [R1+0x68], R10 ;  /* 0x0000680a01007387 */ /* 0x0007e40000100a00 */
[----:B---3--:R-:W-:-:S15]  /*31a20*/  HMMA.1688.F32.TF32 R8, R104, R84, R12 ;  /* 0x000000546808723c */ /* 0x008fde000008100c */
[----:B------:R-:W-:-:S04]  /*31a30*/  NOP ;  /* 0x0000000000007918 */ /* 0x000fc80000000000 */
[----:B------:R-:W-:Y:S01]  /*31a40*/  IMAD.MOV.U32 R14, RZ, RZ, R8 ;  /* 0x000000ffff0e7224 */ /* 0x000fe200078e0008 */
[----:B------:R-:W-:Y:S01]  /*31a50*/  MOV R18, R10 ;  /* 0x0000000a00127202 */ /* 0x000fe20000000f00 */
[----:B------:R-:W-:Y:S02]  /*31a60*/  IMAD.MOV.U32 R15, RZ, RZ, R9 ;  /* 0x000000ffff0f7224 */ /* 0x000fe400078e0009 */
[----:B------:R-:W-:Y:S01]  /*31a70*/  IMAD.MOV.U32 R26, RZ, RZ, R11 ;  /* 0x000000ffff1a7224 */ /* 0x000fe200078e000b */
[----:B------:R-:W2:Y:S04]  /*31a80*/  LDL.LU.64 R8, [R1+0x7a0] ;  /* 0x0007a00001087983 */ /* 0x000ea80000300a00 */
[----:B------:R-:W2:Y:S01]  /*31a90*/  LDL.LU.64 R10, [R1+0x7a8] ;  /* 0x0007a800010a7983 */ /* 0x000ea20000300a00 */
[C---:B------:R-:W-:Y:S08]  /*31aa0*/  HMMA.1688.F32.TF32 R40, R104.reuse, R80, R40 ;  /* 0x000000506828723c */ /* 0x040ff00000081028 */
[C---:B------:R-:W-:Y:S08]  /*31ab0*/  HMMA.1688.F32.TF32 R32, R104.reuse, R76, R32 ;  /* 0x0000004c6820723c */ /* 0x040ff00000081020 */
[C---:B------:R-:W-:Y:S08]  /*31ac0*/  HMMA.1688.F32.TF32 R36, R104.reuse, R72, R36 ;  /* 0x000000486824723c */ /* 0x040ff00000081024 */
[C---:B------:R-:W-:Y:S01]  /*31ad0*/  HMMA.1688.F32.TF32 R28, R104.reuse, R68, R28 ;  /* 0x00000044681c723c */ /* 0x040fe2000008101c */
[----:B------:R-:W-:Y:S07]  /*31ae0*/  STL.64 [R1+0x4348], R42 ;  /* 0x0043482a01007387 */ /* 0x000fee0000100a00 */
[C---:B----4-:R-:W-:Y:S08]  /*31af0*/  HMMA.1688.F32.TF32 R248, R104.reuse, R60, R100 ;  /* 0x0000003c68f8723c */ /* 0x050ff00000081064 */
[C---:B------:R-:W-:Y:S01]  /*31b00*/  HMMA.1688.F32.TF32 R92, R104.reuse, R56, R92 ;  /* 0x00000038685c723c */ /* 0x040fe2000008105c */
[----:B------:R-:W-:Y:S04]  /*31b10*/  STL.64 [R1+0x4340], R40 ;  /* 0x0043402801007387 */ /* 0x000fe80000100a00 */
[----:B------:R-:W-:Y:S03]  /*31b20*/  STL.64 [R1+0x4358], R34 ;  /* 0x0043582201007387 */ /* 0x000fe60000100a00 */
[C---:B------:R-:W-:Y:S01]  /*31b30*/  HMMA.1688.F32.TF32 R96, R104.reuse, R52, R96 ;  /* 0x000000346860723c */ /* 0x040fe20000081060 */
[----:B------:R-:W-:Y:S04]  /*31b40*/  STL.64 [R1+0x4350], R32 ;  /* 0x0043502001007387 */ /* 0x000fe80000100a00 */
[----:B------:R-:W-:Y:S04]  /*31b50*/  STL.64 [R1+0x4368], R38 ;  /* 0x0043682601007387 */ /* 0x000fe80000100a00 */
[----:B------:R-:W-:Y:S04]  /*31b60*/  STL.64 [R1+0x4360], R36 ;  /* 0x0043602401007387 */ /* 0x000fe80000100a00 */
[----:B------:R-:W-:Y:S04]  /*31b70*/  STL.64 [R1+0x4388], R30 ;  /* 0x0043881e01007387 */ /* 0x000fe80000100a00 */
[----:B------:R1:W-:Y:S04]  /*31b80*/  STL.64 [R1+0x4380], R28 ;  /* 0x0043801c01007387 */ /* 0x0003e80000100a00 */
[----:B------:R-:W-:Y:S04]  /*31b90*/  STL.64 [R1+0x4398], R250 ;  /* 0x004398fa01007387 */ /* 0x000fe80000100a00 */
[----:B------:R-:W-:Y:S04]  /*31ba0*/  STL.64 [R1+0x4390], R248 ;  /* 0x004390f801007387 */ /* 0x000fe80000100a00 */
[----:B------:R-:W-:Y:S04]  /*31bb0*/  STL.64 [R1+0x43a8], R94 ;  /* 0x0043a85e01007387 */ /* 0x000fe80000100a00 */
[----:B------:R-:W-:Y:S04]  /*31bc0*/  STL.64 [R1+0x43a0], R92 ;  /* 0x0043a05c01007387 */ /* 0x000fe80000100a00 */
[----:B------:R-:W-:Y:S04]  /*31bd0*/  STL.64 [R1+0x43c8], R98 ;  /* 0x0043c86201007387 */ /* 0x000fe80000100a00 */
[----:B------:R3:W-:Y:S04]  /*31be0*/  STL.64 [R1+0x43c0], R96 ;  /* 0x0043c06001007387 */ /* 0x0007e80000100a00 */
[----:B-1----:R-:W4:Y:S04]  /*31bf0*/  LDL.LU.64 R28, [R1+0x820] ;  /* 0x00082000011c7983 */ /* 0x002f280000300a00 */
[----:B------:R-:W4:Y:S04]  /*31c00*/  LDL.LU.64 R30, [R1+0x828] ;  /* 0x00082800011e7983 */ /* 0x000f280000300a00 */
[----:B------:R-:W4:Y:S01]  /*31c10*/  LDL.LU.64 R36, [R1+0x830] ;  /* 0x0008300001247983 */ /* 0x000f220000300a00 */
[----:B------:R-:W-:Y:S03]  /*31c20*/  HMMA.1688.F32.TF32 R32, R104, R64, R20 ;  /* 0x000000406820723c */ /* 0x000fe60000081014 */
[----:B------:R-:W4:-:S15]  /*31c30*/  LDL.LU.64 R38, [R1+0x838] ;  /* 0x0008380001267983 */ /* 0x000f1e0000300a00 */
[----:B------:R-:W-:Y:S01]  /*31c40*/  NOP ;  /* 0x0000000000007918 */ /* 0x000fe20000000000 */
[----:B------:R-:W-:Y:S01]  /*31c50*/  IMAD.MOV.U32 R27, RZ, RZ, R32 ;  /* 0x000000ffff1b7224 */ /* 0x000fe200078e0020 */
[----:B------:R-:W-:Y:S01]  /*31c60*/  MOV R22, R33 ;  /* 0x0000002100167202 */ /* 0x000fe20000000f00 */
[----:B------:R-:W-:Y:S01]  /*31c70*/  IMAD.MOV.U32 R23, RZ, RZ, R34 ;  /* 0x000000ffff177224 */ /* 0x000fe200078e0022 */
[----:B------:R-:W4:Y:S01]  /*31c80*/  LDL.LU.64 R32, [R1+0x810] ;  /* 0x0008100001207983 */ /* 0x000f220000300a00 */
[----:B------:R-:W-:-:S03]  /*31c90*/  IMAD.MOV.U32 R19, RZ, RZ, R35 ;  /* 0x000000ffff137224 */ /* 0x000fc600078e0023 */
[----:B------:R-:W4:Y:S01]  /*31ca0*/  LDL.LU.64 R34, [R1+0x818] ;  /* 0x0008180001227983 */ /* 0x000f220000300a00 */
[C---:B--2---:R-:W-:Y:S03]  /*31cb0*/  HMMA.1688.F32.TF32 R100, R136.reuse, R88, R8 ;  /* 0x000000588864723c */ /* 0x044fe60000081008 */
        /* <DEDUP_REMOVED lines=18> */
[----:B---3--:R-:W3:Y:S04]  /*31de0*/  LDL.LU.64 R96, [R1+0x750] ;  /* 0x0007500001607983 */ /* 0x008ee80000300a00 */
[----:B------:R-:W3:Y:S04]  /*31df0*/  LDL.LU.64 R98, [R1+0x758] ;  /* 0x0007580001627983 */ /* 0x000ee80000300a00 */
[----:B------:R-:W3:Y:S04]  /*31e00*/  LDL.LU.64 R92, [R1+0x740] ;  /* 0x00074000015c7983 */ /* 0x000ee80000300a00 */
[----:B------:R-:W3:Y:S04]  /*31e10*/  LDL.LU.64 R94, [R1+0x748] ;  /* 0x00074800015e7983 */ /* 0x000ee80000300a00 */
[----:B------:R-:W3:Y:S04]  /*31e20*/  LDL.LU.64 R40, [R1+0x730] ;  /* 0x0007300001287983 */ /* 0x000ee80000300a00 */
[----:B------:R-:W3:Y:S04]  /*31e30*/  LDL.LU.64 R42, [R1+0x738] ;  /* 0x00073800012a7983 */ /* 0x000ee80000300a00 */
[----:B------:R-:W-:Y:S04]  /*31e40*/  STL.64 [R1+0x43d8], R102 ;  /* 0x0043d86601007387 */ /* 0x000fe80000100a00 */
[----:B------:R-:W-:Y:S01]  /*31e50*/  STL.64 [R1+0x43d0], R100 ;  /* 0x0043d06401007387 */ /* 0x000fe20000100a00 */
[C---:B----4-:R-:W-:Y:S03]  /*31e60*/  HMMA.1688.F32.TF32 R104, R136.reuse, R84, R28 ;  /* 0x000000548868723c */ /* 0x050fe6000008101c */
[----:B------:R-:W4:Y:S04]  /*31e70*/  LDL.LU.64 R28, [R1+0x720] ;  /* 0x00072000011c7983 */ /* 0x000f280000300a00 */
[----:B------:R-:W4:Y:S01]  /*31e80*/  LDL.LU.64 R30, [R1+0x728] ;  /* 0x00072800011e7983 */ /* 0x000f220000300a00 */
[C---:B------:R-:W-:Y:S11]  /*31e90*/  HMMA.1688.F32.TF32 R108, R136.reuse, R80, R36 ;  /* 0x00000050886c723c */ /* 0x040ff60000081024 */
[----:B------:R-:W-:Y:S04]  /*31ea0*/  STL.64 [R1+0x43e8], R106 ;  /* 0x0043e86a01007387 */ /* 0x000fe80000100a00 */
[----:B------:R-:W-:Y:S04]  /*31eb0*/  STL.64 [R1+0x43e0], R104 ;  /* 0x0043e06801007387 */ /* 0x000fe80000100a00 */
[----:B------:R-:W-:Y:S04]  /*31ec0*/  STL.64 [R1+0x43f8], R110 ;  /* 0x0043f86e01007387 */ /* 0x000fe80000100a00 */
[----:B------:R-:W-:Y:S01]  /*31ed0*/  STL.64 [R1+0x43f0], R108 ;  /* 0x0043f06c01007387 */ /* 0x000fe20000100a00 */
[----:B------:R-:W-:Y:S03]  /*31ee0*/  HMMA.1688.F32.TF32 R112, R136, R76, R32 ;  /* 0x0000004c8870723c */ /* 0x000fe60000081020 */
[----:B------:R-:W4:Y:S04]  /*31ef0*/  LDL.LU.64 R36, [R1+0x710] ;  /* 0x0007100001247983 */ /* 0x000f280000300a00 */
[----:B------:R-:W4:-:S12]  /*31f00*/  LDL.LU.64 R38, [R1+0x718] ;  /* 0x0007180001267983 */ /* 0x000f180000300a00 */
[----:B------:R-:W-:Y:S04]  /*31f10*/  STL.64 [R1+0x4408], R114 ;  /* 0x0044087201007387 */ /* 0x000fe80000100a00 */
[----:B------:R-:W-:Y:S04]  /*31f20*/  STL.64 [R1+0x4400], R112 ;  /* 0x0044007001007387 */ /* 0x000fe80000100a00 */
[----:B------:R-:W4:Y:S04]  /*31f30*/  LDL.LU.64 R32, [R1+0x700] ;  /* 0x0007000001207983 */ /* 0x000f280000300a00 */
[----:B------:R-:W4:Y:S01]  /*31f40*/  LDL.LU.64 R34, [R1+0x708] ;  /* 0x0007080001227983 */ /* 0x000f220000300a00 */
[----:B--2---:R-:W-:Y:S03]  /*31f50*/  HMMA.1688.F32.TF32 R116, R136, R72, R8 ;  /* 0x000000488874723c */ /* 0x004fe60000081008 */
[----:B------:R-:W2:Y:S04]  /*31f60*/  LDL.LU.64 R8, [R1+0x6f0] ;  /* 0x0006f00001087983 */ /* 0x000ea80000300a00 */
[----:B------:R-:W2:-:S12]  /*31f70*/  LDL.LU.64 R10, [R1+0x6f8] ;  /* 0x0006f800010a7983 */ /* 0x000e980000300a00 */
[----:B------:R-:W-:Y:S04]  /*31f80*/  STL.64 [R1+0x4418], R118 ;  /* 0x0044187601007387 */ /* 0x000fe80000100a00 */
[----:B------:R1:W-:Y:S01]  /*31f90*/  STL.64 [R1+0x4410], R116 ;  /* 0x0044107401007387 */ /* 0x0003e20000100a00 */
[----:B---3--:R-:W-:-:S15]  /*31fa0*/  HMMA.1688.F32.TF32 R160, R176, R68, R40 ;  /* 0x00000044b0a0723c */ /* 0x008fde0000081028 */
[----:B------:R-:W-:-:S04]  /*31fb0*/  NOP ;  /* 0x0000000000007918 */ /* 0x000fc80000000000 */
[----:B------:R3:W-:Y:S04]  /*31fc0*/  STL [R1+0x42d8], R160 ;  /* 0x0042d8a001007387 */ /* 0x0007e80000100800 */
[----:B------:R1:W-:Y:S04]  /*31fd0*/  STL [R1+0x42d4], R161 ;  /* 0x0042d4a101007387 */ /* 0x0003e80000100800 */
[----:B------:R-:W-:Y:S04]  /*31fe0*/  STL [R1+0x42d0], R162 ;  /* 0x0042d0a201007387 */ /* 0x000fe80000100800 */
[----:B------:R1:W-:Y:S01]  /*31ff0*/  STL [R1+0x42cc], R163 ;  /* 0x0042cca301007387 */ /* 0x0003e20000100800 */
[----:B----4-:R-:W-:Y:S03]  /*32000*/  HMMA.1688.F32.TF32 R164, R176, R64, R28 ;  /* 0x00000040b0a4723c */ /* 0x010fe6000008101c */
[----:B------:R-:W4:Y:S04]  /*32010*/  LDL.LU.64 R28, [R1+0x6e0] ;  /* 0x0006e000011c7983 */ /* 0x000f280000300a00 */
[----:B------:R-:W4:Y:S01]  /*32020*/  LDL.LU.64 R30, [R1+0x6e8] ;  /* 0x0006e800011e7983 */ /* 0x000f220000300a00 */
[----:B------:R-:W-:Y:S11]  /*32030*/  HMMA.1688.F32.TF32 R120, R136, R68, R120 ;  /* 0x000000448878723c */ /* 0x000ff60000081078 */
[----:B------:R-:W-:Y:S01]  /*32040*/  STL [R1+0x42e8], R164 ;  /* 0x0042e8a401007387 */ /* 0x000fe20000100800 */
[----:B------:R-:W-:Y:S03]  /*32050*/  HMMA.1688.F32.TF32 R168, R176, R60, R36 ;  /* 0x0000003cb0a8723c */ /* 0x000fe60000081024 */
[----:B------:R-:W-:Y:S04]  /*32060*/  STL [R1+0x42e4], R165 ;  /* 0x0042e4a501007387 */ /* 0x000fe80000100800 */
[----:B------:R-:W-:Y:S04]  /*32070*/  STL [R1+0x42e0], R166 ;  /* 0x0042e0a601007387 */ /* 0x000fe80000100800 */
[----:B------:R-:W-:Y:S04]  /*32080*/  STL [R1+0x42dc], R167 ;  /* 0x0042dca701007387 */ /* 0x000fe80000100800 */
[----:B-1----:R-:W3:Y:S04]  /*32090*/  LDL.LU.64 R116, [R1+0x6d0] ;  /* 0x0006d00001747983 */ /* 0x002ee80000300a00 */
[----:B------:R-:W3:Y:S04]  /*320a0*/  LDL.LU.64 R118, [R1+0x6d8] ;  /* 0x0006d80001767983 */ /* 0x000ee80000300a00 */
[----:B------:R1:W-:Y:S01]  /*320b0*/  STL [R1+0x42f8], R168 ;  /* 0x0042f8a801007387 */ /* 0x0003e20000100800 */
[C---:B------:R-:W-:Y:S03]  /*320c0*/  HMMA.1688.F32.TF32 R124, R136.reuse, R64, R124 ;  /* 0x00000040887c723c */ /* 0x040fe6000008107c */
[----:B------:R1:W-:Y:S04]  /*320d0*/  STL [R1+0x42f4], R169 ;  /* 0x0042f4a901007387 */ /* 0x0003e80000100800 */
[----:B------:R1:W-:Y:S01]  /*320e0*/  STL [R1+0x42f0], R170 ;  /* 0x0042f0aa01007387 */ /* 0x0003e20000100800 */
[C---:B------:R-:W-:Y:S03]  /*320f0*/  HMMA.1688.F32.TF32 R128, R136.reuse, R60, R128 ;  /* 0x0000003c8880723c */ /* 0x040fe60000081080 */
[----:B------:R1:W-:Y:S04]  /*32100*/  STL [R1+0x42ec], R171 ;  /* 0x0042ecab01007387 */ /* 0x0003e80000100800 */
[----:B------:R-:W3:Y:S01]  /*32110*/  LDL.LU.64 R112, [R1+0x6c0] ;  /* 0x0006c00001707983 */ /* 0x000ee20000300a00 */
[C---:B------:R-:W-:Y:S03]  /*32120*/  HMMA.1688.F32.TF32 R132, R136.reuse, R56, R132 ;  /* 0x000000388884723c */ /* 0x040fe60000081084 */
[----:B------:R-:W3:Y:S04]  /*32130*/  LDL.LU.64 R114, [R1+0x6c8] ;  /* 0x0006c80001727983 */ /* 0x000ee80000300a00 */
[----:B------:R-:W3:Y:S01]  /*32140*/  LDL.LU.64 R108, [R1+0x6a0] ;  /* 0x0006a000016c7983 */ /* 0x000ee20000300a00 */
[----:B------:R-:W-:Y:S03]  /*32150*/  HMMA.1688.F32.TF32 R136, R136, R52, R152 ;  /* 0x000000348888723c */ /* 0x000fe60000081098 */
[----:B------:R-:W3:Y:S05]  /*32160*/  LDL.LU.64 R110, [R1+0x6a8] ;  /* 0x0006a800016e7983 */ /* 0x000eea0000300a00 */
[C---:B------:R-:W-:Y:S08]  /*32170*/  HMMA.1688.F32.TF32 R140, R176.reuse, R88, R140 ;  /* 0x00000058b08c723c */ /* 0x040ff0000008108c */
[C---:B------:R-:W-:Y:S08]  /*32180*/  HMMA.1688.F32.TF32 R144, R176.reuse, R84, R144 ;  /* 0x00000054b090723c */ /* 0x040ff00000081090 */
[C---:B------:R-:W-:Y:S08]  /*32190*/  HMMA.1688.F32.TF32 R148, R176.reuse, R80, R148 ;  /* 0x00000050b094723c */ /* 0x040ff00000081094 */
[C---:B------:R-:W-:Y:S08]  /*321a0*/  HMMA.1688.F32.TF32 R152, R176.reuse, R76, R96 ;  /* 0x0000004cb098723c */ /* 0x040ff00000081060 */
[C---:B------:R-:W-:Y:S08]  /*321b0*/  HMMA.1688.F32.TF32 R156, R176.reuse, R72, R92 ;  /* 0x00000048b09c723c */ /* 0x040ff0000008105c */
[C---:B------:R-:W-:Y:S08]  /*321c0*/  HMMA.1688.F32.TF32 R172, R176.reuse, R56, R32 ;  /* 0x00000038b0ac723c */ /* 0x040ff00000081020 */
[----:B--2---:R-:W-:Y:S01]  /*321d0*/  HMMA.1688.F32.TF32 R176, R176, R52, R8 ;  /* 0x00000034b0b0723c */ /* 0x004fe20000081008 */
        /* <DEDUP_REMOVED lines=16> */
[----:B----4-:R-:W-:-:S15]  /*322e0*/  HMMA.1688.F32.TF32 R28, R204, R88, R28 ;  /* 0x00000058cc1c723c */ /* 0x010fde000008101c */
[----:B------:R-:W-:-:S04]  /*322f0*/  NOP ;  /* 0x0000000000007918 */ /* 0x000fc80000000000 */
[----:B---3--:R-:W-:Y:S01]  /*32300*/  MOV R160, R28 ;  /* 0x0000001c00a07202 */ /* 0x008fe20000000f00 */
[----:B------:R-:W-:Y:S01]  /*32310*/  IMAD.MOV.U32 R161, RZ, RZ, R29 ;  /* 0x000000ffffa17224 */ /* 0x000fe200078e001d */
[----:B------:R-:W-:Y:S01]  /*32320*/  MOV R163, R31 ;  /* 0x0000001f00a37202 */ /* 0x000fe20000000f00 */
[----:B------:R-:W-:Y:S01]  /*32330*/  IMAD.MOV.U32 R162, RZ, RZ, R30 ;  /* 0x000000ffffa27224 */ /* 0x000fe200078e001e */
[----:B------:R-:W3:Y:S04]  /*32340*/  LDL.LU.64 R28, [R1+0x5e0] ;  /* 0x0005e000011c7983 */ /* 0x000ee80000300a00 */
[----:B------:R-:W3:Y:S01]  /*32350*/  LDL.LU.64 R30, [R1+0x5e8] ;  /* 0x0005e800011e7983 */ /* 0x000ee20000300a00 */
[C---:B--2---:R-:W-:Y:S03]  /*32360*/  HMMA.1688.F32.TF32 R184, R204.reuse, R72, R8 ;  /* 0x00000048ccb8723c */ /* 0x044fe60000081008 */
[----:B------:R-:W2:Y:S04]  /*32370*/  LDL.LU.64 R8, [R1+0x5c0] ;  /* 0x0005c00001087983 */ /* 0x000ea80000300a00 */
[----:B------:R-:W2:Y:S01]  /*32380*/  LDL.LU.64 R10, [R1+0x5c8] ;  /* 0x0005c800010a7983 */ /* 0x000ea20000300a00 */
[C---:B------:R-:W-:Y:S08]  /*32390*/  HMMA.1688.F32.TF32 R112, R204.reuse, R80, R112 ;  /* 0x00000050cc70723c */ /* 0x040ff00000081070 */
[----:B------:R-:W-:Y:S11]  /*323a0*/  HMMA.1688.F32.TF32 R180, R204, R76, R108 ;  /* 0x0000004cccb4723c */ /* 0x000ff6000008106c */
[----:B-1----:R-:W-:Y:S01]  /*323b0*/  IMAD.MOV.U32 R168, RZ, RZ, R112 ;  /* 0x000000ffffa87224 */ /* 0x002fe200078e0070 */
[----:B------:R-:W-:Y:S01]  /*323c0*/  MOV R169, R113 ;  /* 0x0000007100a97202 */ /* 0x000fe20000000f00 */
[C---:B------:R-:W-:Y:S08]  /*323d0*/  HMMA.1688.F32.TF32 R36, R232.reuse, R88, R36 ;  /* 0x00000058e824723c */ /* 0x040ff00000081024 */
[----:B------:R-:W-:Y:S01]  /*323e0*/  HMMA.1688.F32.TF32 R32, R232, R84, R32 ;  /* 0x00000054e820723c */ /* 0x000fe20000081020 */
[----:B------:R-:W-:-:S02]  /*323f0*/  IMAD.MOV.U32 R170, RZ, RZ, R114 ;  /* 0x000000ffffaa7224 */ /* 0x000fc400078e0072 */
[----:B------:R-:W-:-:S08]  /*32400*/  IMAD.MOV.U32 R171, RZ, RZ, R115 ;  /* 0x000000ffffab7224 */ /* 0x000fd000078e0073 */
[----:B------:R1:W-:Y:S04]  /*32410*/  STL.64 [R1+0x100], R36 ;  /* 0x0001002401007387 */ /* 0x0003e80000100a00 */
[----:B------:R4:W-:Y:S04]  /*32420*/  STL.64 [R1+0x108], R38 ;  /* 0x0001082601007387 */ /* 0x0009e80000100a00 */
[----:B------:R-:W2:Y:S04]  /*32430*/  LDL.LU.64 R112, [R1+0x590] ;  /* 0x0005900001707983 */ /* 0x000ea80000300a00 */
[----:B------:R1:W-:Y:S04]  /*32440*/  STL.64 [R1+0xf0], R32 ;  /* 0x0000f02001007387 */ /* 0x0003e80000100a00 */
[----:B------:R1:W-:Y:S04]  /*32450*/  STL.64 [R1+0xf8], R34 ;  /* 0x0000f82201007387 */ /* 0x0003e80000100a00 */
[----:B------:R-:W2:Y:S01]  /*32460*/  LDL.LU.64 R114, [R1+0x598] ;  /* 0x0005980001727983 */ /* 0x000ea20000300a00 */
[C---:B------:R-:W-:Y:S08]  /*32470*/  HMMA.1688.F32.TF32 R188, R204.reuse, R68, R104 ;  /* 0x00000044ccbc723c */ /* 0x040ff00000081068 */
[C---:B------:R-:W-:Y:S08]  /*32480*/  HMMA.1688.F32.TF32 R192, R204.reuse, R64, R100 ;  /* 0x00000040ccc0723c */ /* 0x040ff00000081064 */
[----:B------:R-:W-:Y:S08]  /*32490*/  HMMA.1688.F32.TF32 R200, R204, R56, R92 ;  /* 0x00000038ccc8723c */ /* 0x000ff0000008105c */
[----:B---3--:R-:W-:-:S15]  /*324a0*/  HMMA.1688.F32.TF32 R28, R232, R80, R28 ;  /* 0x00000050e81c723c */ /* 0x008fde000008101c */
[----:B------:R-:W-:-:S04]  /*324b0*/  NOP ;  /* 0x0000000000007918 */ /* 0x000fc80000000000 */
[----:B------:R3:W-:Y:S04]  /*324c0*/  STL.64 [R1+0xe0], R28 ;  /* 0x0000e01c01007387 */ /* 0x0007e80000100a00 */
        /* <DEDUP_REMOVED lines=9> */
[C---:B------:R-:W-:Y:S08]  /*32560*/  HMMA.1688.F32.TF32 R116, R204.reuse, R84, R116 ;  /* 0x00000054cc74723c */ /* 0x040ff00000081074 */
[C---:B------:R-:W-:Y:S08]  /*32570*/  HMMA.1688.F32.TF32 R196, R204.reuse, R60, R96 ;  /* 0x0000003cccc4723c */ /* 0x040ff00000081060 */
[----:B------:R-:W-:Y:S01]  /*32580*/  HMMA.1688.F32.TF32 R204, R204, R52, R40 ;  /* 0x00000034cccc723c */ /* 0x000fe20000081028 */
[----:B------:R-:W2:Y:S04]  /*32590*/  LDL.LU.64 R40, [R1+0x530] ;  /* 0x0005300001287983 */ /* 0x000ea80000300a00 */
[----:B------:R-:W2:Y:S04]  /*325a0*/  LDL.LU.64 R42, [R1+0x538] ;  /* 0x00053800012a7983 */ /* 0x000ea80000300a00 */
[----:B-1----:R-:W2:Y:S04]  /*325b0*/  LDL.LU.64 R36, [R1+0x520] ;  /* 0x0005200001247983 */ /* 0x002ea80000300a00 */
[----:B----4-:R-:W4:Y:S04]  /*325c0*/  LDL.LU.64 R38, [R1+0x528] ;  /* 0x0005280001267983 */ /* 0x010f280000300a00 */
[----:B------:R-:W4:Y:S04]  /*325d0*/  LDL.LU.64 R96, [R1+0x510] ;  /* 0x0005100001607983 */ /* 0x000f280000300a00 */
[----:B------:R-:W4:Y:S04]  /*325e0*/  LDL.LU.64 R98, [R1+0x518] ;  /* 0x0005180001627983 */ /* 0x000f280000300a00 */
[----:B------:R-:W4:Y:S04]  /*325f0*/  LDL.LU.64 R32, [R1+0x500] ;  /* 0x0005000001207983 */ /* 0x000f280000300a00 */
[----:B------:R-:W4:Y:S04]  /*32600*/  LDL.LU.64 R34, [R1+0x508] ;  /* 0x0005080001227983 */ /* 0x000f280000300a00 */
[----:B---3--:R-:W3:Y:S04]  /*32610*/  LDL.LU.64 R28, [R1+0x4f0] ;  /* 0x0004f000011c7983 */ /* 0x008ee80000300a00 */
[----:B------:R-:W3:Y:S01]  /*32620*/  LDL.LU.64 R30, [R1+0x4f8] ;  /* 0x0004f800011e7983 */ /* 0x000ee20000300a00 */
[C---:B--2---:R-:W-:Y:S03]  /*32630*/  HMMA.1688.F32.TF32 R220, R232.reuse, R64, R8 ;  /* 0x00000040e8dc723c */ /* 0x044fe60000081008 */
[----:B------:R-:W2:Y:S04]  /*32640*/  LDL.LU.64 R8, [R1+0x4e0] ;  /* 0x0004e00001087983 */ /* 0x000ea80000300a00 */
[----:B------:R-:W2:Y:S01]  /*32650*/  LDL.LU.64 R10, [R1+0x4e8] ;  /* 0x0004e800010a7983 */ /* 0x000ea20000300a00 */
[C---:B------:R-:W-:Y:S08]  /*32660*/  HMMA.1688.F32.TF32 R208, R232.reuse, R76, R208 ;  /* 0x0000004ce8d0723c */ /* 0x040ff000000810d0 */
[C---:B------:R-:W-:Y:S08]  /*32670*/  HMMA.1688.F32.TF32 R212, R232.reuse, R72, R212 ;  /* 0x00000048e8d4723c */ /* 0x040ff000000810d4 */
[C---:B------:R-:W-:Y:S08]  /*32680*/  HMMA.1688.F32.TF32 R216, R232.reuse, R68, R216 ;  /* 0x00000044e8d8723c */ /* 0x040ff000000810d8 */
[C---:B------:R-:W-:Y:S08]  /*32690*/  HMMA.1688.F32.TF32 R224, R232.reuse, R60, R112 ;  /* 0x0000003ce8e0723c */ /* 0x040ff00000081070 */
[C---:B------:R-:W-:Y:S08]  /*326a0*/  HMMA.1688.F32.TF32 R228, R232.reuse, R56, R108 ;  /* 0x00000038e8e4723c */ /* 0x040ff0000008106c */
[----:B------:R-:W-:Y:S08]  /*326b0*/  HMMA.1688.F32.TF32 R232, R232, R52, R104 ;  /* 0x00000034e8e8723c */ /* 0x000ff00000081068 */
[C---:B------:R-:W-:Y:S08]  /*326c0*/  HMMA.1688.F32.TF32 R104, R240.reuse, R88, R100 ;  /* 0x00000058f068723c */ /* 0x040ff00000081064 */
[C---:B------:R-:W-:Y:S01]  /*326d0*/  HMMA.1688.F32.TF32 R100, R240.reuse, R84, R92 ;  /* 0x00000054f064723c */ /* 0x040fe2000008105c */
[----:B------:R-:W2:Y:S10]  /*326e0*/  LDL.LU.64 R92, [R1+0x4d0] ;  /* 0x0004d000015c7983 */ /* 0x000eb40000300a00 */
[----:B------:R-:W-:Y:S04]  /*326f0*/  STL.64 [R1+0x190], R104 ;  /* 0x0001906801007387 */ /* 0x000fe80000100a00 */
[----:B------:R-:W-:Y:S04]  /*32700*/  STL.64 [R1+0x198], R106 ;  /* 0x0001986a01007387 */ /* 0x000fe80000100a00 */
[----:B------:R-:W2:Y:S04]  /*32710*/  LDL.LU.64 R94, [R1+0x4d8] ;  /* 0x0004d800015e7983 */ /* 0x000ea80000300a00 */
[----:B------:R-:W-:Y:S04]  /*32720*/  STL.64 [R1+0x180], R100 ;  /* 0x0001806401007387 */ /* 0x000fe80000100a00 */
[----:B------:R1:W-:Y:S02]  /*32730*/  STL.64 [R1+0x188], R102 ;  /* 0x0001886601007387 */ /* 0x0003e40000100a00 */
[----:B-1----:R-:W-:Y:S02]  /*32740*/  HMMA.1688.F32.TF32 R100, R240, R80, R40 ;  /* 0x00000050f064723c */ /* 0x002fe40000081028 */
[----:B------:R-:W2:Y:S04]  /*32750*/  LDL.LU.64 R40, [R1+0x390] ;  /* 0x0003900001287983 */ /* 0x000ea80000300a00 */
[----:B------:R-:W2:-:S13]  /*32760*/  LDL.LU.64 R42, [R1+0x398] ;  /* 0x00039800012a7983 */ /* 0x000e9a0000300a00 */
[----:B------:R-:W-:Y:S04]  /*32770*/  STL.64 [R1+0x170], R100 ;  /* 0x0001706401007387 */ /* 0x000fe80000100a00 */
[----:B------:R4:W-:Y:S02]  /*32780*/  STL.64 [R1+0x178], R102 ;  /* 0x0001786601007387 */ /* 0x0009e40000100a00 */
[----:B----4-:R-:W-:Y:S02]  /*32790*/  HMMA.1688.F32.TF32 R100, R240, R76, R36 ;  /* 0x0000004cf064723c */ /* 0x010fe40000081024 */
[----:B------:R-:W4:Y:S04]  /*327a0*/  LDL.LU.64 R36, [R1+0x380] ;  /* 0x0003800001247983 */ /* 0x000f280000300a00 */
[----:B------:R-:W4:-:S13]  /*327b0*/  LDL.LU.64 R38, [R1+0x388] ;  /* 0x0003880001267983 */ /* 0x000f1a0000300a00 */
[----:B------:R-:W-:Y:S04]  /*327c0*/  STL.64 [R1+0x160], R100 ;  /* 0x0001606401007387 */ /* 0x000fe80000100a00 */
[----:B------:R1:W-:Y:S02]  /*327d0*/  STL.64 [R1+0x168], R102 ;  /* 0x0001686601007387 */ /* 0x0003e40000100a00 */
[C---:B-1----:R-:W-:Y:S08]  /*327e0*/  HMMA.1688.F32.TF32 R100, R240.reuse, R72, R96 ;  /* 0x00000048f064723c */ /* 0x042ff00000081060 */
[C---:B------:R-:W-:Y:S08]  /*327f0*/  HMMA.1688.F32.TF32 R96, R240.reuse, R68, R32 ;  /* 0x00000044f060723c */ /* 0x040ff00000081020 */
[C---:B---3--:R-:W-:Y:S03]  /*32800*/  HMMA.1688.F32.TF32 R32, R240.reuse, R64, R28 ;  /* 0x00000040f020723c */ /* 0x048fe6000008101c */
[----:B------:R-:W-:Y:S04]  /*32810*/  STL.64 [R1+0x150], R100 ;  /* 0x0001506401007387 */ /* 0x000fe80000100a00 */
[----:B------:R-:W-:Y:S04]  /*32820*/  STL.64 [R1+0x158], R102 ;  /* 0x0001586601007387 */ /* 0x000fe80000100a00 */
[----:B------:R-:W-:Y:S04]  /*32830*/  STL.64 [R1+0x140], R96 ;  /* 0x0001406001007387 */ /* 0x000fe80000100a00 */
[----:B------:R-:W-:Y:S04]  /*32840*/  STL.64 [R1+0x148], R98 ;  /* 0x0001486201007387 */ /* 0x000fe80000100a00 */
[----:B------:R-:W3:Y:S01]  /*32850*/  LDL.LU.64 R28, [R1+0x370] ;  /* 0x00037000011c7983 */ /* 0x000ee20000300a00 */
[C---:B--2---:R-:W-:Y:S03]  /*32860*/  HMMA.1688.F32.TF32 R8, R240.reuse, R60, R8 ;  /* 0x0000003cf008723c */ /* 0x044fe60000081008 */
[----:B------:R-:W-:Y:S04]  /*32870*/  STL.64 [R1+0x130], R32 ;  /* 0x0001302001007387 */ /* 0x000fe80000100a00 */
[----:B------:R-:W-:Y:S04]  /*32880*/  STL.64 [R1+0x138], R34 ;  /* 0x0001382201007387 */ /* 0x000fe80000100a00 */
[----:B------:R-:W3:Y:S08]  /*32890*/  LDL.LU.64 R30, [R1+0x378] ;  /* 0x00037800011e7983 */ /* 0x000ef00000300a00 */
[----:B------:R1:W-:Y:S04]  /*328a0*/  STL.64 [R1+0x120], R8 ;  /* 0x0001200801007387 */ /* 0x0003e80000100a00 */
[----:B------:R2:W-:Y:S04]  /*328b0*/  STL.64 [R1+0x128], R10 ;  /* 0x0001280a01007387 */ /* 0x0005e80000100a00 */
[----:B-1----:R-:W3:Y:S04]  /*328c0*/  LDL.LU.64 R8, [R1+0x3a0] ;  /* 0x0003a00001087983 */ /* 0x002ee80000300a00 */
[----:B--2---:R-:W2:Y:S04]  /*328d0*/  LDL.LU.64 R10, [R1+0x3a8] ;  /* 0x0003a800010a7983 */ /* 0x004ea80000300a00 */
[----:B------:R-:W2:Y:S04]  /*328e0*/  LDL.LU.64 R32, [R1+0x4c0] ;  /* 0x0004c00001207983 */ /* 0x000ea80000300a00 */
[----:B------:R-:W2:Y:S01]  /*328f0*/  LDL.LU.64 R34, [R1+0x4c8] ;  /* 0x0004c80001227983 */ /* 0x000ea20000300a00 */
[C---:B------:R-:W-:Y:S08]  /*32900*/  HMMA.1688.F32.TF32 R236, R240.reuse, R56, R92 ;  /* 0x00000038f0ec723c */ /* 0x040ff0000008105c */
[----:B------:R-:W-:Y:S11]  /*32910*/  HMMA.1688.F32.TF32 R240, R240, R52, R40 ;  /* 0x00000034f0f0723c */ /* 0x000ff60000081028 */
[----:B------:R-:W-:Y:S04]  /*32920*/  STL.64 [R1+0x4230], R238 ;  /* 0x004230ee01007387 */ /* 0x000fe80000100a00 */
[----:B------:R1:W-:Y:S01]  /*32930*/  STL.64 [R1+0x4228], R236 ;  /* 0x004228ec01007387 */ /* 0x0003e20000100a00 */
[----:B----4-:R-:W-:Y:S03]  /*32940*/  HMMA.1688.F32.TF32 R36, R44, R88, R36 ;  /* 0x000000582c24723c */ /* 0x010fe60000081024 */
[----:B------:R-:W-:Y:S04]  /*32950*/  STL.64 [R1+0x4240], R242 ;  /* 0x004240f201007387 */ /* 0x000fe80000100a00 */
[----:B------:R-:W-:-:S12]  /*32960*/  STL.64 [R1+0x4238], R240 ;  /* 0x004238f001007387 */ /* 0x000fd80000100a00 */
[----:B-1----:R-:W-:Y:S01]  /*32970*/  MOV R236, R39 ;  /* 0x0000002700ec7202 */ /* 0x002fe20000000f00 */
[----:B------:R-:W-:Y:S01]  /*32980*/  IMAD.MOV.U32 R238, RZ, RZ, R37 ;  /* 0x000000ffffee7224 */ /* 0x000fe200078e0025 */
[----:B------:R-:W-:Y:S01]  /*32990*/  MOV R239, R36 ;  /* 0x0000002400ef7202 */ /* 0x000fe20000000f00 */
[----:B------:R-:W-:Y:S02]  /*329a0*/  IMAD.MOV.U32 R237, RZ, RZ, R38 ;  /* 0x000000ffffed7224 */ /* 0x000fe400078e0026 */
[----:B------:R-:W-:Y:S04]  /*329b0*/  STL [R1+0x4290], R236 ;  /* 0x004290ec01007387 */ /* 0x000fe80000100800 */
[----:B------:R-:W-:Y:S04]  /*329c0*/  STL [R1+0x428c], R238 ;  /* 0x00428cee01007387 */ /* 0x000fe80000100800 */
[----:B------:R-:W-:Y:S04]  /*329d0*/  STL [R1+0x4288], R239 ;  /* 0x004288ef01007387 */ /* 0x000fe80000100800 */
[----:B------:R-:W-:Y:S01]  /*329e0*/  STL [R1+0x4284], R237 ;  /* 0x004284ed01007387 */ /* 0x000fe20000100800 */
[----:B---3--:R-:W-:Y:S03]  /*329f0*/  HMMA.1688.F32.TF32 R36, R48, R88, R28 ;  /* 0x000000583024723c */ /* 0x008fe6000008101c */
[----:B------:R-:W3:Y:S04]  /*32a00*/  LDL.LU.64 R28, [R1+0x4b0] ;  /* 0x0004b000011c7983 */ /* 0x000ee80000300a00 */
[----:B------:R-:W3:Y:S01]  /*32a10*/  LDL.LU.64 R30, [R1+0x4b8] ;  /* 0x0004b800011e7983 */ /* 0x000ee20000300a00 */
[----:B--2---:R-:W-:Y:S11]  /*32a20*/  HMMA.1688.F32.TF32 R8, R44, R84, R8 ;  /* 0x000000542c08723c */ /* 0x004ff60000081008 */
[----:B------:R-:W-:Y:S04]  /*32a30*/  STL.64 [R1+0x590], R36 ;  /* 0x0005902401007387 */ /* 0x000fe80000100a00 */
[----:B------:R-:W-:Y:S04]  /*32a40*/  STL.64 [R1+0x598], R38 ;  /* 0x0005982601007387 */ /* 0x000fe80000100a00 */
[----:B------:R-:W-:-:S02]  /*32a50*/  IMAD.MOV.U32 R12, RZ, RZ, R11 ;  /* 0x000000ffff0c7224 */ /* 0x000fc400078e000b */
[----:B------:R-:W-:Y:S01]  /*32a60*/  IMAD.MOV.U32 R2, RZ, RZ, R10 ;  /* 0x000000ffff027224 */ /* 0x000fe200078e000a */
[----:B------:R1:W-:Y:S04]  /*32a70*/  STL.64 [R1+0x380], R8 ;  /* 0x0003800801007387 */ /* 0x0003e80000100a00 */
[----:B------:R-:W-:Y:S04]  /*32a80*/  STL [R1+0x4280], R12 ;  /* 0x0042800c01007387 */ /* 0x000fe80000100800 */
[----:B------:R-:W-:Y:S04]  /*32a90*/  STL [R1+0x427c], R2 ;  /* 0x00427c0201007387 */ /* 0x000fe80000100800 */
[----:B-1----:R-:W2:Y:S04]  /*32aa0*/  LDL.LU.64 R8, [R1+0x3b0] ;  /* 0x0003b00001087983 */ /* 0x002ea80000300a00 */
[----:B------:R-:W2:Y:S01]  /*32ab0*/  LDL.LU.64 R10, [R1+0x3b8] ;  /* 0x0003b800010a7983 */ /* 0x000ea20000300a00 */
[----:B------:R-:W-:Y:S08]  /*32ac0*/  HMMA.1688.F32.TF32 R32, R44, R80, R32 ;  /* 0x000000502c20723c */ /* 0x000ff00000081020 */
[----:B------:R-:W-:Y:S01]  /*32ad0*/  HMMA.1688.F32.TF32 R36, R48, R84, R244 ;  /* 0x000000543024723c */ /* 0x000fe200000810f4 */
[----:B------:R-:W-:Y:S01]  /*32ae0*/  IMAD.MOV.U32 R164, RZ, RZ, R116 ;  /* 0x000000ffffa47224 */ /* 0x000fe200078e0074 */
[----:B------:R-:W-:Y:S01]  /*32af0*/  MOV R166, R118 ;  /* 0x0000007600a67202 */ /* 0x000fe20000000f00 */
[----:B------:R-:W-:Y:S01]  /*32b00*/  IMAD.MOV.U32 R165, RZ, RZ, R117 ;  /* 0x000000ffffa57224 */ /* 0x000fe200078e0075 */
[----:B------:R-:W-:Y:S01]  /*32b10*/  LDS R244, [R0+UR11+0x2000] ;  /* 0x0020000b00f47984 */ /* 0x000fe20008000800 */
[----:B------:R-:W-:-:S03]  /*32b20*/  IMAD.MOV.U32 R167, RZ, RZ, R119 ;  /* 0x000000ffffa77224 */ /* 0x000fc600078e0077 */
[----:B------:R-:W-:Y:S03]  /*32b30*/  LDS R246, [R0+UR11+0x3000] ;  /* 0x0030000b00f67984 */ /* 0x000fe60008000800 */
[----:B------:R-:W-:Y:S01]  /*32b40*/  MOV R240, R35 ;  /* 0x0000002300f07202 */ /* 0x000fe20000000f00 */
[----:B------:R-:W-:Y:S01]  /*32b50*/  IMAD.MOV.U32 R241, RZ, RZ, R34 ;  /* 0x000000fffff17224 */ /* 0x000fe200078e0022 */
[----:B------:R-:W-:Y:S01]  /*32b60*/  MOV R243, R32 ;  /* 0x0000002000f37202 */ /* 0x000fe20000000f00 */
[----:B------:R-:W-:Y:S01]  /*32b70*/  IMAD.MOV.U32 R242, RZ, RZ, R33 ;  /* 0x000000fffff27224 */ /* 0x000fe200078e0021 */
[----:B------:R-:W-:Y:S04]  /*32b80*/  LDS R245, [R3+UR11+0x2000] ;  /* 0x0020000b03f57984 */ /* 0x000fe80008000800 */
[----:B------:R1:W-:Y:S04]  /*32b90*/  STL.64 [R1+0x580], R36 ;  /* 0x0005802401007387 */ /* 0x0003e80000100a00 */
[----:B------:R4:W-:Y:S04]  /*32ba0*/  STL.64 [R1+0x588], R38 ;  /* 0x0005882601007387 */ /* 0x0009e80000100a00 */
[----:B------:R-:W2:Y:S04]  /*32bb0*/  LDL.LU.64 R40, [R1+0x3e0] ;  /* 0x0003e00001287983 */ /* 0x000ea80000300a00 */
[----:B------:R-:W2:Y:S04]  /*32bc0*/  LDL.LU.64 R42, [R1+0x3e8] ;  /* 0x0003e800012a7983 */ /* 0x000ea80000300a00 */
[----:B------:R-:W-:Y:S04]  /*32bd0*/  STL [R1+0x42a0], R240 ;  /* 0x0042a0f001007387 */ /* 0x000fe80000100800 */
[----:B------:R-:W-:Y:S04]  /*32be0*/  STL [R1+0x429c], R241 ;  /* 0x00429cf101007387 */ /* 0x000fe80000100800 */
[----:B------:R2:W-:Y:S04]  /*32bf0*/  STL [R1+0x4298], R242 ;  /* 0x004298f201007387 */ /* 0x0005e80000100800 */
[----:B------:R2:W-:Y:S04]  /*32c00*/  STL [R1+0x4294], R243 ;  /* 0x004294f301007387 */ /* 0x0005e80000100800 */
[----:B-1----:R-:W2:Y:S04]  /*32c10*/  LDL.LU.64 R36, [R1+0x3f0] ;  /* 0x0003f00001247983 */ /* 0x002ea80000300a00 */
[----:B----4-:R-:W4:Y:S04]  /*32c20*/  LDL.LU.64 R38, [R1+0x3f8] ;  /* 0x0003f80001267983 */ /* 0x010f280000300a00 */
[----:B------:R-:W4:Y:S04]  /*32c30*/  LDL.LU.64 R32, [R1+0x410] ;  /* 0x0004100001207983 */ /* 0x000f280000300a00 */
[----:B------:R-:W4:Y:S04]  /*32c40*/  LDL.LU.64 R34, [R1+0x418] ;  /* 0x0004180001227983 */ /* 0x000f280000300a00 */
[----:B------:R-:W1:Y:S01]  /*32c50*/  LDS R247, [R3+UR11+0x3000] ;  /* 0x0030000b03f77984 */ /* 0x000e620008000800 */
[----:B---3--:R-:W-:-:S15]  /*32c60*/  HMMA.1688.F32.TF32 R28, R44, R76, R28 ;  /* 0x0000004c2c1c723c */ /* 0x008fde000008101c */
[----:B------:R-:W-:-:S04]  /*32c70*/  NOP ;  /* 0x0000000000007918 */ /* 0x000fc80000000000 */
[----:B------:R-:W-:Y:S01]  /*32c80*/  IMAD.MOV.U32 R239, RZ, RZ, R28 ;  /* 0x000000ffffef7224 */ /* 0x000fe200078e001c */
[----:B------:R-:W-:Y:S01]  /*32c90*/  MOV R12, R30 ;  /* 0x0000001e000c7202 */ /* 0x000fe20000000f00 */
[----:B------:R-:W-:Y:S02]  /*32ca0*/  IMAD.MOV.U32 R237, RZ, RZ, R29 ;  /* 0x000000ffffed7224 */ /* 0x000fe400078e001d */
[----:B------:R-:W-:Y:S01]  /*32cb0*/  IMAD.MOV.U32 R2, RZ, RZ, R31 ;  /* 0x000000ffff027224 */ /* 0x000fe200078e001f */
[----:B------:R-:W3:Y:S04]  /*32cc0*/  LDL.LU.64 R28, [R1+0x430] ;  /* 0x00043000011c7983 */ /* 0x000ee80000300a00 */
[----:B------:R-:W3:Y:S04]  /*32cd0*/  LDL.LU.64 R30, [R1+0x438] ;  /* 0x00043800011e7983 */ /* 0x000ee80000300a00 */
[----:B------:R-:W-:Y:S04]  /*32ce0*/  STL [R1+0x42b0], R2 ;  /* 0x0042b00201007387 */ /* 0x000fe80000100800 */
[----:B------:R-:W-:Y:S01]  /*32cf0*/  STL [R1+0x42ac], R12 ;  /* 0x0042ac0c01007387 */ /* 0x000fe20000100800 */
[----:B--2---:R-:W-:Y:S03]  /*32d00*/  HMMA.1688.F32.TF32 R8, R44, R72, R8 ;  /* 0x000000482c08723c */ /* 0x004fe60000081008 */
[----:B------:R-:W-:Y:S04]  /*32d10*/  STL [R1+0x42a8], R237 ;  /* 0x0042a8ed01007387 */ /* 0x000fe80000100800 */
[----:B------:R2:W-:-:S12]  /*32d20*/  STL [R1+0x42a4], R239 ;  /* 0x0042a4ef01007387 */ /* 0x0005d80000100800 */
[----:B------:R-:W-:Y:S01]  /*32d30*/  IMAD.MOV.U32 R242, RZ, RZ, R8 ;  /* 0x000000fffff27224 */ /* 0x000fe200078e0008 */
[----:B------:R-:W-:Y:S01]  /*32d40*/  MOV R243, R9 ;  /* 0x0000000900f37202 */ /* 0x000fe20000000f00 */
[----:B------:R-:W-:Y:S01]  /*32d50*/  IMAD.MOV.U32 R236, RZ, RZ, R10 ;  /* 0x000000ffffec7224 */ /* 0x000fe200078e000a */
[----:B------:R-:W3:Y:S01]  /*32d60*/  LDL.LU.64 R8, [R1+0x420] ;  /* 0x0004200001087983 */ /* 0x000ee20000300a00 */
[----:B------:R-:W-:-:S03]  /*32d70*/  IMAD.MOV.U32 R238, RZ, RZ, R11 ;  /* 0x000000ffffee7224 */ /* 0x000fc600078e000b */
[----:B------:R-:W3:Y:S01]  /*32d80*/  LDL.LU.64 R10, [R1+0x428] ;  /* 0x00042800010a7983 */ /* 0x000ee20000300a00 */
[C---:B------:R-:W-:Y:S03]  /*32d90*/  HMMA.1688.F32.TF32 R40, R44.reuse, R68, R40 ;  /* 0x000000442c28723c */ /* 0x040fe60000081028 */
[----:B------:R-:W-:Y:S04]  /*32da0*/  STL [R1+0x42c0], R238 ;  /* 0x0042c0ee01007387 */ /* 0x000fe80000100800 */
[----:B------:R-:W-:Y:S01]  /*32db0*/  STL [R1+0x42bc], R236 ;  /* 0x0042bcec01007387 */ /* 0x000fe20000100800 */
[----:B----4-:R-:W-:Y:S11]  /*32dc0*/  HMMA.1688.F32.TF32 R36, R44, R64, R36 ;  /* 0x000000402c24723c */ /* 0x010ff60000081024 */
[----:B------:R-:W-:Y:S01]  /*32dd0*/  IMAD.MOV.U32 R25, RZ, RZ, R41 ;  /* 0x000000ffff197224 */ /* 0x000fe200078e0029 */
[----:B------:R-:W-:Y:S01]  /*32de0*/  MOV R21, R40 ;  /* 0x0000002800157202 */ /* 0x000fe20000000f00 */
[----:B------:R-:W-:Y:S04]  /*32df0*/  STL [R1+0x42b8], R243 ;  /* 0x0042b8f301007387 */ /* 0x000fe80000100800 */
[----:B------:R-:W-:Y:S04]  /*32e00*/  STL [R1+0x42b4], R242 ;  /* 0x0042b4f201007387 */ /* 0x000fe80000100800 */
[----:B------:R4:W-:Y:S04]  /*32e10*/  STL [R1+0x42c8], R25 ;  /* 0x0042c81901007387 */ /* 0x0009e80000100800 */
[----:B------:R1:W-:Y:S01]  /*32e20*/  STL [R1+0x42c4], R21 ;  /* 0x0042c41501007387 */ /* 0x0003e20000100800 */
[----:B------:R-:W-:Y:S01]  /*32e30*/  IMAD.MOV.U32 R241, RZ, RZ, R39 ;  /* 0x000000fffff17224 */ /* 0x000fe200078e0027 */
[----:B------:R-:W-:Y:S01]  /*32e40*/  MOV R240, R38 ;  /* 0x0000002600f07202 */ /* 0x000fe20000000f00 */
[----:B------:R-:W-:-:S02]  /*32e50*/  IMAD.MOV.U32 R39, RZ, RZ, R4 ;  /* 0x000000ffff277224 */ /* 0x000fc400078e0004 */
[----:B--2---:R-:W-:Y:S01]  /*32e60*/  IMAD.MOV.U32 R239, RZ, RZ, R37 ;  /* 0x000000ffffef7224 */ /* 0x004fe200078e0025 */
[----:B------:R-:W2:Y:S01]  /*32e70*/  LDL.LU R4, [R1+0x1a0] ;  /* 0x0001a00001047983 */ /* 0x000ea20000300800 */
[----:B------:R-:W-:Y:S01]  /*32e80*/  IMAD.MOV.U32 R38, RZ, RZ, R5 ;  /* 0x000000ffff267224 */ /* 0x000fe200078e0005 */
[----:B------:R-:W-:Y:S01]  /*32e90*/  MOV R37, R6 ;  /* 0x0000000600257202 */ /* 0x000fe20000000f00 */
[----:B------:R-:W-:Y:S01]  /*32ea0*/  IMAD.MOV.U32 R237, RZ, RZ, R36 ;  /* 0x000000ffffed7224 */ /* 0x000fe200078e0024 */
[----:B------:R-:W2:Y:S01]  /*32eb0*/  LDL.LU R5, [R1+0x1a4] ;  /* 0x0001a40001057983 */ /* 0x000ea20000300800 */
[----:B------:R-:W-:-:S03]  /*32ec0*/  IMAD.MOV.U32 R36, RZ, RZ, R7 ;  /* 0x000000ffff247224 */ /* 0x000fc600078e0007 */
[----:B------:R-:W2:Y:S04]  /*32ed0*/  LDL.LU R6, [R1+0x1a8] ;  /* 0x0001a80001067983 */ /* 0x000ea80000300800 */
[----:B------:R-:W2:Y:S04]  /*32ee0*/  LDL.LU R7, [R1+0x1ac] ;  /* 0x0001ac0001077983 */ /* 0x000ea80000300800 */
[----:B------:R-:W2:Y:S01]  /*32ef0*/  LDL.LU R248, [R1+0x2a0] ;  /* 0x0002a00001f87983 */ /* 0x000ea20000300800 */
[----:B------:R-:W-:-:S03]  /*32f00*/  IMAD.MOV.U32 R24, RZ, RZ, R42 ;  /* 0x000000ffff187224 */ /* 0x000fc600078e002a */
[----:B------:R-:W2:Y:S01]  /*32f10*/  LDL.LU R249, [R1+0x2a4] ;  /* 0x0002a40001f97983 */ /* 0x000ea20000300800 */
[----:B------:R-:W-:-:S03]  /*32f20*/  MOV R20, R43 ;  /* 0x0000002b00147202 */ /* 0x000fc60000000f00 */
[----:B------:R-:W2:Y:S04]  /*32f30*/  LDL.LU R250, [R1+0x2a8] ;  /* 0x0002a80001fa7983 */ /* 0x000ea80000300800 */
[----:B------:R-:W2:Y:S04]  /*32f40*/  LDL.LU R251, [R1+0x2ac] ;  /* 0x0002ac0001fb7983 */ /* 0x000ea80000300800 */
[----:B------:R-:W2:Y:S04]  /*32f50*/  LDL.LU.64 R40, [R1+0x320] ;  /* 0x0003200001287983 */ /* 0x000ea80000300a00 */
[----:B------:R-:W2:Y:S04]  /*32f60*/  LDL.LU.64 R42, [R1+0x328] ;  /* 0x00032800012a7983 */ /* 0x000ea80000300a00 */
[----:B------:R-:W2:Y:S04]  /*32f70*/  LDL.LU R92, [R1+0x350] ;  /* 0x00035000015c7983 */ /* 0x000ea80000300800 */
[----:B------:R-:W2:Y:S04]  /*32f80*/  LDL.LU R93, [R1+0x354] ;  /* 0x00035400015d7983 */ /* 0x000ea80000300800 */
[----:B------:R-:W2:Y:S04]  /*32f90*/  LDL.LU R94, [R1+0x358] ;  /* 0x00035800015e7983 */ /* 0x000ea80000300800 */
[----:B------:R-:W2:Y:S01]  /*32fa0*/  LDL.LU R95, [R1+0x35c] ;  /* 0x00035c00015f7983 */ /* 0x000ea20000300800 */
[C---:B------:R-:W-:Y:S08]  /*32fb0*/  HMMA.1688.F32.TF32 R32, R44.reuse, R60, R32 ;  /* 0x0000003c2c20723c */ /* 0x040ff00000081020 */
[----:B---3--:R-:W-:-:S15]  /*32fc0*/  HMMA.1688.F32.TF32 R28, R44, R56, R28 ;  /* 0x000000382c1c723c */ /* 0x008fde000008101c */
[----:B------:R-:W-:-:S04]  /*32fd0*/  NOP ;  /* 0x0000000000007918 */ /* 0x000fc80000000000 */
[----:B----4-:R-:W-:Y:S01]  /*32fe0*/  MOV R25, R28 ;  /* 0x0000001c00197202 */ /* 0x010fe20000000f00 */
[----:B-1----:R-:W-:Y:S01]  /*32ff0*/  IMAD.MOV.U32 R21, RZ, RZ, R29 ;  /* 0x000000ffff157224 */ /* 0x002fe200078e001d */
[----:B------:R-:W3:Y:S01]  /*33000*/  LDL.LU R28, [R1+0x1f0] ;  /* 0x0001f000011c7983 */ /* 0x000ee20000300800 */
[----:B------:R-:W-:Y:S01]  /*33010*/  IMAD.MOV.U32 R238, RZ, RZ, R30 ;  /* 0x000000ffffee7224 */ /* 0x000fe200078e001e */
[----:B------:R-:W-:Y:S02]  /*33020*/  MOV R236, R31 ;  /* 0x0000001f00ec7202 */ /* 0x000fe40000000f00 */
[----:B------:R-:W3:Y:S04]  /*33030*/  LDL.LU R29, [R1+0x1f4] ;  /* 0x0001f400011d7983 */ /* 0x000ee80000300800 */
[----:B------:R-:W3:Y:S04]  /*33040*/  LDL.LU R30, [R1+0x1f8] ;  /* 0x0001f800011e7983 */ /* 0x000ee80000300800 */
[----:B------:R-:W3:Y:S04]  /*33050*/  LDL.LU R31, [R1+0x1fc] ;  /* 0x0001fc00011f7983 */ /* 0x000ee80000300800 */
[----:B------:R-:W4:Y:S04]  /*33060*/  LDL.LU.64 R116, [R1+0x310] ;  /* 0x0003100001747983 */ /* 0x000f280000300a00 */
[----:B------:R-:W4:Y:S04]  /*33070*/  LDL.LU.64 R118, [R1+0x318] ;  /* 0x0003180001767983 */ /* 0x000f280000300a00 */
[----:B------:R-:W3:Y:S04]  /*33080*/  LDL.LU.64 R112, [R1+0x2e0] ;  /* 0x0002e00001707983 */ /* 0x000ee80000300a00 */
[----:B------:R-:W3:Y:S04]  /*33090*/  LDL.LU.64 R114, [R1+0x2e8] ;  /* 0x0002e80001727983 */ /* 0x000ee80000300a00 */
[----:B------:R-:W3:Y:S04]  /*330a0*/  LDL.LU.64 R108, [R1+0x2c0] ;  /* 0x0002c000016c7983 */ /* 0x000ee80000300a00 */
[----:B------:R-:W3:Y:S04]  /*330b0*/  LDL.LU.64 R110, [R1+0x2c8] ;  /* 0x0002c800016e7983 */ /* 0x000ee80000300a00 */
[----:B------:R-:W3:Y:S04]  /*330c0*/  LDL.LU.64 R104, [R1+0x290] ;  /* 0x0002900001687983 */ /* 0x000ee80000300a00 */
[----:B------:R-:W3:Y:S04]  /*330d0*/  LDL.LU.64 R106, [R1+0x298] ;  /* 0x00029800016a7983 */ /* 0x000ee80000300a00 */
[----:B------:R-:W3:Y:S04]  /*330e0*/  LDL.LU.64 R100, [R1+0x270] ;  /* 0x0002700001647983 */ /* 0x000ee80000300a00 */
[----:B------:R-:W3:Y:S04]  /*330f0*/  LDL.LU.64 R102, [R1+0x278] ;  /* 0x0002780001667983 */ /* 0x000ee80000300a00 */
[----:B------:R-:W3:Y:S01]  /*33100*/  LDL.LU.64 R96, [R1+0x240] ;  /* 0x0002400001607983 */ /* 0x000ee20000300a00 */
[----:B------:R-:W-:Y:S03]  /*33110*/  HMMA.1688.F32.TF32 R8, R44, R52, R8 ;  /* 0x000000342c08723c */ /* 0x000fe60000081008 */
[----:B------:R-:W3:Y:S04]  /*33120*/  LDL.LU.64 R98, [R1+0x248] ;  /* 0x0002480001627983 */ /* 0x000ee80000300a00 */
[----:B------:R-:W3:Y:S04]  /*33130*/  LDL.LU.64 R44, [R1+0x210] ;  /* 0x00021000012c7983 */ /* 0x000ee80000300a00 */
[----:B------:R-:W3:Y:S01]  /*33140*/  LDL.LU.64 R46, [R1+0x218] ;  /* 0x00021800012e7983 */ /* 0x000ee20000300a00 */
[----:B------:R-:W-:Y:S01]  /*33150*/  IMAD.MOV.U32 R243, RZ, RZ, R32 ;  /* 0x000000fffff37224 */ /* 0x000fe200078e0020 */
[----:B------:R-:W-:-:S06]  /*33160*/  MOV R242, R33 ;  /* 0x0000002100f27202 */ /* 0x000fcc0000000f00 */
[----:B------:R-:W-:Y:S01]  /*33170*/  IMAD.MOV.U32 R13, RZ, RZ, R8 ;  /* 0x000000ffff0d7224 */ /* 0x000fe200078e0008 */
[----:B------:R-:W-:Y:S01]  /*33180*/  MOV R17, R10 ;  /* 0x0000000a00117202 */ /* 0x000fe20000000f00 */
[----:B------:R-:W-:Y:S01]  /*33190*/  IMAD.MOV.U32 R16, RZ, RZ, R9 ;  /* 0x000000ffff107224 */ /* 0x000fe200078e0009 */
[----:B------:R-:W3:Y:S01]  /*331a0*/  LDL.LU R8, [R1+0x80] ;  /* 0x0000800001087983 */ /* 0x000ee20000300800 */
[----:B------:R-:W-:-:S03]  /*331b0*/  IMAD.MOV.U32 R252, RZ, RZ, R11 ;  /* 0x000000fffffc7224 */ /* 0x000fc600078e000b */
[----:B------:R-:W3:Y:S01]  /*331c0*/  LDL.LU R9, [R1+0x84] ;  /* 0x0000840001097983 */ /* 0x000ee20000300800 */
[----:B------:R-:W-:-:S03]  /*331d0*/  IMAD.MOV.U32 R2, RZ, RZ, R34 ;  /* 0x000000ffff027224 */ /* 0x000fc600078e0022 */
[----:B------:R-:W3:Y:S01]  /*331e0*/  LDL.LU R10, [R1+0x88] ;  /* 0x00008800010a7983 */ /* 0x000ee20000300800 */
[----:B------:R-:W-:-:S03]  /*331f0*/  IMAD.MOV.U32 R12, RZ, RZ, R35 ;  /* 0x000000ffff0c7224 */ /* 0x000fc600078e0023 */
[----:B------:R-:W3:Y:S04]  /*33200*/  LDL.LU R11, [R1+0x8c] ;  /* 0x00008c00010b7983 */ /* 0x000ee80000300800 */
[----:B------:R-:W3:Y:S04]  /*33210*/  LDL.LU R32, [R1+0x60] ;  /* 0x0000600001207983 */ /* 0x000ee80000300800 */
[----:B------:R-:W3:Y:S04]  /*33220*/  LDL.LU R33, [R1+0x64] ;  /* 0x0000640001217983 */ /* 0x000ee80000300800 */
[----:B------:R-:W3:Y:S04]  /*33230*/  LDL.LU R34, [R1+0x68] ;  /* 0x0000680001227983 */ /* 0x000ee80000300800 */
[----:B------:R-:W3:Y:S01]  /*33240*/  LDL.LU R35, [R1+0x6c] ;  /* 0x00006c0001237983 */ /* 0x000ee20000300800 */
[----:B--2---:R-:W-:-:S15]  /*33250*/  HMMA.1688.F32.TF32 R40, R48, R80, R40 ;  /* 0x000000503028723c */ /* 0x004fde0000081028 */
[----:B------:R-:W-:-:S04]  /*33260*/  NOP ;  /* 0x0000000000007918 */ /* 0x000fc80000000000 */
[----:B------:R1:W-:Y:S04]  /*33270*/  STL.64 [R1+0x560], R40 ;  /* 0x0005602801007387 */ /* 0x0003e80000100a00 */
[----:B------:R2:W-:Y:S01]  /*33280*/  STL.64 [R1+0x568], R42 ;  /* 0x0005682a01007387 */ /* 0x0005e20000100a00 */
[----:B-1----:R-:W-:Y:S01]  /*33290*/  MOV R40, R14 ;  /* 0x0000000e00287202 */ /* 0x002fe20000000f00 */
[----:B------:R-:W-:Y:S02]  /*332a0*/  IMAD.MOV.U32 R41, RZ, RZ, R15 ;  /* 0x000000ffff297224 */ /* 0x000fe400078e000f */
[----:B------:R-:W3:Y:S01]  /*332b0*/  LDL.LU R14, [R1+0x442c] ;  /* 0x00442c00010e7983 */ /* 0x000ee20000300800 */
[----:B--2---:R-:W-:Y:S01]  /*332c0*/  IMAD.MOV.U32 R42, RZ, RZ, R18 ;  /* 0x000000ffff2a7224 */ /* 0x004fe200078e0012 */
[----:B------:R-:W-:-:S02]  /*332d0*/  MOV R43, R26 ;  /* 0x0000001a002b7202 */ /* 0x000fc40000000f00 */
[----:B------:R-:W2:Y:S04]  /*332e0*/  LDL.LU R15, [R1+0x4428] ;  /* 0x00442800010f7983 */ /* 0x000ea80000300800 */
[----:B------:R-:W2:Y:S04]  /*332f0*/  LDL.LU R18, [R1+0x4424] ;  /* 0x0044240001127983 */ /* 0x000ea80000300800 */
[----:B------:R-:W2:Y:S01]  /*33300*/  LDL.LU R26, [R1+0x4420] ;  /* 0x00442000011a7983 */ /* 0x000ea20000300800 */
[C---:B----4-:R-:W-:Y:S08]  /*33310*/  HMMA.1688.F32.TF32 R116, R48.reuse, R76, R116 ;  /* 0x0000004c3074723c */ /* 0x050ff00000081074 */
[C---:B---3--:R-:W-:Y:S08]  /*33320*/  HMMA.1688.F32.TF32 R112, R48.reuse, R72, R112 ;  /* 0x000000483070723c */ /* 0x048ff00000081070 */
[C---:B------:R-:W-:Y:S08]  /*33330*/  HMMA.1688.F32.TF32 R108, R48.reuse, R68, R108 ;  /* 0x00000044306c723c */ /* 0x040ff0000008106c */
[C---:B------:R-:W-:Y:S01]  /*33340*/  HMMA.1688.F32.TF32 R104, R48.reuse, R64, R104 ;  /* 0x000000403068723c */ /* 0x040fe20000081068 */
[----:B------:R-:W-:Y:S07]  /*33350*/  STL.64 [R1+0x550], R116 ;  /* 0x0005507401007387 */ /* 0x000fee0000100a00 */
[C---:B------:R-:W-:Y:S01]  /*33360*/  HMMA.1688.F32.TF32 R100, R48.reuse, R60, R100 ;  /* 0x0000003c3064723c */ /* 0x040fe20000081064 */
[----:B------:R1:W-:Y:S07]  /*33370*/  STL.64 [R1+0x558], R118 ;  /* 0x0005587601007387 */ /* 0x0003ee0000100a00 */
[C---:B------:R-:W-:Y:S01]  /*33380*/  HMMA.1688.F32.TF32 R96, R48.reuse, R56, R96 ;  /* 0x000000383060723c */ /* 0x040fe20000081060 */
[----:B-1----:R-:W3:Y:S04]  /*33390*/  LDL.LU.64 R118, [R1+0x4418] ;  /* 0x0044180001767983 */ /* 0x002ee80000300a00 */
[----:B------:R-:W3:Y:S03]  /*333a0*/  LDL.LU.64 R116, [R1+0x4410] ;  /* 0x0044100001747983 */ /* 0x000ee60000300a00 */
[----:B------:R-:W-:Y:S01]  /*333b0*/  HMMA.1688.F32.TF32 R44, R48, R52, R44 ;  /* 0x00000034302c723c */ /* 0x000fe2000008102c */
[----:B------:R-:W-:Y:S04]  /*333c0*/  STL.64 [R1+0x540], R112 ;  /* 0x0005407001007387 */ /* 0x000fe80000100a00 */
[----:B------:R1:W-:Y:S04]  /*333d0*/  STL.64 [R1+0x548], R114 ;  /* 0x0005487201007387 */ /* 0x0003e80000100a00 */
[----:B-1----:R-:W4:Y:S04]  /*333e0*/  LDL.LU.64 R114, [R1+0x4408] ;  /* 0x0044080001727983 */ /* 0x002f280000300a00 */
[----:B------:R-:W4:Y:S04]  /*333f0*/  LDL.LU.64 R112, [R1+0x4400] ;  /* 0x0044000001707983 */ /* 0x000f280000300a00 */
[----:B------:R-:W-:Y:S04]  /*33400*/  STL.64 [R1+0x530], R108 ;  /* 0x0005306c01007387 */ /* 0x000fe80000100a00 */
[----:B------:R1:W-:Y:S04]  /*33410*/  STL.64 [R1+0x538], R110 ;  /* 0x0005386e01007387 */ /* 0x0003e80000100a00 */
[----:B-1----:R-:W3:Y:S04]  /*33420*/  LDL.LU.64 R110, [R1+0x43f8] ;  /* 0x0043f800016e7983 */ /* 0x002ee80000300a00 */
[----:B------:R-:W3:Y:S04]  /*33430*/  LDL.LU.64 R108, [R1+0x43f0] ;  /* 0x0043f000016c7983 */ /* 0x000ee80000300a00 */
[----:B------:R-:W-:Y:S04]  /*33440*/  STL.64 [R1+0x520], R104 ;  /* 0x0005206801007387 */ /* 0x000fe80000100a00 */
[----:B------:R1:W-:Y:S01]  /*33450*/  STL.64 [R1+0x528], R106 ;  /* 0x0005286a01007387 */ /* 0x0003e20000100a00 */
[----:B------:R-:W-:-:S03]  /*33460*/  IMAD.MOV.U32 R48, RZ, RZ, R27 ;  /* 0x000000ffff307224 */ /* 0x000fc600078e001b */
[----:B-1----:R-:W3:Y:S04]  /*33470*/  LDL.LU.64 R106, [R1+0x43e8] ;  /* 0x0043e800016a7983 */ /* 0x002ee80000300a00 */
[----:B------:R-:W3:Y:S04]  /*33480*/  LDL.LU.64 R104, [R1+0x43e0] ;  /* 0x0043e00001687983 */ /* 0x000ee80000300a00 */
[----:B------:R-:W-:Y:S04]  /*33490*/  STL.64 [R1+0x510], R100 ;  /* 0x0005106401007387 */ /* 0x000fe80000100a00 */
[----:B------:R1:W-:Y:S01]  /*334a0*/  STL.64 [R1+0x518], R102 ;  /* 0x0005186601007387 */ /* 0x0003e20000100a00 */
[----:B------:R-:W-:Y:S01]  /*334b0*/  IMAD.MOV.U32 R49, RZ, RZ, R22 ;  /* 0x000000ffff317224 */ /* 0x000fe200078e0016 */
[----:B------:R-:W-:-:S02]  /*334c0*/  MOV R50, R23 ;  /* 0x0000001700327202 */ /* 0x000fc40000000f00 */
[----:B-1----:R-:W3:Y:S04]  /*334d0*/  LDL.LU.64 R102, [R1+0x43d8] ;  /* 0x0043d80001667983 */ /* 0x002ee80000300a00 */
[----:B------:R-:W3:Y:S04]  /*334e0*/  LDL.LU.64 R100, [R1+0x43d0] ;  /* 0x0043d00001647983 */ /* 0x000ee80000300a00 */
[----:B------:R-:W-:Y:S04]  /*334f0*/  STL.64 [R1+0x500], R96 ;  /* 0x0005006001007387 */ /* 0x000fe80000100a00 */
[----:B------:R1:W-:Y:S01]  /*33500*/  STL.64 [R1+0x508], R98 ;  /* 0x0005086201007387 */ /* 0x0003e20000100a00 */
[----:B------:R-:W-:-:S03]  /*33510*/  IMAD.MOV.U32 R51, RZ, RZ, R19 ;  /* 0x000000ffff337224 */ /* 0x000fc600078e0013 */
[----:B-1----:R-:W3:Y:S04]  /*33520*/  LDL.LU.64 R98, [R1+0x43c8] ;  /* 0x0043c80001627983 */ /* 0x002ee80000300a00 */
[----:B------:R-:W3:Y:S04]  /*33530*/  LDL.LU.64 R96, [R1+0x43c0] ;  /* 0x0043c00001607983 */ /* 0x000ee80000300a00 */
[----:B------:R-:W3:Y:S04]  /*33540*/  LDL.LU R27, [R1+0x43bc] ;  /* 0x0043bc00011b7983 */ /* 0x000ee80000300800 */
[----:B------:R-:W-:Y:S04]  /*33550*/  STL.64 [R1+0x4e0], R44 ;  /* 0x0004e02c01007387 */ /* 0x000fe80000100a00 */
[----:B------:R-:W-:Y:S04]  /*33560*/  STL.64 [R1+0x4e8], R46 ;  /* 0x0004e82e01007387 */ /* 0x000fe80000100a00 */
[----:B------:R-:W4:Y:S04]  /*33570*/  LDL.LU R22, [R1+0x43b8] ;  /* 0x0043b80001167983 */ /* 0x000f280000300800 */
[----:B------:R-:W4:Y:S04]  /*33580*/  LDL.LU R23, [R1+0x43b4] ;  /* 0x0043b40001177983 */ /* 0x000f280000300800 */
[----:B------:R-:W4:Y:S01]  /*33590*/  LDL.LU R19, [R1+0x43b0] ;  /* 0x0043b00001137983 */ /* 0x000f220000300800 */
[C---:B--2---:R-:W-:Y:S03]  /*335a0*/  HMMA.1688.F32.TF32 R4, R244.reuse, R14, R4 ;  /* 0x0000000ef404723c */ /* 0x044fe60000081004 */
[----:B------:R-:W-:Y:S04]  /*335b0*/  LDS R44, [R0+UR11+0x2080] ;  /* 0x0020800b002c7984 */ /* 0x000fe80008000800 */
[----:B------:R-:W-:Y:S01]  /*335c0*/  LDS R46, [R0+UR11+0x3080] ;  /* 0x0030800b002e7984 */ /* 0x000fe20008000800 */
[C---:B------:R-:W-:Y:S03]  /*335d0*/  HMMA.1688.F32.TF32 R32, R244.reuse, R90, R32 ;  /* 0x0000005af420723c */ /* 0x040fe60000081020 */
[----:B------:R-:W-:Y:S04]  /*335e0*/  LDS R45, [R3+UR11+0x2080] ;  /* 0x0020800b032d7984 */ /* 0x000fe80008000800 */
[----:B------:R-:W1:Y:S04]  /*335f0*/  LDS R47, [R3+UR11+0x3080] ;  /* 0x0030800b032f7984 */ /* 0x000e680008000800 */
[----:B------:R-:W-:Y:S01]  /*33600*/  IMAD.MOV.U32 R77, RZ, RZ, R6 ;  /* 0x000000ffff4d7224 */ /* 0x000fe200078e0006 */
[----:B------:R-:W-:Y:S01]  /*33610*/  MOV R76, R7 ;  /* 0x00000007004c7202 */ /* 0x000fe20000000f00 */
[C---:B---3--:R-:W-:Y:S08]  /*33620*/  HMMA.1688.F32.TF32 R92, R244.reuse, R26, R92 ;  /* 0x0000001af45c723c */ /* 0x048ff0000008105c */
[C---:B----4-:R-:W-:Y:S08]  /*33630*/  HMMA.1688.F32.TF32 R248, R244.reuse, R22, R248 ;  /* 0x00000016f4f8723c */ /* 0x050ff000000810f8 */
[C---:B------:R-:W-:Y:S03]  /*33640*/  HMMA.1688.F32.TF32 R28, R244.reuse, R18, R28 ;  /* 0x00000012f41c723c */ /* 0x040fe6000008101c */
[----:B------:R-:W-:Y:S04]  /*33650*/  STL.64 [R1+0x4d0], R92 ;  /* 0x0004d05c01007387 */ /* 0x000fe80000100a00 */
[----:B------:R2:W-:Y:S04]  /*33660*/  STL.64 [R1+0x4d8], R94 ;  /* 0x0004d85e01007387 */ /* 0x0005e80000100a00 */
[----:B--2---:R-:W2:Y:S04]  /*33670*/  LDL.LU.64 R94, [R1+0x43a8] ;  /* 0x0043a800015e7983 */ /* 0x004ea80000300a00 */
[----:B------:R-:W2:Y:S04]  /*33680*/  LDL.LU.64 R92, [R1+0x43a0] ;  /* 0x0043a000015c7983 */ /* 0x000ea80000300a00 */
[----:B------:R-:W-:Y:S04]  /*33690*/  STL.64 [R1+0x4f0], R248 ;  /* 0x0004f0f801007387 */ /* 0x000fe80000100a00 */
[----:B------:R3:W-:Y:S04]  /*336a0*/  STL.64 [R1+0x4f8], R250 ;  /* 0x0004f8fa01007387 */ /* 0x0007e80000100a00 */
[----:B---3--:R-:W3:Y:S04]  /*336b0*/  LDL.LU.64 R250, [R1+0x4398] ;  /* 0x0043980001fa7983 */ /* 0x008ee80000300a00 */
[----:B------:R-:W3:Y:S04]  /*336c0*/  LDL.LU.64 R248, [R1+0x4390] ;  /* 0x0043900001f87983 */ /* 0x000ee80000300a00 */
[----:B------:R-:W-:Y:S04]  /*336d0*/  STL.64 [R1+0x5c0], R28 ;  /* 0x0005c01c01007387 */ /* 0x000fe80000100a00 */
[----:B------:R4:W-:Y:S04]  /*336e0*/  STL.64 [R1+0x5c8], R30 ;  /* 0x0005c81e01007387 */ /* 0x0009e80000100a00 */
[----:B----4-:R-:W4:Y:S04]  /*336f0*/  LDL.LU.64 R30, [R1+0x4388] ;  /* 0x00438800011e7983 */ /* 0x010f280000300a00 */
[----:B------:R-:W4:Y:S04]  /*33700*/  LDL.LU.64 R28, [R1+0x4380] ;  /* 0x00438000011c7983 */ /* 0x000f280000300a00 */
[----:B------:R-:W-:Y:S04]  /*33710*/  STL.64 [R1+0x5e0], R4 ;  /* 0x0005e00401007387 */ /* 0x000fe80000100a00 */
[----:B------:R-:W2:Y:S04]  /*33720*/  LDL.LU.64 R6, [R1+0x4378] ;  /* 0x0043780001067983 */ /* 0x000ea80000300a00 */
[----:B------:R-:W-:Y:S04]  /*33730*/  STL [R1+0x4204], R76 ;  /* 0x0042044c01007387 */ /* 0x000fe80000100800 */
[----:B------:R-:W-:Y:S01]  /*33740*/  STL [R1+0x4200], R77 ;  /* 0x0042004d01007387 */ /* 0x000fe20000100800 */
[----:B--2---:R-:W-:-:S15]  /*33750*/  HMMA.1688.F32.TF32 R8, R244, R6, R8 ;  /* 0x00000006f408723c */ /* 0x004fde0000081008 */
[----:B------:R-:W-:-:S04]  /*33760*/  NOP ;  /* 0x0000000000007918 */ /* 0x000fc80000000000 */
[----:B------:R-:W-:Y:S04]  /*33770*/  STL.64 [R1+0x620], R8 ;  /* 0x0006200801007387 */ /* 0x000fe80000100a00 */
[----:B------:R2:W-:Y:S04]  /*33780*/  STL.64 [R1+0x628], R10 ;  /* 0x0006280a01007387 */ /* 0x0005e80000100a00 */
[----:B--2---:R-:W2:Y:S01]  /*33790*/  LDL.LU.64 R10, [R1+0x4370] ;  /* 0x00437000010a7983 */ /* 0x004ea20000300a00 */
[----:B------:R-:W-:Y:S01]  /*337a0*/  HMMA.1688.F32.TF32 R40, R244, R86, R40 ;  /* 0x00000056f428723c */ /* 0x000fe20000081028 */
[----:B------:R-:W-:-:S02]  /*337b0*/  IMAD.MOV.U32 R89, RZ, RZ, R33 ;  /* 0x000000ffff597224 */ /* 0x000fc400078e0021 */
[----:B------:R-:W-:-:S05]  /*337c0*/  IMAD.MOV.U32 R88, RZ, RZ, R32 ;  /* 0x000000ffff587224 */ /* 0x000fca00078e0020 */
[----:B--2---:R-:W-:-:S15]  /*337d0*/  HMMA.1688.F32.TF32 R36, R244, R10, R36 ;  /* 0x0000000af424723c */ /* 0x004fde0000081024 */
[----:B------:R-:W-:-:S04]  /*337e0*/  NOP ;  /* 0x0000000000007918 */ /* 0x000fc80000000000 */
[----:B------:R-:W-:Y:S04]  /*337f0*/  STL.64 [R1+0x6d0], R36 ;  /* 0x0006d02401007387 */ /* 0x000fe80000100a00 */
[----:B------:R2:W-:Y:S04]  /*33800*/  STL.64 [R1+0x6d8], R38 ;  /* 0x0006d82601007387 */ /* 0x0005e80000100a00 */
[----:B--2---:R-:W2:Y:S04]  /*33810*/  LDL.LU.64 R38, [R1+0x4368] ;  /* 0x0043680001267983 */ /* 0x004ea80000300a00 */
[----:B------:R-:W2:Y:S04]  /*33820*/  LDL.LU.64 R36, [R1+0x4360] ;  /* 0x0043600001247983 */ /* 0x000ea80000300a00 */
[----:B------:R1:W-:Y:S04]  /*33830*/  STL.64 [R1+0x928], R34 ;  /* 0x0009282201007387 */ /* 0x0003e80000100a00 */
[----:B-1----:R-:W3:Y:S04]  /*33840*/  LDL.LU.64 R34, [R1+0x4358] ;  /* 0x0043580001227983 */ /* 0x002ee80000300a00 */
[----:B------:R-:W3:Y:S04]  /*33850*/  LDL.LU.64 R32, [R1+0x4350] ;  /* 0x0043500001207983 */ /* 0x000ee80000300a00 */
[----:B------:R-:W-:Y:S04]  /*33860*/  STL [R1+0x4104], R89 ;  /* 0x0041045901007387 */ /* 0x000fe80000100800 */
[----:B------:R-:W-:Y:S04]  /*33870*/  STL [R1+0x4100], R88 ;  /* 0x0041005801007387 */ /* 0x000fe80000100800 */
[----:B------:R-:W-:Y:S04]  /*33880*/  STL.64 [R1+0x910], R40 ;  /* 0x0009102801007387 */ /* 0x000fe80000100a00 */
[----:B------:R1:W-:Y:S04]  /*33890*/  STL.64 [R1+0x918], R42 ;  /* 0x0009182a01007387 */ /* 0x0003e80000100a00 */
[----:B-1----:R-:W3:Y:S04]  /*338a0*/  LDL.LU.64 R42, [R1+0x4348] ;  /* 0x00434800012a7983 */ /* 0x002ee80000300a00 */
[----:B------:R-:W3:Y:S01]  /*338b0*/  LDL.LU.64 R40, [R1+0x4340] ;  /* 0x0043400001287983 */ /* 0x000ee20000300a00 */
[C---:B----4-:R-:W-:Y:S08]  /*338c0*/  HMMA.1688.F32.TF32 R28, R244.reuse, R70, R28 ;  /* 0x00000046f41c723c */ /* 0x050ff0000008101c */
[C---:B------:R-:W-:Y:S08]  /*338d0*/  HMMA.1688.F32.TF32 R48, R244.reuse, R66, R48 ;  /* 0x00000042f430723c */ /* 0x040ff00000081030 */
[C---:B--2---:R-:W-:Y:S08]  /*338e0*/  HMMA.1688.F32.TF32 R36, R244.reuse, R74, R36 ;  /* 0x0000004af424723c */ /* 0x044ff00000081024 */
[C---:B---3--:R-:W-:Y:S08]  /*338f0*/  HMMA.1688.F32.TF32 R32, R244.reuse, R78, R32 ;  /* 0x0000004ef420723c */ /* 0x048ff00000081020 */
[----:B------:R-:W-:-:S15]  /*33900*/  HMMA.1688.F32.TF32 R40, R244, R82, R40 ;  /* 0x00000052f428723c */ /* 0x000fde0000081028 */
[----:B------:R-:W-:-:S04]  /*33910*/  NOP ;  /* 0x0000000000007918 */ /* 0x000fc80000000000 */
[----:B------:R-:W-:Y:S01]  /*33920*/  MOV R89, R41 ;  /* 0x0000002900597202 */ /* 0x000fe20000000f00 */
[----:B------:R-:W-:Y:S01]  /*33930*/  STL [R1+0x900], R40 ;  /* 0x0009002801007387 */ /* 0x000fe20000100800 */
[----:B------:R-:W-:-:S03]  /*33940*/  IMAD.MOV.U32 R88, RZ, RZ, R42 ;  /* 0x000000ffff587224 */ /* 0x000fc600078e002a */
[----:B------:R1:W-:Y:S04]  /*33950*/  STL [R1+0x90c], R43 ;  /* 0x00090c2b01007387 */ /* 0x0003e80000100800 */
[----:B-1----:R-:W2:Y:S04]  /*33960*/  LDL.LU.64 R42, [R1+0x4338] ;  /* 0x00433800012a7983 */ /* 0x002ea80000300a00 */
[----:B------:R-:W2:Y:S04]  /*33970*/  LDL.LU.64 R40, [R1+0x4330] ;  /* 0x0043300001287983 */ /* 0x000ea80000300a00 */
[----:B------:R-:W-:Y:S04]  /*33980*/  STL [R1+0x410c], R89 ;  /* 0x00410c5901007387 */ /* 0x000fe80000100800 */
[----:B------:R1:W-:Y:S04]  /*33990*/  STL [R1+0x4108], R88 ;  /* 0x0041085801007387 */ /* 0x0003e80000100800 */
[----:B------:R-:W-:Y:S04]  /*339a0*/  STL.64 [R1+0x8f0], R32 ;  /* 0x0008f02001007387 */ /* 0x000fe80000100a00 */
[----:B------:R3:W-:Y:S01]  /*339b0*/  STL.64 [R1+0x8f8], R34 ;  /* 0x0008f82201007387 */ /* 0x0007e20000100a00 */
[----:B-1----:R-:W-:Y:S01]  /*339c0*/  IMAD.MOV.U32 R88, RZ, RZ, R36 ;  /* 0x000000ffff587224 */ /* 0x002fe200078e0024 */
[----:B------:R-:W-:-:S02]  /*339d0*/  MOV R89, R31 ;  /* 0x0000001f00597202 */ /* 0x000fc40000000f00 */
[----:B---3--:R-:W3:Y:S04]  /*339e0*/  LDL.LU.64 R34, [R1+0x4328] ;  /* 0x0043280001227983 */ /* 0x008ee80000300a00 */
[----:B------:R-:W3:Y:S04]  /*339f0*/  LDL.LU.64 R32, [R1+0x4320] ;  /* 0x0043200001207983 */ /* 0x000ee80000300a00 */
[----:B------:R-:W-:Y:S04]  /*33a00*/  STL [R1+0x8e4], R37 ;  /* 0x0008e42501007387 */ /* 0x000fe80000100800 */
[----:B------:R1:W-:Y:S04]  /*33a10*/  STL.64 [R1+0x8e8], R38 ;  /* 0x0008e82601007387 */ /* 0x0003e80000100a00 */
[----:B-1----:R-:W4:Y:S04]  /*33a20*/  LDL.LU.64 R38, [R1+0x4318] ;  /* 0x0043180001267983 */ /* 0x002f280000300a00 */
[----:B------:R-:W4:Y:S04]  /*33a30*/  LDL.LU.64 R36, [R1+0x4310] ;  /* 0x0043100001247983 */ /* 0x000f280000300a00 */
[----:B------:R1:W-:Y:S04]  /*33a40*/  STL [R1+0x4110], R88 ;  /* 0x0041105801007387 */ /* 0x0003e80000100800 */
[----:B------:R-:W-:Y:S04]  /*33a50*/  STL.64 [R1+0x8d0], R28 ;  /* 0x0008d01c01007387 */ /* 0x000fe80000100a00 */
[----:B------:R1:W-:Y:S02]  /*33a60*/  STL [R1+0x8d8], R30 ;  /* 0x0008d81e01007387 */ /* 0x0003e40000100800 */
[----:B-1----:R-:W-:-:S02]  /*33a70*/  IMAD.MOV.U32 R88, RZ, RZ, R50 ;  /* 0x000000ffff587224 */ /* 0x002fc400078e0032 */
[----:B------:R-:W2:Y:S04]  /*33a80*/  LDL.LU.64 R30, [R1+0x4308] ;  /* 0x00430800011e7983 */ /* 0x000ea80000300a00 */
[----:B------:R-:W2:Y:S04]  /*33a90*/  LDL.LU.64 R28, [R1+0x4300] ;  /* 0x00430000011c7983 */ /* 0x000ea80000300a00 */
[----:B------:R-:W-:Y:S04]  /*33aa0*/  STL [R1+0x4114], R89 ;  /* 0x0041145901007387 */ /* 0x000fe80000100800 */
[----:B------:R-:W-:Y:S04]  /*33ab0*/  STL.64 [R1+0x8c0], R48 ;  /* 0x0008c03001007387 */ /* 0x000fe80000100a00 */
[----:B------:R1:W-:Y:S02]  /*33ac0*/  STL [R1+0x8cc], R51 ;  /* 0x0008cc3301007387 */ /* 0x0003e40000100800 */
[----:B-1----:R-:W-:Y:S02]  /*33ad0*/  HMMA.1688.F32.TF32 R48, R244, R62, R248 ;  /* 0x0000003ef430723c */ /* 0x002fe400000810f8 */
[----:B------:R-:W-:-:S15]  /*33ae0*/  STL [R1+0x4118], R88 ;  /* 0x0041185801007387 */ /* 0x000fde0000100800 */
[----:B------:R-:W-:Y:S02]  /*33af0*/  NOP ;  /* 0x0000000000007918 */ /* 0x000fe40000000000 */
[----:B------:R-:W-:Y:S01]  /*33b00*/  IMAD.MOV.U32 R56, RZ, RZ, R48 ;  /* 0x000000ffff387224 */ /* 0x000fe200078e0030 */
[----:B------:R1:W-:Y:S01]  /*33b10*/  STL.64 [R1+0x8b8], R50 ;  /* 0x0008b83201007387 */ /* 0x0003e20000100a00 */
[----:B------:R-:W-:-:S03]  /*33b20*/  MOV R57, R49 ;  /* 0x0000003100397202 */ /* 0x000fc60000000f00 */
[----:B------:R-:W2:Y:S04]  /*33b30*/  LDL.LU R248, [R1+0x1b0] ;  /* 0x0001b00001f87983 */ /* 0x000ea80000300800 */
[----:B------:R-:W2:Y:S01]  /*33b40*/  LDL.LU R249, [R1+0x1b4] ;  /* 0x0001b40001f97983 */ /* 0x000ea20000300800 */
[----:B-1----:R-:W-:Y:S03]  /*33b50*/  HMMA.1688.F32.TF32 R48, R244, R58, R92 ;  /* 0x0000003af430723c */ /* 0x002fe6000008105c */
[----:B------:R-:W2:Y:S04]  /*33b60*/  LDL.LU R250, [R1+0x1b8] ;  /* 0x0001b80001fa7983 */ /* 0x000ea80000300800 */
[----:B------:R-:W2:Y:S04]  /*33b70*/  LDL.LU R251, [R1+0x1bc] ;  /* 0x0001bc0001fb7983 */ /* 0x000ea80000300800 */
[----:B------:R-:W-:Y:S04]  /*33b80*/  STL [R1+0x4120], R57 ;  /* 0x0041203901007387 */ /* 0x000fe80000100800 */
[----:B------:R-:W-:Y:S04]  /*33b90*/  STL [R1+0x411c], R56 ;  /* 0x00411c3801007387 */ /* 0x000fe80000100800 */
[----:B------:R-:W-:Y:S01]  /*33ba0*/  IMAD.MOV.U32 R61, RZ, RZ, R49 ;  /* 0x000000ffff3d7224 */ /* 0x000fe200078e0031 */
[----:B------:R1:W-:Y:S01]  /*33bb0*/  STL [R1+0x8a8], R50 ;  /* 0x0008a83201007387 */ /* 0x0003e20000100800 */
[----:B------:R-:W-:Y:S01]  /*33bc0*/  IMAD.MOV.U32 R60, RZ, RZ, R48 ;  /* 0x000000ffff3c7224 */ /* 0x000fe200078e0030 */
[----:B------:R-:W-:-:S02]  /*33bd0*/  MOV R89, R51 ;  /* 0x0000003300597202 */ /* 0x000fc40000000f00 */
[----:B------:R-:W2:Y:S04]  /*33be0*/  LDL.LU R92, [R1+0x200] ;  /* 0x00020000015c7983 */ /* 0x000ea80000300800 */
[----:B------:R-:W2:Y:S04]  /*33bf0*/  LDL.LU R93, [R1+0x204] ;  /* 0x00020400015d7983 */ /* 0x000ea80000300800 */
[----:B------:R-:W2:Y:S01]  /*33c00*/  LDL.LU R94, [R1+0x208] ;  /* 0x00020800015e7983 */ /* 0x000ea20000300800 */
[----:B-1----:R-:W-:Y:S03]  /*33c10*/  HMMA.1688.F32.TF32 R48, R244, R54, R96 ;  /* 0x00000036f430723c */ /* 0x002fe60000081060 */
[----:B------:R-:W2:Y:S04]  /*33c20*/  LDL.LU R95, [R1+0x20c] ;  /* 0x00020c00015f7983 */ /* 0x000ea80000300800 */
[----:B------:R-:W-:Y:S04]  /*33c30*/  STL [R1+0x412c], R61 ;  /* 0x00412c3d01007387 */ /* 0x000fe80000100800 */
[----:B------:R-:W-:Y:S04]  /*33c40*/  STL [R1+0x4128], R60 ;  /* 0x0041283c01007387 */ /* 0x000fe80000100800 */
[----:B------:R-:W-:Y:S04]  /*33c50*/  STL [R1+0x4124], R89 ;  /* 0x0041245901007387 */ /* 0x000fe80000100800 */
[----:B------:R-:W2:Y:S04]  /*33c60*/  LDL.LU R244, [R1+0x340] ;  /* 0x0003400001f47983 */ /* 0x000ea80000300800 */
[----:B------:R-:W2:Y:S04]  /*33c70*/  LDL.LU R245, [R1+0x344] ;  /* 0x0003440001f57983 */ /* 0x000ea80000300800 */
[----:B------:R-:W2:Y:S04]  /*33c80*/  LDL.LU R246, [R1+0x348] ;  /* 0x0003480001f67983 */ /* 0x000ea80000300800 */
[----:B------:R-:W2:Y:S04]  /*33c90*/  LDL.LU R247, [R1+0x34c] ;  /* 0x00034c0001f77983 */ /* 0x000ea80000300800 */
[----:B------:R-:W4:Y:S04]  /*33ca0*/  LDL.LU R96, [R1+0x280] ;  /* 0x0002800001607983 */ /* 0x000f280000300800 */
[----:B------:R-:W4:Y:S04]  /*33cb0*/  LDL.LU R97, [R1+0x284] ;  /* 0x0002840001617983 */ /* 0x000f280000300800 */
[----:B------:R-:W4:Y:S04]  /*33cc0*/  LDL.LU R98, [R1+0x288] ;  /* 0x0002880001627983 */ /* 0x000f280000300800 */
[----:B------:R-:W4:Y:S01]  /*33cd0*/  LDL.LU R99, [R1+0x28c] ;  /* 0x00028c0001637983 */ /* 0x000f220000300800 */
[----:B------:R-:W-:-:S02]  /*33ce0*/  IMAD.MOV.U32 R88, RZ, RZ, R51 ;  /* 0x000000ffff587224 */ /* 0x000fc400078e0033 */
[----:B------:R-:W-:Y:S01]  /*33cf0*/  IMAD.MOV.U32 R65, RZ, RZ, R49 ;  /* 0x000000ffff417224 */ /* 0x000fe200078e0031 */
[----:B------:R-:W-:Y:S01]  /*33d00*/  MOV R56, R50 ;  /* 0x0000003200387202 */ /* 0x000fe20000000f00 */
[----:B------:R-:W-:Y:S01]  /*33d10*/  IMAD.MOV.U32 R64, RZ, RZ, R48 ;  /* 0x000000ffff407224 */ /* 0x000fe200078e0030 */
[----:B------:R-:W-:Y:S04]  /*33d20*/  STL [R1+0x413c], R88 ;  /* 0x00413c5801007387 */ /* 0x000fe80000100800 */
[----:B------:R-:W-:Y:S04]  /*33d30*/  STL [R1+0x4138], R65 ;  /* 0x0041384101007387 */ /* 0x000fe80000100800 */
[----:B------:R-:W-:Y:S04]  /*33d40*/  STL [R1+0x4134], R64 ;  /* 0x0041344001007387 */ /* 0x000fe80000100800 */
[----:B------:R-:W-:Y:S04]  /*33d50*/  STL [R1+0x4130], R56 ;  /* 0x0041303801007387 */ /* 0x000fe80000100800 */
[----:B------:R-:W-:Y:S04]  /*33d60*/  LDS R48, [R0+UR11+0x2100] ;  /* 0x0021000b00307984 */ /* 0x000fe80008000800 */
[----:B------:R-:W-:Y:S04]  /*33d70*/  LDS R50, [R0+UR11+0x3100] ;  /* 0x0031000b00327984 */ /* 0x000fe80008000800 */
[----:B------:R-:W-:Y:S04]  /*33d80*/  LDS R49, [R3+UR11+0x2100] ;  /* 0x0021000b03317984 */ /* 0x000fe80008000800 */
[----:B------:R-:W1:Y:S01]  /*33d90*/  LDS R51, [R3+UR11+0x3100] ;  /* 0x0031000b03337984 */ /* 0x000e620008000800 */
[C---:B---3--:R-:W-:Y:S08]  /*33da0*/  HMMA.1688.F32.TF32 R32, R44.reuse, R10, R32 ;  /* 0x0000000a2c20723c */ /* 0x048ff00000081020 */
[----:B--2---:R-:W-:-:S15]  /*33db0*/  HMMA.1688.F32.TF32 R244, R44, R26, R244 ;  /* 0x0000001a2cf4723c */ /* 0x004fde00000810f4 */
[----:B------:R-:W-:-:S04]  /*33dc0*/  NOP ;  /* 0x0000000000007918 */ /* 0x000fc80000000000 */
[----:B------:R-:W-:Y:S04]  /*33dd0*/  STL.64 [R1+0x290], R244 ;  /* 0x000290f401007387 */ /* 0x000fe80000100a00 */
[----:B------:R4:W-:Y:S02]  /*33de0*/  STL.64 [R1+0x298], R246 ;  /* 0x000298f601007387 */ /* 0x0009e40000100a00 */
[C---:B----4-:R-:W-:Y:S08]  /*33df0*/  HMMA.1688.F32.TF32 R244, R44.reuse, R22, R96 ;  /* 0x000000162cf4723c */ /* 0x050ff00000081060 */
[C---:B------:R-:W-:Y:S08]  /*33e00*/  HMMA.1688.F32.TF32 R96, R44.reuse, R18, R92 ;  /* 0x000000122c60723c */ /* 0x040ff0000008105c */
[----:B------:R-:W-:-:S15]  /*33e10*/  HMMA.1688.F32.TF32 R92, R44, R14, R248 ;  /* 0x0000000e2c5c723c */ /* 0x000fde00000810f8 */
[----:B------:R-:W-:-:S04]  /*33e20*/  NOP ;  /* 0x0000000000007918 */ /* 0x000fc80000000000 */
[----:B------:R-:W-:Y:S01]  /*33e30*/  IMAD.MOV.U32 R73, RZ, RZ, R92 ;  /* 0x000000ffff497224 */ /* 0x000fe200078e005c */
[----:B------:R-:W-:Y:S01]  /*33e40*/  MOV R72, R93 ;  /* 0x0000005d00487202 */ /* 0x000fe20000000f00 */
[----:B------:R-:W-:Y:S02]  /*33e50*/  IMAD.MOV.U32 R53, RZ, RZ, R94 ;  /* 0x000000ffff357224 */ /* 0x000fe400078e005e */
[----:B------:R-:W-:Y:S02]  /*33e60*/  IMAD.MOV.U32 R52, RZ, RZ, R95 ;  /* 0x000000ffff347224 */ /* 0x000fe400078e005f */
[C---:B------:R-:W-:Y:S08]  /*33e70*/  HMMA.1688.F32.TF32 R92, R44.reuse, R6, R28 ;  /* 0x000000062c5c723c */ /* 0x040ff0000008101c */
[----:B------:R-:W-:Y:S01]  /*33e80*/  HMMA.1688.F32.TF32 R28, R44, R90, R100 ;  /* 0x0000005a2c1c723c */ /* 0x000fe20000081064 */
[----:B------:R-:W-:-:S15]  /*33e90*/  STL.64 [R1+0x280], R244 ;  /* 0x000280f401007387 */ /* 0x000fde0000100a00 */
[----:B------:R-:W-:-:S03]  /*33ea0*/  NOP ;  /* 0x0000000000007918 */ /* 0x000fc60000000000 */
[----:B------:R-:W-:Y:S01]  /*33eb0*/  MOV R61, R28 ;  /* 0x0000001c003d7202 */ /* 0x000fe20000000f00 */
[----:B------:R-:W-:Y:S01]  /*33ec0*/  IMAD.MOV.U32 R60, RZ, RZ, R29 ;  /* 0x000000ffff3c7224 */ /* 0x000fe200078e001d */
[----:B------:R-:W-:Y:S01]  /*33ed0*/  MOV R57, R31 ;  /* 0x0000001f00397202 */ /* 0x000fe20000000f00 */
[----:B------:R-:W-:Y:S02]  /*33ee0*/  IMAD.MOV.U32 R89, RZ, RZ, R30 ;  /* 0x000000ffff597224 */ /* 0x000fe400078e001e */
[----:B------:R-:W-:Y:S01]  /*33ef0*/  HMMA.1688.F32.TF32 R28, R44, R82, R108 ;  /* 0x000000522c1c723c */ /* 0x000fe2000008106c */
[----:B------:R-:W-:Y:S04]  /*33f00*/  STL.64 [R1+0x288], R246 ;  /* 0x000288f601007387 */ /* 0x000fe80000100a00 */
[----:B------:R-:W-:Y:S04]  /*33f10*/  STL.64 [R1+0x2a0], R96 ;  /* 0x0002a06001007387 */ /* 0x000fe80000100a00 */
[----:B------:R-:W-:Y:S04]  /*33f20*/  STL.64 [R1+0x2a8], R98 ;  /* 0x0002a86201007387 */ /* 0x000fe80000100a00 */
[----:B------:R-:W-:Y:S04]  /*33f30*/  STL [R1+0x4214], R52 ;  /* 0x0042143401007387 */ /* 0x000fe80000100800 */
[----:B------:R-:W-:Y:S02]  /*33f40*/  STL [R1+0x4210], R53 ;  /* 0x0042103501007387 */ /* 0x000fe40000100800 */
[----:B------:R-:W-:Y:S01]  /*33f50*/  IMAD.MOV.U32 R88, RZ, RZ, R28 ;  /* 0x000000ffff587224 */ /* 0x000fe200078e001c */
[----:B------:R-:W-:Y:S01]  /*33f60*/  MOV R64, R30 ;  /* 0x0000001e00407202 */ /* 0x000fe20000000f00 */
[----:B------:R-:W-:-:S02]  /*33f70*/  IMAD.MOV.U32 R65, RZ, RZ, R29 ;  /* 0x000000ffff417224 */ /* 0x000fc400078e001d */
[----:B------:R-:W-:Y:S02]  /*33f80*/  IMAD.MOV.U32 R56, RZ, RZ, R31 ;  /* 0x000000ffff387224 */ /* 0x000fe400078e001f */
[C---:B------:R-:W-:Y:S01]  /*33f90*/  HMMA.1688.F32.TF32 R28, R44.reuse, R78, R112 ;  /* 0x0000004e2c1c723c */ /* 0x040fe20000081070 */
[----:B------:R-:W-:Y:S04]  /*33fa0*/  STL [R1+0x420c], R72 ;  /* 0x00420c4801007387 */ /* 0x000fe80000100800 */
[----:B------:R-:W-:Y:S04]  /*33fb0*/  STL [R1+0x4208], R73 ;  /* 0x0042084901007387 */ /* 0x000fe80000100800 */
[----:B------:R-:W-:Y:S04]  /*33fc0*/  STL.64 [R1+0x320], R92 ;  /* 0x0003205c01007387 */ /* 0x000fe80000100a00 */
[----:B------:R-:W-:Y:S04]  /*33fd0*/  STL.64 [R1+0x328], R94 ;  /* 0x0003285e01007387 */ /* 0x000fe80000100a00 */
[----:B------:R-:W-:Y:S04]  /*33fe0*/  STL.64 [R1+0x4b0], R32 ;  /* 0x0004b02001007387 */ /* 0x000fe80000100a00 */
[----:B------:R2:W-:Y:S04]  /*33ff0*/  STL.64 [R1+0x4b8], R34 ;  /* 0x0004b82201007387 */ /* 0x0005e80000100a00 */
[----:B------:R3:W-:Y:S01]  /*34000*/  STL [R1+0x414c], R57 ;  /* 0x00414c3901007387 */ /* 0x0007e20000100800 */
[----:B--2---:R-:W-:Y:S03]  /*34010*/  HMMA.1688.F32.TF32 R32, R44, R86, R104 ;  /* 0x000000562c20723c */ /* 0x004fe60000081068 */
[----:B------:R2:W-:Y:S01]  /*34020*/  STL [R1+0x4148], R89 ;  /* 0x0041485901007387 */ /* 0x0005e20000100800 */
[----:B---3--:R-:W-:-:S03]  /*34030*/  IMAD.MOV.U32 R57, RZ, RZ, R28 ;  /* 0x000000ffff397224 */ /* 0x008fc600078e001c */
[----:B------:R3:W-:Y:S04]  /*34040*/  STL [R1+0x4144], R61 ;  /* 0x0041443d01007387 */ /* 0x0007e80000100800 */
[----:B------:R4:W-:Y:S01]  /*34050*/  STL [R1+0x4140], R60 ;  /* 0x0041403c01007387 */ /* 0x0009e20000100800 */
[----:B--2---:R-:W-:Y:S01]  /*34060*/  MOV R89, R29 ;  /* 0x0000001d00597202 */ /* 0x004fe20000000f00 */
[----:B---3--:R-:W-:Y:S02]  /*34070*/  IMAD.MOV.U32 R61, RZ, RZ, R30 ;  /* 0x000000ffff3d7224 */ /* 0x008fe400078e001e */
[----:B----4-:R-:W-:Y:S02]  /*34080*/  IMAD.MOV.U32 R60, RZ, RZ, R31 ;  /* 0x000000ffff3c7224 */ /* 0x010fe400078e001f */
[C---:B------:R-:W-:Y:S02]  /*34090*/  HMMA.1688.F32.TF32 R28, R44.reuse, R74, R116 ;  /* 0x0000004a2c1c723c */ /* 0x040fe40000081074 */
[----:B------:R-:W-:Y:S04]  /*340a0*/  STL.64 [R1+0x840], R32 ;  /* 0x0008402001007387 */ /* 0x000fe80000100a00 */
[----:B------:R2:W-:Y:S04]  /*340b0*/  STL.64 [R1+0x848], R34 ;  /* 0x0008482201007387 */ /* 0x0005e80000100a00 */
[----:B------:R3:W-:Y:S01]  /*340c0*/  STL [R1+0x415c], R56 ;  /* 0x00415c3801007387 */ /* 0x0007e20000100800 */
[----:B--2---:R-:W-:Y:S03]  /*340d0*/  HMMA.1688.F32.TF32 R32, R44, R70, R120 ;  /* 0x000000462c20723c */ /* 0x004fe60000081078 */
[----:B------:R2:W-:Y:S04]  /*340e0*/  STL [R1+0x4158], R64 ;  /* 0x0041584001007387 */ /* 0x0005e80000100800 */
[----:B------:R4:W-:Y:S01]  /*340f0*/  STL [R1+0x4154], R88 ;  /* 0x0041545801007387 */ /* 0x0009e20000100800 */
[----:B---3--:R-:W-:-:S03]  /*34100*/  MOV R56, R28 ;  /* 0x0000001c00387202 */ /* 0x008fc60000000f00 */
[----:B------:R3:W-:Y:S01]  /*34110*/  STL [R1+0x4150], R65 ;  /* 0x0041504101007387 */ /* 0x0007e20000100800 */
[----:B--2---:R-:W-:-:S03]  /*34120*/  IMAD.MOV.U32 R64, RZ, RZ, R29 ;  /* 0x000000ffff407224 */ /* 0x004fc600078e001d */
[----:B------:R2:W-:Y:S01]  /*34130*/  STL [R1+0x416c], R60 ;  /* 0x00416c3c01007387 */ /* 0x0005e20000100800 */
[----:B----4-:R-:W-:-:S03]  /*34140*/  IMAD.MOV.U32 R88, RZ, RZ, R30 ;  /* 0x000000ffff587224 */ /* 0x010fc600078e001e */
[----:B------:R-:W-:Y:S01]  /*34150*/  STL [R1+0x4168], R61 ;  /* 0x0041683d01007387 */ /* 0x000fe20000100800 */
[----:B---3--:R-:W-:-:S03]  /*34160*/  MOV R65, R31 ;  /* 0x0000001f00417202 */ /* 0x008fc60000000f00 */
[----:B------:R3:W-:Y:S04]  /*34170*/  STL [R1+0x4164], R57 ;  /* 0x0041643901007387 */ /* 0x0007e80000100800 */
[----:B------:R4:W-:Y:S04]  /*34180*/  STL [R1+0x4160], R89 ;  /* 0x0041605901007387 */ /* 0x0009e80000100800 */
[----:B------:R-:W-:Y:S04]  /*34190*/  STL [R1+0x417c], R65 ;  /* 0x00417c4101007387 */ /* 0x000fe80000100800 */
[----:B------:R-:W-:Y:S04]  /*341a0*/  STL [R1+0x4178], R88 ;  /* 0x0041785801007387 */ /* 0x000fe80000100800 */
[----:B------:R-:W-:Y:S04]  /*341b0*/  STL [R1+0x4174], R56 ;  /* 0x0041743801007387 */ /* 0x000fe80000100800 */
[----:B------:R-:W-:Y:S04]  /*341c0*/  STL [R1+0x4170], R64 ;  /* 0x0041704001007387 */ /* 0x000fe80000100800 */
[----:B------:R-:W-:Y:S04]  /*341d0*/  STL.64 [R1+0x800], R32 ;  /* 0x0008002001007387 */ /* 0x000fe80000100a00 */
[----:B------:R1:W-:Y:S04]  /*341e0*/  STL.64 [R1+0x808], R34 ;  /* 0x0008082201007387 */ /* 0x0003e80000100a00 */
[----:B------:R-:W4:Y:S04]  /*341f0*/  LDL.LU R248, [R1+0x1c0] ;  /* 0x0001c00001f87983 */ /* 0x000f280000300800 */
        /* <DEDUP_REMOVED lines=14> */
[----:B------:R-:W4:Y:S01]  /*342e0*/  LDL.LU R95, [R1+0x23c] ;  /* 0x00023c00015f7983 */ /* 0x000f220000300800 */
[----:B------:R-:W-:-:S15]  /*342f0*/  HMMA.1688.F32.TF32 R28, R44, R66, R124 ;  /* 0x000000422c1c723c */ /* 0x000fde000008107c */
[----:B------:R-:W-:-:S04]  /*34300*/  NOP ;  /* 0x0000000000007918 */ /* 0x000fc80000000000 */
[----:B--2---:R-:W-:Y:S01]  /*34310*/  IMAD.MOV.U32 R60, RZ, RZ, R28 ;  /* 0x000000ffff3c7224 */ /* 0x004fe200078e001c */
[----:B---3--:R-:W-:Y:S01]  /*34320*/  MOV R57, R30 ;  /* 0x0000001e00397202 */ /* 0x008fe20000000f00 */
[----:B------:R-:W-:Y:S02]  /*34330*/  IMAD.MOV.U32 R61, RZ, RZ, R29 ;  /* 0x000000ffff3d7224 */ /* 0x000fe400078e001d */
[----:B----4-:R-:W-:Y:S02]  /*34340*/  IMAD.MOV.U32 R89, RZ, RZ, R31 ;  /* 0x000000ffff597224 */ /* 0x010fe400078e001f */
[C---:B------:R-:W-:Y:S08]  /*34350*/  HMMA.1688.F32.TF32 R28, R44.reuse, R62, R128 ;  /* 0x0000003e2c1c723c */ /* 0x040ff00000081080 */
[----:B-1----:R-:W-:Y:S11]  /*34360*/  HMMA.1688.F32.TF32 R32, R44, R54, R136 ;  /* 0x000000362c20723c */ /* 0x002ff60000081088 */
[----:B------:R-:W-:Y:S01]  /*34370*/  IMAD.MOV.U32 R65, RZ, RZ, R28 ;  /* 0x000000ffff417224 */ /* 0x000fe200078e001c */
[----:B------:R-:W-:Y:S01]  /*34380*/  MOV R88, R29 ;  /* 0x0000001d00587202 */ /* 0x000fe20000000f00 */
[----:B------:R-:W-:-:S02]  /*34390*/  IMAD.MOV.U32 R56, RZ, RZ, R30 ;  /* 0x000000ffff387224 */ /* 0x000fc400078e001e */
[----:B------:R-:W-:Y:S02]  /*343a0*/  IMAD.MOV.U32 R64, RZ, RZ, R31 ;  /* 0x000000ffff407224 */ /* 0x000fe400078e001f */
[----:B------:R-:W-:Y:S01]  /*343b0*/  HMMA.1688.F32.TF32 R28, R44, R58, R132 ;  /* 0x0000003a2c1c723c */ /* 0x000fe20000081084 */
[----:B------:R-:W-:Y:S04]  /*343c0*/  STL [R1+0x418c], R89 ;  /* 0x00418c5901007387 */ /* 0x000fe80000100800 */
[----:B------:R-:W-:Y:S04]  /*343d0*/  STL [R1+0x4188], R57 ;  /* 0x0041883901007387 */ /* 0x000fe80000100800 */
[----:B------:R1:W-:Y:S04]  /*343e0*/  STL [R1+0x4184], R60 ;  /* 0x0041843c01007387 */ /* 0x0003e80000100800 */
[----:B------:R2:W-:Y:S04]  /*343f0*/  STL [R1+0x4180], R61 ;  /* 0x0041803d01007387 */ /* 0x0005e80000100800 */
[----:B------:R-:W-:Y:S02]  /*34400*/  STL [R1+0x419c], R64 ;  /* 0x00419c4001007387 */ /* 0x000fe40000100800 */
[----:B-1----:R-:W-:Y:S01]  /*34410*/  IMAD.MOV.U32 R60, RZ, RZ, R30 ;  /* 0x000000ffff3c7224 */ /* 0x002fe200078e001e */
[----:B------:R-:W-:Y:S01]  /*34420*/  MOV R89, R28 ;  /* 0x0000001c00597202 */ /* 0x000fe20000000f00 */
[----:B------:R-:W-:Y:S01]  /*34430*/  STL [R1+0x4198], R56 ;  /* 0x0041983801007387 */ /* 0x000fe20000100800 */
[----:B--2---:R-:W-:Y:S01]  /*34440*/  MOV R61, R31 ;  /* 0x0000001f003d7202 */ /* 0x004fe20000000f00 */
[----:B------:R-:W-:-:S02]  /*34450*/  IMAD.MOV.U32 R57, RZ, RZ, R29 ;  /* 0x000000ffff397224 */ /* 0x000fc400078e001d */
[----:B------:R-:W-:Y:S04]  /*34460*/  STL [R1+0x4194], R65 ;  /* 0x0041944101007387 */ /* 0x000fe80000100800 */
[----:B------:R-:W-:Y:S04]  /*34470*/  STL [R1+0x4190], R88 ;  /* 0x0041905801007387 */ /* 0x000fe80000100800 */
[----:B------:R-:W-:Y:S04]  /*34480*/  STL [R1+0x41ac], R61 ;  /* 0x0041ac3d01007387 */ /* 0x000fe80000100800 */
[----:B------:R-:W-:Y:S04]  /*34490*/  STL [R1+0x41a8], R60 ;  /* 0x0041a83c01007387 */ /* 0x000fe80000100800 */
[----:B------:R-:W-:Y:S04]  /*344a0*/  STL [R1+0x41a4], R89 ;  /* 0x0041a45901007387 */ /* 0x000fe80000100800 */
[----:B------:R-:W-:Y:S04]  /*344b0*/  STL [R1+0x41a0], R57 ;  /* 0x0041a03901007387 */ /* 0x000fe80000100800 */
[----:B------:R-:W-:Y:S04]  /*344c0*/  STL.64 [R1+0x7b0], R32 ;  /* 0x0007b02001007387 */ /* 0x000fe80000100a00 */
[----:B------:R1:W-:Y:S01]  /*344d0*/  STL.64 [R1+0x7b8], R34 ;  /* 0x0007b82201007387 */ /* 0x0003e20000100a00 */
[----:B------:R-:W-:Y:S01]  /*344e0*/  IMAD.MOV.U32 R104, RZ, RZ, R160 ;  /* 0x000000ffff687224 */ /* 0x000fe200078e00a0 */
[----:B------:R-:W-:Y:S01]  /*344f0*/  MOV R105, R161 ;  /* 0x000000a100697202 */ /* 0x000fe20000000f00 */
[----:B------:R-:W-:Y:S01]  /*34500*/  IMAD.MOV.U32 R106, RZ, RZ, R162 ;  /* 0x000000ffff6a7224 */ /* 0x000fe200078e00a2 */
[----:B------:R-:W-:Y:S01]  /*34510*/  LDS R28, [R0+UR11+0x2180] ;  /* 0x0021800b001c7984 */ /* 0x000fe20008000800 */
[----:B------:R-:W-:-:S03]  /*34520*/  IMAD.MOV.U32 R107, RZ, RZ, R163 ;  /* 0x000000ffff6b7224 */ /* 0x000fc600078e00a3 */
[----:B------:R-:W-:Y:S04]  /*34530*/  LDS R30, [R0+UR11+0x3180] ;  /* 0x0031800b001e7984 */ /* 0x000fe80008000800 */
[----:B------:R-:W-:Y:S04]  /*34540*/  LDS R29, [R3+UR11+0x2180] ;  /* 0x0021800b031d7984 */ /* 0x000fe80008000800 */
[----:B------:R-:W2:Y:S01]  /*34550*/  LDS R31, [R3+UR11+0x3180] ;  /* 0x0031800b031f7984 */ /* 0x000ea20008000800 */
[----:B-1----:R-:W-:-:S15]  /*34560*/  HMMA.1688.F32.TF32 R32, R48, R22, R96 ;  /* 0x000000163020723c */ /* 0x002fde0000081060 */
[----:B------:R-:W-:-:S04]  /*34570*/  NOP ;  /* 0x0000000000007918 */ /* 0x000fc80000000000 */
[----:B------:R-:W-:Y:S01]  /*34580*/  IMAD.MOV.U32 R52, RZ, RZ, R32 ;  /* 0x000000ffff347224 */ /* 0x000fe200078e0020 */
[----:B------:R-:W-:Y:S01]  /*34590*/  MOV R69, R34 ;  /* 0x0000002200457202 */ /* 0x000fe20000000f00 */
[----:B------:R-:W-:Y:S02]  /*345a0*/  IMAD.MOV.U32 R53, RZ, RZ, R33 ;  /* 0x000000ffff357224 */ /* 0x000fe400078e0021 */
[----:B------:R-:W-:Y:S02]  /*345b0*/  IMAD.MOV.U32 R68, RZ, RZ, R35 ;  /* 0x000000ffff447224 */ /* 0x000fe400078e0023 */
[----:B------:R-:W-:-:S15]  /*345c0*/  HMMA.1688.F32.TF32 R32, R48, R18, R92 ;  /* 0x000000123020723c */ /* 0x000fde000008105c */
[----:B------:R-:W-:-:S04]  /*345d0*/  NOP ;  /* 0x0000000000007918 */ /* 0x000fc80000000000 */
[----:B------:R-:W-:Y:S01]  /*345e0*/  IMAD.MOV.U32 R72, RZ, RZ, R32 ;  /* 0x000000ffff487224 */ /* 0x000fe200078e0020 */
[----:B------:R-:W-:Y:S01]  /*345f0*/  MOV R73, R33 ;  /* 0x0000002100497202 */ /* 0x000fe20000000f00 */
[----:B------:R-:W-:Y:S02]  /*34600*/  IMAD.MOV.U32 R76, RZ, RZ, R34 ;  /* 0x000000ffff4c7224 */ /* 0x000fe400078e0022 */
[----:B------:R-:W-:Y:S02]  /*34610*/  IMAD.MOV.U32 R77, RZ, RZ, R35 ;  /* 0x000000ffff4d7224 */ /* 0x000fe400078e0023 */
[----:B------:R-:W-:-:S15]  /*34620*/  HMMA.1688.F32.TF32 R32, R48, R14, R248 ;  /* 0x0000000e3020723c */ /* 0x000fde00000810f8 */
[----:B------:R-:W-:-:S04]  /*34630*/  NOP ;  /* 0x0000000000007918 */ /* 0x000fc80000000000 */
[----:B------:R-:W-:Y:S01]  /*34640*/  MOV R9, R32 ;  /* 0x0000002000097202 */ /* 0x000fe20000000f00 */
[----:B------:R-:W-:Y:S01]  /*34650*/  IMAD.MOV.U32 R8, RZ, RZ, R33 ;  /* 0x000000ffff087224 */ /* 0x000fe200078e0021 */
[----:B------:R-:W-:Y:S01]  /*34660*/  MOV R4, R35 ;  /* 0x0000002300047202 */ /* 0x000fe20000000f00 */
[----:B------:R-:W-:Y:S02]  /*34670*/  IMAD.MOV.U32 R5, RZ, RZ, R34 ;  /* 0x000000ffff057224 */ /* 0x000fe400078e0022 */
[C---:B------:R-:W-:Y:S08]  /*34680*/  HMMA.1688.F32.TF32 R32, R48.reuse, R90, R140 ;  /* 0x0000005a3020723c */ /* 0x040ff0000008108c */
[----:B------:R-:W-:Y:S11]  /*34690*/  HMMA.1688.F32.TF32 R44, R48, R26, R244 ;  /* 0x0000001a302c723c */ /* 0x000ff600000810f4 */
[----:B------:R-:W-:Y:S01]  /*346a0*/  IMAD.MOV.U32 R64, RZ, RZ, R32 ;  /* 0x000000ffff407224 */ /* 0x000fe200078e0020 */
[----:B------:R-:W-:Y:S01]  /*346b0*/  MOV R65, R34 ;  /* 0x0000002200417202 */ /* 0x000fe20000000f00 */
[----:B------:R-:W-:-:S02]  /*346c0*/  IMAD.MOV.U32 R56, RZ, RZ, R33 ;  /* 0x000000ffff387224 */ /* 0x000fc400078e0021 */
[----:B------:R-:W-:Y:S02]  /*346d0*/  IMAD.MOV.U32 R88, RZ, RZ, R35 ;  /* 0x000000ffff587224 */ /* 0x000fe400078e0023 */
[C---:B------:R-:W-:Y:S02]  /*346e0*/  HMMA.1688.F32.TF32 R32, R48.reuse, R86, R144 ;  /* 0x000000563020723c */ /* 0x040fe40000081090 */
[----:B------:R-:W-:Y:S04]  /*346f0*/  STL.64 [R1+0x50], R44 ;  /* 0x0000502c01007387 */ /* 0x000fe80000100a00 */
[----:B------:R1:W-:Y:S02]  /*34700*/  STL.64 [R1+0x58], R46 ;  /* 0x0000582e01007387 */ /* 0x0003e40000100a00 */
[C---:B-1----:R-:W-:Y:S11]  /*34710*/  HMMA.1688.F32.TF32 R44, R48.reuse, R6, R36 ;  /* 0x00000006302c723c */ /* 0x042ff60000081024 */
[----:B------:R-:W-:Y:S01]  /*34720*/  IMAD.MOV.U32 R61, RZ, RZ, R32 ;  /* 0x000000ffff3d7224 */ /* 0x000fe200078e0020 */
[----:B------:R-:W-:Y:S01]  /*34730*/  MOV R60, R33 ;  /* 0x00000021003c7202 */ /* 0x000fe20000000f00 */
[----:B------:R-:W-:Y:S01]  /*34740*/  IMAD.MOV.U32 R89, RZ, RZ, R34 ;  /* 0x000000ffff597224 */ /* 0x000fe200078e0022 */
[----:B------:R-:W-:Y:S01]  /*34750*/  HMMA.1688.F32.TF32 R36, R48, R10, R40 ;  /* 0x0000000a3024723c */ /* 0x000fe20000081028 */
[----:B------:R-:W-:-:S07]  /*34760*/  IMAD.MOV.U32 R57, RZ, RZ, R35 ;  /* 0x000000ffff397224 */ /* 0x000fce00078e0023 */
[----:B------:R-:W-:Y:S01]  /*34770*/  HMMA.1688.F32.TF32 R32, R48, R82, R148 ;  /* 0x000000523020723c */ /* 0x000fe20000081094 */
[----:B------:R-:W-:Y:S04]  /*34780*/  STL.64 [R1+0x240], R44 ;  /* 0x0002402c01007387 */ /* 0x000fe80000100a00 */
[----:B------:R-:W-:Y:S06]  /*34790*/  STL.64 [R1+0x248], R46 ;  /* 0x0002482e01007387 */ /* 0x000fec0000100a00 */
[----:B------:R-:W-:Y:S04]  /*347a0*/  STL.64 [R1+0x270], R36 ;  /* 0x0002702401007387 */ /* 0x000fe80000100a00 */
[----:B------:R-:W-:Y:S04]  /*347b0*/  STL.64 [R1+0x278], R38 ;  /* 0x0002782601007387 */ /* 0x000fe80000100a00 */
[----:B------:R1:W-:Y:S04]  /*347c0*/  STL [R1+0x41bc], R88 ;  /* 0x0041bc5801007387 */ /* 0x0003e80000100800 */
[----:B------:R3:W-:Y:S04]  /*347d0*/  STL [R1+0x41b8], R65 ;  /* 0x0041b84101007387 */ /* 0x0007e80000100800 */
[----:B------:R4:W-:Y:S01]  /*347e0*/  STL [R1+0x41b4], R64 ;  /* 0x0041b44001007387 */ /* 0x0009e20000100800 */
[----:B-1----:R-:W-:-:S03]  /*347f0*/  MOV R88, R32 ;  /* 0x0000002000587202 */ /* 0x002fc60000000f00 */
[----:B------:R1:W-:Y:S01]  /*34800*/  STL [R1+0x41b0], R56 ;  /* 0x0041b03801007387 */ /* 0x0003e20000100800 */
[----:B---3--:R-:W-:Y:S02]  /*34810*/  IMAD.MOV.U32 R65, RZ, RZ, R33 ;  /* 0x000000ffff417224 */ /* 0x008fe400078e0021 */
[----:B----4-:R-:W-:Y:S01]  /*34820*/  IMAD.MOV.U32 R64, RZ, RZ, R34 ;  /* 0x000000ffff407224 */ /* 0x010fe200078e0022 */
[----:B-1----:R-:W-:Y:S02]  /*34830*/  MOV R56, R35 ;  /* 0x0000002300387202 */ /* 0x002fe40000000f00 */
[----:B------:R-:W-:Y:S01]  /*34840*/  HMMA.1688.F32.TF32 R32, R48, R78, R152 ;  /* 0x0000004e3020723c */ /* 0x000fe20000081098 */
[----:B------:R-:W-:Y:S04]  /*34850*/  STL [R1+0x41cc], R57 ;  /* 0x0041cc3901007387 */ /* 0x000fe80000100800 */
[----:B------:R-:W-:Y:S04]  /*34860*/  STL [R1+0x41c8], R89 ;  /* 0x0041c85901007387 */ /* 0x000fe80000100800 */
[----:B------:R1:W-:Y:S04]  /*34870*/  STL [R1+0x41c4], R61 ;  /* 0x0041c43d01007387 */ /* 0x0003e80000100800 */
[----:B------:R3:W-:Y:S04]  /*34880*/  STL [R1+0x41c0], R60 ;  /* 0x0041c03c01007387 */ /* 0x0007e80000100800 */
[----:B------:R4:W-:Y:S02]  /*34890*/  STL [R1+0x41dc], R56 ;  /* 0x0041dc3801007387 */ /* 0x0009e40000100800 */
[----:B-1----:R-:W-:Y:S01]  /*348a0*/  MOV R61, R34 ;  /* 0x00000022003d7202 */ /* 0x002fe20000000f00 */
[----:B------:R-:W-:Y:S01]  /*348b0*/  IMAD.MOV.U32 R57, RZ, RZ, R32 ;  /* 0x000000ffff397224 */ /* 0x000fe200078e0020 */
[----:B------:R1:W-:Y:S01]  /*348c0*/  STL [R1+0x41d8], R64 ;  /* 0x0041d84001007387 */ /* 0x0003e20000100800 */
[----:B---3--:R-:W-:-:S03]  /*348d0*/  IMAD.MOV.U32 R60, RZ, RZ, R35 ;  /* 0x000000ffff3c7224 */ /* 0x008fc600078e0023 */
[----:B------:R3:W-:Y:S01]  /*348e0*/  STL [R1+0x41d4], R88 ;  /* 0x0041d45801007387 */ /* 0x0007e20000100800 */
[----:B------:R-:W-:-:S03]  /*348f0*/  IMAD.MOV.U32 R89, RZ, RZ, R33 ;  /* 0x000000ffff597224 */ /* 0x000fc600078e0021 */
[----:B------:R1:W-:Y:S01]  /*34900*/  STL [R1+0x41d0], R65 ;  /* 0x0041d04101007387 */ /* 0x0003e20000100800 */
[----:B------:R-:W-:-:S03]  /*34910*/  MOV R248, R168 ;  /* 0x000000a800f87202 */ /* 0x000fc60000000f00 */
[----:B------:R1:W-:Y:S01]  /*34920*/  STL [R1+0x41ec], R60 ;  /* 0x0041ec3c01007387 */ /* 0x0003e20000100800 */
[----:B------:R-:W-:-:S03]  /*34930*/  IMAD.MOV.U32 R249, RZ, RZ, R169 ;  /* 0x000000fffff97224 */ /* 0x000fc600078e00a9 */
[----:B------:R1:W-:Y:S01]  /*34940*/  STL [R1+0x41e8], R61 ;  /* 0x0041e83d01007387 */ /* 0x0003e20000100800 */
[----:B------:R-:W-:-:S03]  /*34950*/  IMAD.MOV.U32 R250, RZ, RZ, R170 ;  /* 0x000000fffffa7224 */ /* 0x000fc600078e00aa */
[----:B------:R-:W-:Y:S01]  /*34960*/  STL [R1+0x41e4], R57 ;  /* 0x0041e43901007387 */ /* 0x000fe20000100800 */
[----:B------:R-:W-:-:S03]  /*34970*/  MOV R251, R171 ;  /* 0x000000ab00fb7202 */ /* 0x000fc60000000f00 */
[----:B------:R1:W-:Y:S01]  /*34980*/  STL [R1+0x41e0], R89 ;  /* 0x0041e05901007387 */ /* 0x0003e20000100800 */
[----:B------:R-:W-:-:S03]  /*34990*/  IMAD.MOV.U32 R96, RZ, RZ, R164 ;  /* 0x000000ffff607224 */ /* 0x000fc600078e00a4 */
[----:B------:R-:W2:Y:S01]  /*349a0*/  LDL.LU R168, [R1+0x42f8] ;  /* 0x0042f80001a87983 */ /* 0x000ea20000300800 */
[----:B------:R-:W-:-:S03]  /*349b0*/  IMAD.MOV.U32 R97, RZ, RZ, R165 ;  /* 0x000000ffff617224 */ /* 0x000fc600078e00a5 */
[----:B------:R-:W2:Y:S01]  /*349c0*/  LDL.LU R169, [R1+0x42f4] ;  /* 0x0042f40001a97983 */ /* 0x000ea20000300800 */
[----:B------:R-:W-:-:S03]  /*349d0*/  MOV R98, R166 ;  /* 0x000000a600627202 */ /* 0x000fc60000000f00 */
[----:B------:R-:W2:Y:S01]  /*349e0*/  LDL.LU R170, [R1+0x42f0] ;  /* 0x0042f00001aa7983 */ /* 0x000ea20000300800 */
[----:B------:R-:W-:-:S03]  /*349f0*/  IMAD.MOV.U32 R99, RZ, RZ, R167 ;  /* 0x000000ffff637224 */ /* 0x000fc600078e00a7 */
[----:B------:R-:W2:Y:S04]  /*34a00*/  LDL.LU R171, [R1+0x42ec] ;  /* 0x0042ec0001ab7983 */ /* 0x000ea80000300800 */
        /* <DEDUP_REMOVED lines=31> */
[----:B------:R-:W2:Y:S01]  /*34c00*/  LDL.LU R115, [R1+0xcc] ;  /* 0x0000cc0001737983 */ /* 0x000ea20000300800 */
[----:B------:R-:W-:-:S15]  /*34c10*/  HMMA.1688.F32.TF32 R32, R48, R74, R156 ;  /* 0x0000004a3020723c */ /* 0x000fde000008109c */
[----:B------:R-:W-:-:S04]  /*34c20*/  NOP ;  /* 0x0000000000007918 */ /* 0x000fc80000000000 */
[----:B----4-:R-:W-:Y:S01]  /*34c30*/  IMAD.MOV.U32 R56, RZ, RZ, R32 ;  /* 0x000000ffff387224 */ /* 0x010fe200078e0020 */
[----:B-1----:R-:W-:Y:S01]  /*34c40*/  MOV R64, R33 ;  /* 0x0000002100407202 */ /* 0x002fe20000000f00 */
[----:B---3--:R-:W-:Y:S02]  /*34c50*/  IMAD.MOV.U32 R88, RZ, RZ, R34 ;  /* 0x000000ffff587224 */ /* 0x008fe400078e0022 */
[----:B------:R-:W-:-:S05]  /*34c60*/  IMAD.MOV.U32 R65, RZ, RZ, R35 ;  /* 0x000000ffff417224 */ /* 0x000fca00078e0023 */
[----:B------:R1:W-:Y:S04]  /*34c70*/  STL [R1+0x41fc], R65 ;  /* 0x0041fc4101007387 */ /* 0x0003e80000100800 */
[----:B------:R-:W-:Y:S04]  /*34c80*/  STL [R1+0x41f8], R88 ;  /* 0x0041f85801007387 */ /* 0x000fe80000100800 */
[----:B------:R3:W-:Y:S04]  /*34c90*/  STL [R1+0x41f4], R56 ;  /* 0x0041f43801007387 */ /* 0x0007e80000100800 */
[----:B------:R4:W-:Y:S01]  /*34ca0*/  STL [R1+0x41f0], R64 ;  /* 0x0041f04001007387 */ /* 0x0009e20000100800 */
[C---:B------:R-:W-:Y:S08]  /*34cb0*/  HMMA.1688.F32.TF32 R40, R48.reuse, R58, R172 ;  /* 0x0000003a3028723c */ /* 0x040ff000000810ac */
[----:B------:R-:W-:Y:S08]  /*34cc0*/  HMMA.1688.F32.TF32 R36, R48, R54, R176 ;  /* 0x000000363024723c */ /* 0x000ff000000810b0 */
[----:B--2---:R-:W-:Y:S08]  /*34cd0*/  HMMA.1688.F32.TF32 R44, R28, R90, R104 ;  /* 0x0000005a1c2c723c */ /* 0x004ff00000081068 */
[----:B------:R-:W-:-:S15]  /*34ce0*/  HMMA.1688.F32.TF32 R32, R48, R70, R160 ;  /* 0x000000463020723c */ /* 0x000fde00000810a0 */
[----:B------:R-:W-:-:S04]  /*34cf0*/  NOP ;  /* 0x0000000000007918 */ /* 0x000fc80000000000 */
[----:B------:R-:W-:Y:S01]  /*34d00*/  MOV R60, R32 ;  /* 0x00000020003c7202 */ /* 0x000fe20000000f00 */
[----:B------:R-:W-:Y:S01]  /*34d10*/  IMAD.MOV.U32 R61, RZ, RZ, R33 ;  /* 0x000000ffff3d7224 */ /* 0x000fe200078e0021 */
[----:B------:R-:W-:Y:S01]  /*34d20*/  MOV R89, R35 ;  /* 0x0000002300597202 */ /* 0x000fe20000000f00 */
[----:B------:R-:W-:Y:S02]  /*34d30*/  IMAD.MOV.U32 R57, RZ, RZ, R34 ;  /* 0x000000ffff397224 */ /* 0x000fe400078e0022 */
[----:B------:R-:W-:-:S15]  /*34d40*/  HMMA.1688.F32.TF32 R32, R48, R66, R164 ;  /* 0x000000423020723c */ /* 0x000fde00000810a4 */
[----:B------:R-:W-:-:S04]  /*34d50*/  NOP ;  /* 0x0000000000007918 */ /* 0x000fc80000000000 */
[----:B-1----:R-:W-:Y:S01]  /*34d60*/  IMAD.MOV.U32 R65, RZ, RZ, R32 ;  /* 0x000000ffff417224 */ /* 0x002fe200078e0020 */
[----:B---3--:R-:W-:Y:S01]  /*34d70*/  MOV R56, R34 ;  /* 0x0000002200387202 */ /* 0x008fe20000000f00 */
[----:B------:R-:W-:Y:S02]  /*34d80*/  IMAD.MOV.U32 R88, RZ, RZ, R33 ;  /* 0x000000ffff587224 */ /* 0x000fe400078e0021 */
[----:B----4-:R-:W-:Y:S02]  /*34d90*/  IMAD.MOV.U32 R64, RZ, RZ, R35 ;  /* 0x000000ffff407224 */ /* 0x010fe400078e0023 */
[----:B------:R-:W-:-:S15]  /*34da0*/  HMMA.1688.F32.TF32 R32, R48, R62, R168 ;  /* 0x0000003e3020723c */ /* 0x000fde00000810a8 */
[----:B------:R-:W-:-:S04]  /*34db0*/  NOP ;  /* 0x0000000000007918 */ /* 0x000fc80000000000 */
[----:B------:R-:W-:Y:S04]  /*34dc0*/  STL.64 [R1+0x720], R32 ;  /* 0x0007202001007387 */ /* 0x000fe80000100a00 */
[----:B------:R-:W-:Y:S04]  /*34dd0*/  STL.64 [R1+0x728], R34 ;  /* 0x0007282201007387 */ /* 0x000fe80000100a00 */
[----:B------:R-:W-:Y:S04]  /*34de0*/  STL.64 [R1+0x710], R40 ;  /* 0x0007102801007387 */ /* 0x000fe80000100a00 */
[----:B------:R-:W-:Y:S04]  /*34df0*/  STL.64 [R1+0x718], R42 ;  /* 0x0007182a01007387 */ /* 0x000fe80000100a00 */
[----:B------:R-:W-:Y:S04]  /*34e00*/  STL.64 [R1+0x6f0], R36 ;  /* 0x0006f02401007387 */ /* 0x000fe80000100a00 */
[----:B------:R1:W-:Y:S01]  /*34e10*/  STL.64 [R1+0x6f8], R38 ;  /* 0x0006f82601007387 */ /* 0x0003e20000100a00 */
[C---:B------:R-:W-:Y:S03]  /*34e20*/  HMMA.1688.F32.TF32 R108, R28.reuse, R26, R108 ;  /* 0x0000001a1c6c723c */ /* 0x040fe6000008106c */
[----:B------:R-:W-:Y:S04]  /*34e30*/  LDS R32, [R0+UR11+0x2200] ;  /* 0x0022000b00207984 */ /* 0x000fe80008000800 */
[----:B------:R-:W-:Y:S01]  /*34e40*/  LDS R34, [R0+UR11+0x3200] ;  /* 0x0032000b00227984 */ /* 0x000fe20008000800 */
[C---:B-1----:R-:W-:Y:S03]  /*34e50*/  HMMA.1688.F32.TF32 R36, R28.reuse, R10, R112 ;  /* 0x0000000a1c24723c */ /* 0x042fe60000081070 */
[----:B------:R-:W-:Y:S04]  /*34e60*/  LDS R33, [R3+UR11+0x2200] ;  /* 0x0022000b03217984 */ /* 0x000fe80008000800 */
[----:B------:R-:W1:Y:S01]  /*34e70*/  LDS R35, [R3+UR11+0x3200] ;  /* 0x0032000b03237984 */ /* 0x000e620008000800 */
[----:B------:R-:W-:Y:S11]  /*34e80*/  HMMA.1688.F32.TF32 R48, R28, R22, R116 ;  /* 0x000000161c30723c */ /* 0x000ff60000081074 */
[----:B------:R-:W-:Y:S01]  /*34e90*/  IMAD.MOV.U32 R85, RZ, RZ, R36 ;  /* 0x000000ffff557224 */ /* 0x000fe200078e0024 */
[----:B------:R-:W-:Y:S01]  /*34ea0*/  MOV R84, R37 ;  /* 0x0000002500547202 */ /* 0x000fe20000000f00 */
[----:B------:R-:W-:-:S02]  /*34eb0*/  IMAD.MOV.U32 R81, RZ, RZ, R38 ;  /* 0x000000ffff517224 */ /* 0x000fc400078e0026 */
[----:B------:R-:W-:Y:S02]  /*34ec0*/  IMAD.MOV.U32 R80, RZ, RZ, R39 ;  /* 0x000000ffff507224 */ /* 0x000fe400078e0027 */
[C---:B------:R-:W-:Y:S08]  /*34ed0*/  HMMA.1688.F32.TF32 R36, R28.reuse, R86, R96 ;  /* 0x000000561c24723c */ /* 0x040ff00000081060 */
[C---:B------:R-:W-:Y:S01]  /*34ee0*/  HMMA.1688.F32.TF32 R40, R28.reuse, R82, R248 ;  /* 0x000000521c28723c */ /* 0x040fe200000810f8 */
[----:B------:R-:W-:Y:S04]  /*34ef0*/  STL.64 [R1+0x4220], R110 ;  /* 0x0042206e01007387 */ /* 0x000fe80000100a00 */
[----:B------:R-:W-:Y:S04]  /*34f00*/  STL.64 [R1+0x4218], R108 ;  /* 0x0042186c01007387 */ /* 0x000fe80000100a00 */
[----:B------:R-:W-:Y:S04]  /*34f10*/  STL.64 [R1+0x4250], R50 ;  /* 0x0042503201007387 */ /* 0x000fe80000100a00 */
[----:B------:R-:W-:Y:S04]  /*34f20*/  STL.64 [R1+0x4248], R48 ;  /* 0x0042483001007387 */ /* 0x000fe80000100a00 */
[----:B------:R-:W-:Y:S04]  /*34f30*/  STL.64 [R1+0x6a0], R44 ;  /* 0x0006a02c01007387 */ /* 0x000fe80000100a00 */
[----:B------:R2:W-:Y:S04]  /*34f40*/  STL.64 [R1+0x6a8], R46 ;  /* 0x0006a82e01007387 */ /* 0x0005e80000100a00 */
[----:B------:R-:W-:Y:S04]  /*34f50*/  STL.64 [R1+0x330], R36 ;  /* 0x0003302401007387 */ /* 0x000fe80000100a00 */
[----:B------:R3:W-:Y:S01]  /*34f60*/  STL.64 [R1+0x338], R38 ;  /* 0x0003382601007387 */ /* 0x0007e20000100a00 */
[C---:B--2---:R-:W-:Y:S03]  /*34f70*/  HMMA.1688.F32.TF32 R44, R28.reuse, R78, R180 ;  /* 0x0000004e1c2c723c */ /* 0x044fe600000810b4 */
[----:B------:R-:W-:Y:S04]  /*34f80*/  STL.64 [R1+0x690], R40 ;  /* 0x0006902801007387 */ /* 0x000fe80000100a00 */
[----:B------:R2:W-:Y:S01]  /*34f90*/  STL.64 [R1+0x698], R42 ;  /* 0x0006982a01007387 */ /* 0x0005e20000100a00 */
[C---:B---3--:R-:W-:Y:S08]  /*34fa0*/  HMMA.1688.F32.TF32 R36, R28.reuse, R74, R184 ;  /* 0x0000004a1c24723c */ /* 0x048ff000000810b8 */
[C---:B--2---:R-:W-:Y:S03]  /*34fb0*/  HMMA.1688.F32.TF32 R40, R28.reuse, R70, R188 ;  /* 0x000000461c28723c */ /* 0x044fe600000810bc */
        /* <DEDUP_REMOVED lines=8> */
[C---:B------:R-:W-:Y:S08]  /*35040*/  HMMA.1688.F32.TF32 R100, R28.reuse, R18, R100 ;  /* 0x000000121c64723c */ /* 0x040ff00000081064 */
[C---:B--2---:R-:W-:Y:S08]  /*35050*/  HMMA.1688.F32.TF32 R40, R28.reuse, R58, R200 ;  /* 0x0000003a1c28723c */ /* 0x044ff000000810c8 */
[C---:B------:R-:W-:Y:S08]  /*35060*/  HMMA.1688.F32.TF32 R92, R28.reuse, R14, R92 ;  /* 0x0000000e1c5c723c */ /* 0x040ff0000008105c */
[C---:B------:R-:W-:Y:S08]  /*35070*/  HMMA.1688.F32.TF32 R244, R28.reuse, R6, R244 ;  /* 0x000000061cf4723c */ /* 0x040ff000000810f4 */
[----:B------:R-:W-:Y:S01]  /*35080*/  HMMA.1688.F32.TF32 R28, R28, R54, R204 ;  /* 0x000000361c1c723c */ /* 0x000fe200000810cc */
[----:B------:R-:W-:Y:S04]  /*35090*/  STL.64 [R1+0x660], R44 ;  /* 0x0006602c01007387 */ /* 0x000fe80000100a00 */
[----:B------:R-:W-:Y:S04]  /*350a0*/  STL.64 [R1+0x668], R46 ;  /* 0x0006682e01007387 */ /* 0x000fe80000100a00 */
[----:B------:R2:W-:Y:S04]  /*350b0*/  STL.64 [R1+0x650], R36 ;  /* 0x0006502401007387 */ /* 0x0005e80000100a00 */
[----:B------:R3:W-:Y:S04]  /*350c0*/  STL.64 [R1+0x658], R38 ;  /* 0x0006582601007387 */ /* 0x0007e80000100a00 */
[----:B--2---:R-:W2:Y:S04]  /*350d0*/  LDL.LU R36, [R1+0xe0] ;  /* 0x0000e00001247983 */ /* 0x004ea80000300800 */
[----:B------:R4:W-:Y:S04]  /*350e0*/  STL.64 [R1+0x640], R40 ;  /* 0x0006402801007387 */ /* 0x0009e80000100a00 */
[----:B------:R1:W-:Y:S04]  /*350f0*/  STL.64 [R1+0x648], R42 ;  /* 0x0006482a01007387 */ /* 0x0003e80000100a00 */
[----:B------:R-:W-:Y:S04]  /*35100*/  STL.64 [R1+0x630], R28 ;  /* 0x0006301c01007387 */ /* 0x000fe80000100a00 */
[----:B------:R-:W-:Y:S04]  /*35110*/  STL.64 [R1+0x638], R30 ;  /* 0x0006381e01007387 */ /* 0x000fe80000100a00 */
[----:B------:R-:W2:Y:S04]  /*35120*/  LDL.LU R37, [R1+0xe4] ;  /* 0x0000e40001257983 */ /* 0x000ea80000300800 */
[----:B---3--:R-:W2:Y:S04]  /*35130*/  LDL.LU R38, [R1+0xe8] ;  /* 0x0000e80001267983 */ /* 0x008ea80000300800 */
[----:B------:R-:W2:Y:S04]  /*35140*/  LDL.LU R39, [R1+0xec] ;  /* 0x0000ec0001277983 */ /* 0x000ea80000300800 */
[----:B----4-:R-:W3:Y:S04]  /*35150*/  LDL.LU R40, [R1+0xf0] ;  /* 0x0000f00001287983 */ /* 0x010ee80000300800 */
[----:B------:R-:W3:Y:S04]  /*35160*/  LDL.LU R41, [R1+0xf4] ;  /* 0x0000f40001297983 */ /* 0x000ee80000300800 */
[----:B-1----:R-:W3:Y:S04]  /*35170*/  LDL.LU R42, [R1+0xf8] ;  /* 0x0000f800012a7983 */ /* 0x002ee80000300800 */
[----:B------:R-:W3:Y:S04]  /*35180*/  LDL.LU R43, [R1+0xfc] ;  /* 0x0000fc00012b7983 */ /* 0x000ee80000300800 */
        /* <DEDUP_REMOVED lines=48> */
[----:B------:R-:W-:Y:S04]  /*35490*/  LDS R28, [R0+UR11+0x2280] ;  /* 0x0022800b001c7984 */ /* 0x000fe80008000800 */
[----:B------:R-:W-:Y:S04]  /*354a0*/  LDS R30, [R0+UR11+0x3280] ;  /* 0x0032800b001e7984 */ /* 0x000fe80008000800 */
[----:B------:R-:W-:Y:S04]  /*354b0*/  LDS R29, [R3+UR11+0x2280] ;  /* 0x0022800b031d7984 */ /* 0x000fe80008000800 */
[----:B------:R-:W1:Y:S01]  /*354c0*/  LDS R31, [R3+UR11+0x3280] ;  /* 0x0032800b031f7984 */ /* 0x000e620008000800 */
[----:B------:R-:W-:Y:S01]  /*354d0*/  MOV R164, R25 ;  /* 0x0000001900a47202 */ /* 0x000fe20000000f00 */
[----:B------:R-:W-:Y:S01]  /*354e0*/  IMAD.MOV.U32 R165, RZ, RZ, R21 ;  /* 0x000000ffffa57224 */ /* 0x000fe200078e0015 */
[----:B------:R-:W-:Y:S01]  /*354f0*/  MOV R167, R236 ;  /* 0x000000ec00a77202 */ /* 0x000fe20000000f00 */
[----:B------:R-:W-:-:S02]  /*35500*/  IMAD.MOV.U32 R166, RZ, RZ, R238 ;  /* 0x000000ffffa67224 */ /* 0x000fc400078e00ee */
[----:B------:R-:W-:Y:S01]  /*35510*/  IMAD.MOV.U32 R168, RZ, RZ, R243 ;  /* 0x000000ffffa87224 */ /* 0x000fe200078e00f3 */
[----:B------:R-:W-:Y:S01]  /*35520*/  MOV R170, R2 ;  /* 0x0000000200aa7202 */ /* 0x000fe20000000f00 */
[----:B------:R-:W-:Y:S01]  /*35530*/  IMAD.MOV.U32 R169, RZ, RZ, R242 ;  /* 0x000000ffffa97224 */ /* 0x000fe200078e00f2 */
[C---:B---3--:R-:W-:Y:S08]  /*35540*/  HMMA.1688.F32.TF32 R48, R32.reuse, R86, R40 ;  /* 0x000000562030723c */ /* 0x048ff00000081028 */
[C---:B--2---:R-:W-:Y:S08]  /*35550*/  HMMA.1688.F32.TF32 R40, R32.reuse, R82, R36 ;  /* 0x000000522028723c */ /* 0x044ff00000081024 */
[----:B------:R-:W-:Y:S01]  /*35560*/  HMMA.1688.F32.TF32 R36, R32, R78, R208 ;  /* 0x0000004e2024723c */ /* 0x000fe200000810d0 */
[----:B------:R-:W-:-:S07]  /*35570*/  IMAD.MOV.U32 R171, RZ, RZ, R12 ;  /* 0x000000ffffab7224 */ /* 0x000fce00078e000c */
[----:B----4-:R-:W-:-:S15]  /*35580*/  HMMA.1688.F32.TF32 R108, R32, R90, R140 ;  /* 0x0000005a206c723c */ /* 0x010fde000008108c */
[----:B------:R-:W-:-:S04]  /*35590*/  NOP ;  /* 0x0000000000007918 */ /* 0x000fc80000000000 */
        /* <DEDUP_REMOVED lines=19> */
[----:B--2---:R-:W-:Y:S03]  /*356d0*/  HMMA.1688.F32.TF32 R36, R32, R54, R232 ;  /* 0x000000362024723c */ /* 0x004fe600000810e8 */
[----:B------:R-:W-:Y:S04]  /*356e0*/  STL.64 [R1+0x2b0], R48 ;  /* 0x0002b03001007387 */ /* 0x000fe80000100a00 */
[----:B------:R-:W-:Y:S04]  /*356f0*/  STL.64 [R1+0x2b8], R50 ;  /* 0x0002b83201007387 */ /* 0x000fe80000100a00 */
[----:B------:R-:W-:Y:S01]  /*35700*/  STL.64 [R1+0x260], R40 ;  /* 0x0002602801007387 */ /* 0x000fe20000100a00 */
[C---:B-1----:R-:W-:Y:S03]  /*35710*/  HMMA.1688.F32.TF32 R140, R28.reuse, R14, R116 ;  /* 0x0000000e1c8c723c */ /* 0x042fe60000081074 */
[----:B------:R-:W-:Y:S04]  /*35720*/  STL.64 [R1+0x268], R42 ;  /* 0x0002682a01007387 */ /* 0x000fe80000100a00 */
[----:B------:R1:W-:Y:S04]  /*35730*/  STL.64 [R1+0x250], R36 ;  /* 0x0002502401007387 */ /* 0x0003e80000100a00 */
[----:B------:R2:W-:Y:S01]  /*35740*/  STL.64 [R1+0x258], R38 ;  /* 0x0002582601007387 */ /* 0x0005e20000100a00 */
[----:B------:R-:W-:Y:S03]  /*35750*/  HMMA.1688.F32.TF32 R176, R28, R22, R44 ;  /* 0x000000161cb0723c */ /* 0x000fe6000008102c */
[----:B------:R-:W3:Y:S04]  /*35760*/  LDL.LU R116, [R1+0x5f0] ;  /* 0x0005f00001747983 */ /* 0x000ee80000300800 */
[----:B------:R-:W3:Y:S04]  /*35770*/  LDL.LU R117, [R1+0x5f4] ;  /* 0x0005f40001757983 */ /* 0x000ee80000300800 */
[----:B------:R-:W3:Y:S04]  /*35780*/  LDL.LU R118, [R1+0x5f8] ;  /* 0x0005f80001767983 */ /* 0x000ee80000300800 */
[----:B------:R-:W3:Y:S04]  /*35790*/  LDL.LU R119, [R1+0x5fc] ;  /* 0x0005fc0001777983 */ /* 0x000ee80000300800 */
[----:B------:R-:W4:Y:S04]  /*357a0*/  LDL.LU R44, [R1+0x610] ;  /* 0x00061000012c7983 */ /* 0x000f280000300800 */
[----:B------:R-:W4:Y:S04]  /*357b0*/  LDL.LU R45, [R1+0x614] ;  /* 0x00061400012d7983 */ /* 0x000f280000300800 */
[----:B------:R-:W4:Y:S04]  /*357c0*/  LDL.LU R46, [R1+0x618] ;  /* 0x00061800012e7983 */ /* 0x000f280000300800 */
[----:B------:R-:W4:Y:S04]  /*357d0*/  LDL.LU R47, [R1+0x61c] ;  /* 0x00061c00012f7983 */ /* 0x000f280000300800 */
[----:B-1----:R-:W3:Y:S04]  /*357e0*/  LDL.LU R36, [R1+0x6b0] ;  /* 0x0006b00001247983 */ /* 0x002ee80000300800 */
[----:B------:R-:W3:Y:S04]  /*357f0*/  LDL.LU R37, [R1+0x6b4] ;  /* 0x0006b40001257983 */ /* 0x000ee80000300800 */
[----:B--2---:R-:W2:Y:S04]  /*35800*/  LDL.LU R38, [R1+0x6b8] ;  /* 0x0006b80001267983 */ /* 0x004ea80000300800 */
[----:B------:R-:W2:Y:S04]  /*35810*/  LDL.LU R39, [R1+0x6bc] ;  /* 0x0006bc0001277983 */ /* 0x000ea80000300800 */
[----:B------:R-:W2:Y:S04]  /*35820*/  LDL.LU R25, [R1+0x42c8] ;  /* 0x0042c80001197983 */ /* 0x000ea80000300800 */
[----:B------:R-:W2:Y:S04]  /*35830*/  LDL.LU R21, [R1+0x42c4] ;  /* 0x0042c40001157983 */ /* 0x000ea80000300800 */
[----:B------:R-:W2:Y:S04]  /*35840*/  LDL.LU R238, [R1+0x42c0] ;  /* 0x0042c00001ee7983 */ /* 0x000ea80000300800 */
[----:B------:R-:W3:Y:S01]  /*35850*/  LDL.LU R236, [R1+0x42bc] ;  /* 0x0042bc0001ec7983 */ /* 0x000ee20000300800 */
[----:B------:R-:W-:-:S03]  /*35860*/  IMAD.MOV.U32 R108, RZ, RZ, R237 ;  /* 0x000000ffff6c7224 */ /* 0x000fc600078e00ed */
[----:B------:R-:W4:Y:S01]  /*35870*/  LDL.LU R243, [R1+0x42b8] ;  /* 0x0042b80001f37983 */ /* 0x000f220000300800 */
[----:B------:R-:W-:-:S03]  /*35880*/  MOV R109, R239 ;  /* 0x000000ef006d7202 */ /* 0x000fc60000000f00 */
[----:B------:R-:W4:Y:S04]  /*35890*/  LDL.LU R242, [R1+0x42b4] ;  /* 0x0042b40001f27983 */ /* 0x000f280000300800 */
[----:B------:R-:W4:Y:S04]  /*358a0*/  LDL.LU R2, [R1+0x42b0] ;  /* 0x0042b00001027983 */ /* 0x000f280000300800 */
[----:B------:R-:W4:Y:S04]  /*358b0*/  LDL.LU R12, [R1+0x42ac] ;  /* 0x0042ac00010c7983 */ /* 0x000f280000300800 */
[----:B------:R-:W4:Y:S04]  /*358c0*/  LDL.LU R237, [R1+0x42a8] ;  /* 0x0042a80001ed7983 */ /* 0x000f280000300800 */
[----:B------:R-:W4:Y:S01]  /*358d0*/  LDL.LU R239, [R1+0x42a4] ;  /* 0x0042a40001ef7983 */ /* 0x000f220000300800 */
[----:B------:R-:W-:-:S02]  /*358e0*/  IMAD.MOV.U32 R110, RZ, RZ, R240 ;  /* 0x000000ffff6e7224 */ /* 0x000fc400078e00f0 */
[----:B------:R-:W-:Y:S01]  /*358f0*/  IMAD.MOV.U32 R111, RZ, RZ, R241 ;  /* 0x000000ffff6f7224 */ /* 0x000fe200078e00f1 */
[----:B------:R-:W4:Y:S04]  /*35900*/  LDL.LU R240, [R1+0x42a0] ;  /* 0x0042a00001f07983 */ /* 0x000f280000300800 */
[----:B------:R-:W4:Y:S01]  /*35910*/  LDL.LU R241, [R1+0x429c] ;  /* 0x00429c0001f17983 */ /* 0x000f220000300800 */
[----:B--2---:R-:W-:Y:S01]  /*35920*/  MOV R187, R238 ;  /* 0x000000ee00bb7202 */ /* 0x004fe20000000f00 */
[----:B---3--:R-:W-:Y:S02]  /*35930*/  IMAD.MOV.U32 R186, RZ, RZ, R236 ;  /* 0x000000ffffba7224 */ /* 0x008fe400078e00ec */
[----:B----4-:R-:W-:Y:S01]  /*35940*/  IMAD.MOV.U32 R185, RZ, RZ, R243 ;  /* 0x000000ffffb97224 */ /* 0x010fe200078e00f3 */
[----:B------:R-:W-:-:S02]  /*35950*/  MOV R184, R242 ;  /* 0x000000f200b87202 */ /* 0x000fc40000000f00 */
[----:B------:R-:W2:Y:S04]  /*35960*/  LDL.LU R242, [R1+0x4298] ;  /* 0x0042980001f27983 */ /* 0x000ea80000300800 */
[----:B------:R-:W3:Y:S04]  /*35970*/  LDL.LU R243, [R1+0x4294] ;  /* 0x0042940001f37983 */ /* 0x000ee80000300800 */
[----:B------:R-:W4:Y:S01]  /*35980*/  LDL.LU R236, [R1+0x4290] ;  /* 0x0042900001ec7983 */ /* 0x000f220000300800 */
[----:B------:R-:W-:-:S03]  /*35990*/  IMAD.MOV.U32 R201, RZ, RZ, R237 ;  /* 0x000000ffffc97224 */ /* 0x000fc600078e00ed */
[----:B------:R-:W2:Y:S01]  /*359a0*/  LDL.LU R238, [R1+0x428c] ;  /* 0x00428c0001ee7983 */ /* 0x000ea20000300800 */
[----:B------:R-:W-:-:S03]  /*359b0*/  IMAD.MOV.U32 R200, RZ, RZ, R239 ;  /* 0x000000ffffc87224 */ /* 0x000fc600078e00ef */
[----:B------:R-:W3:Y:S04]  /*359c0*/  LDL.LU R239, [R1+0x4288] ;  /* 0x0042880001ef7983 */ /* 0x000ee80000300800 */
[----:B------:R-:W3:Y:S01]  /*359d0*/  LDL.LU R237, [R1+0x4284] ;  /* 0x0042840001ed7983 */ /* 0x000ee20000300800 */
[----:B------:R-:W-:Y:S01]  /*359e0*/  MOV R202, R12 ;  /* 0x0000000c00ca7202 */ /* 0x000fe20000000f00 */
[----:B------:R-:W-:Y:S02]  /*359f0*/  IMAD.MOV.U32 R203, RZ, RZ, R2 ;  /* 0x000000ffffcb7224 */ /* 0x000fe400078e0002 */
[----:B------:R-:W3:Y:S04]  /*35a00*/  LDL.LU R12, [R1+0x4280] ;  /* 0x00428000010c7983 */ /* 0x000ee80000300800 */
        /* <DEDUP_REMOVED lines=32> */
[----:B------:R-:W3:Y:S01]  /*35c10*/  LDL.LU R235, [R1+0x16c] ;  /* 0x00016c0001eb7983 */ /* 0x000ee20000300800 */
[----:B------:R-:W-:-:S02]  /*35c20*/  IMAD.MOV.U32 R207, RZ, RZ, R240 ;  /* 0x000000ffffcf7224 */ /* 0x000fc400078e00f0 */
[----:B------:R-:W-:Y:S01]  /*35c30*/  IMAD.MOV.U32 R206, RZ, RZ, R241 ;  /* 0x000000ffffce7224 */ /* 0x000fe200078e00f1 */
[----:B----4-:R-:W-:Y:S02]  /*35c40*/  MOV R215, R236 ;  /* 0x000000ec00d77202 */ /* 0x010fe40000000f00 */
[----:B------:R-:W4:Y:S01]  /*35c50*/  LDL.LU R236, [R1+0x170] ;  /* 0x0001700001ec7983 */ /* 0x000f220000300800 */
[----:B--2---:R-:W-:Y:S01]  /*35c60*/  IMAD.MOV.U32 R213, RZ, RZ, R238 ;  /* 0x000000ffffd57224 */ /* 0x004fe200078e00ee */
[----:B---3--:R-:W-:Y:S01]  /*35c70*/  MOV R212, R239 ;  /* 0x000000ef00d47202 */ /* 0x008fe20000000f00 */
[----:B------:R-:W-:Y:S02]  /*35c80*/  IMAD.MOV.U32 R214, RZ, RZ, R237 ;  /* 0x000000ffffd67224 */ /* 0x000fe400078e00ed */
[----:B------:R-:W4:Y:S04]  /*35c90*/  LDL.LU R237, [R1+0x174] ;  /* 0x0001740001ed7983 */ /* 0x000f280000300800 */
[----:B------:R-:W4:Y:S04]  /*35ca0*/  LDL.LU R238, [R1+0x178] ;  /* 0x0001780001ee7983 */ /* 0x000f280000300800 */
[----:B------:R-:W4:Y:S04]  /*35cb0*/  LDL.LU R239, [R1+0x17c] ;  /* 0x00017c0001ef7983 */ /* 0x000f280000300800 */
[----:B------:R-:W2:Y:S04]  /*35cc0*/  LDL.LU R48, [R1+0x190] ;  /* 0x0001900001307983 */ /* 0x000ea80000300800 */
[----:B------:R-:W2:Y:S04]  /*35cd0*/  LDL.LU R49, [R1+0x194] ;  /* 0x0001940001317983 */ /* 0x000ea80000300800 */
[----:B------:R-:W2:Y:S04]  /*35ce0*/  LDL.LU R50, [R1+0x198] ;  /* 0x0001980001327983 */ /* 0x000ea80000300800 */
[----:B------:R-:W2:Y:S04]  /*35cf0*/  LDL.LU R51, [R1+0x19c] ;  /* 0x00019c0001337983 */ /* 0x000ea80000300800 */
[----:B------:R-:W3:Y:S04]  /*35d00*/  LDL.LU R148, [R1+0x220] ;  /* 0x0002200001947983 */ /* 0x000ee80000300800 */
[----:B------:R-:W3:Y:S01]  /*35d10*/  LDL.LU R149, [R1+0x224] ;  /* 0x0002240001957983 */ /* 0x000ee20000300800 */
[----:B------:R-:W-:-:S03]  /*35d20*/  MOV R205, R242 ;  /* 0x000000f200cd7202 */ /* 0x000fc60000000f00 */
[----:B------:R-:W3:Y:S01]  /*35d30*/  LDL.LU R150, [R1+0x228] ;  /* 0x0002280001967983 */ /* 0x000ee20000300800 */
[----:B------:R-:W-:-:S03]  /*35d40*/  IMAD.MOV.U32 R204, RZ, RZ, R243 ;  /* 0x000000ffffcc7224 */ /* 0x000fc600078e00f3 */
        /* <DEDUP_REMOVED lines=15> */
[----:B------:R-:W-:-:S03]  /*35e40*/  IMAD.MOV.U32 R210, RZ, RZ, R2 ;  /* 0x000000ffffd27224 */ /* 0x000fc600078e0002 */
[----:B------:R-:W3:Y:S01]  /*35e50*/  LDL.LU R162, [R1+0x488] ;  /* 0x0004880001a27983 */ /* 0x000ee20000300800 */
[----:B------:R-:W-:-:S03]  /*35e60*/  IMAD.MOV.U32 R211, RZ, RZ, R12 ;  /* 0x000000ffffd37224 */ /* 0x000fc600078e000c */
[----:B------:R-:W3:Y:S01]  /*35e70*/  LDL.LU R163, [R1+0x48c] ;  /* 0x00048c0001a37983 */ /* 0x000ee20000300800 */
[----:B------:R-:W-:-:S03]  /*35e80*/  MOV R180, R21 ;  /* 0x0000001500b47202 */ /* 0x000fc60000000f00 */
        /* <DEDUP_REMOVED lines=12> */
[----:B------:R-:W3:Y:S04]  /*35f50*/  LDL.LU R24, [R1+0x4268] ;  /* 0x0042680001187983 */ /* 0x000ee80000300800 */
[----:B------:R-:W3:Y:S04]  /*35f60*/  LDL.LU R20, [R1+0x4264] ;  /* 0x0042640001147983 */ /* 0x000ee80000300800 */
[----:B------:R-:W3:Y:S04]  /*35f70*/  LDL.LU R13, [R1+0x4260] ;  /* 0x00426000010d7983 */ /* 0x000ee80000300800 */
[----:B------:R-:W3:Y:S04]  /*35f80*/  LDL.LU R16, [R1+0x425c] ;  /* 0x00425c0001107983 */ /* 0x000ee80000300800 */
[----:B------:R-:W3:Y:S01]  /*35f90*/  LDL.LU R17, [R1+0x4258] ;  /* 0x0042580001117983 */ /* 0x000ee20000300800 */
[C---:B----4-:R-:W-:Y:S08]  /*35fa0*/  HMMA.1688.F32.TF32 R236, R28.reuse, R82, R236 ;  /* 0x000000521cec723c */ /* 0x050ff000000810ec */
[C---:B--2---:R-:W-:Y:S08]  /*35fb0*/  HMMA.1688.F32.TF32 R48, R28.reuse, R90, R48 ;  /* 0x0000005a1c30723c */ /* 0x044ff00000081030 */
[C---:B---3--:R-:W-:Y:S11]  /*35fc0*/  HMMA.1688.F32.TF32 R240, R28.reuse, R86, R240 ;  /* 0x000000561cf0723c */ /* 0x048ff600000810f0 */
[----:B------:R-:W-:Y:S04]  /*35fd0*/  STL.64 [R1+0x220], R48 ;  /* 0x0002203001007387 */ /* 0x000fe80000100a00 */
[----:B------:R1:W-:Y:S04]  /*35fe0*/  STL.64 [R1+0x228], R50 ;  /* 0x0002283201007387 */ /* 0x0003e80000100a00 */
[----:B-1----:R-:W2:Y:S04]  /*35ff0*/  LDL.LU.64 R50, [R1+0x4250] ;  /* 0x0042500001327983 */ /* 0x002ea80000300a00 */
[----:B------:R-:W2:Y:S04]  /*36000*/  LDL.LU.64 R48, [R1+0x4248] ;  /* 0x0042480001307983 */ /* 0x000ea80000300a00 */
[----:B------:R-:W-:Y:S04]  /*36010*/  STL.64 [R1+0x200], R240 ;  /* 0x000200f001007387 */ /* 0x000fe80000100a00 */
[----:B------:R1:W-:Y:S04]  /*36020*/  STL.64 [R1+0x208], R242 ;  /* 0x000208f201007387 */ /* 0x0003e80000100a00 */
[----:B-1----:R-:W3:Y:S04]  /*36030*/  LDL.LU.64 R242, [R1+0x4240] ;  /* 0x0042400001f27983 */ /* 0x002ee80000300a00 */
[----:B------:R-:W3:Y:S04]  /*36040*/  LDL.LU.64 R240, [R1+0x4238] ;  /* 0x0042380001f07983 */ /* 0x000ee80000300a00 */
[----:B------:R-:W-:Y:S04]  /*36050*/  STL.64 [R1+0x1f0], R236 ;  /* 0x0001f0ec01007387 */ /* 0x000fe80000100a00 */
[----:B------:R1:W-:Y:S04]  /*36060*/  STL.64 [R1+0x1f8], R238 ;  /* 0x0001f8ee01007387 */ /* 0x0003e80000100a00 */
[----:B-1----:R-:W4:Y:S04]  /*36070*/  LDL.LU.64 R238, [R1+0x4230] ;  /* 0x0042300001ee7983 */ /* 0x002f280000300a00 */
[----:B------:R-:W4:Y:S01]  /*36080*/  LDL.LU.64 R236, [R1+0x4228] ;  /* 0x0042280001ec7983 */ /* 0x000f220000300a00 */
[----:B------:R-:W-:Y:S08]  /*36090*/  HMMA.1688.F32.TF32 R232, R28, R78, R232 ;  /* 0x0000004e1ce8723c */ /* 0x000ff000000810e8 */
[C---:B------:R-:W-:Y:S08]  /*360a0*/  HMMA.1688.F32.TF32 R128, R32.reuse, R26, R128 ;  /* 0x0000001a2080723c */ /* 0x040ff00000081080 */
[C---:B------:R-:W-:Y:S08]  /*360b0*/  HMMA.1688.F32.TF32 R132, R32.reuse, R22, R132 ;  /* 0x000000162084723c */ /* 0x040ff00000081084 */
[C---:B------:R-:W-:Y:S08]  /*360c0*/  HMMA.1688.F32.TF32 R120, R32.reuse, R18, R120 ;  /* 0x000000122078723c */ /* 0x040ff00000081078 */
[C---:B------:R-:W-:Y:S08]  /*360d0*/  HMMA.1688.F32.TF32 R112, R32.reuse, R14, R112 ;  /* 0x0000000e2070723c */ /* 0x040ff00000081070 */
[C---:B------:R-:W-:Y:S08]  /*360e0*/  HMMA.1688.F32.TF32 R104, R32.reuse, R6, R104 ;  /* 0x000000062068723c */ /* 0x040ff00000081068 */
[----:B------:R-:W-:Y:S01]  /*360f0*/  HMMA.1688.F32.TF32 R96, R32, R10, R96 ;  /* 0x0000000a2060723c */ /* 0x000fe20000081060 */
[----:B------:R-:W-:Y:S04]  /*36100*/  LDS R32, [R0+UR11+0x2300] ;  /* 0x0023000b00207984 */ /* 0x000fe80008000800 */
[----:B------:R-:W-:Y:S04]  /*36110*/  LDS R34, [R0+UR11+0x3300] ;  /* 0x0033000b00227984 */ /* 0x000fe80008000800 */
[----:B------:R-:W-:Y:S04]  /*36120*/  LDS R33, [R3+UR11+0x2300] ;  /* 0x0023000b03217984 */ /* 0x000fe80008000800 */
[----:B------:R-:W1:Y:S04]  /*36130*/  LDS R35, [R3+UR11+0x3300] ;  /* 0x0033000b03237984 */ /* 0x000e680008000800 */
[----:B------:R-:W-:Y:S04]  /*36140*/  STL.64 [R1+0x1e0], R232 ;  /* 0x0001e0e801007387 */ /* 0x000fe80000100a00 */
[----:B------:R1:W-:Y:S01]  /*36150*/  STL.64 [R1+0x1e8], R234 ;  /* 0x0001e8ea01007387 */ /* 0x0003e20000100a00 */
[C---:B------:R-:W-:Y:S08]  /*36160*/  HMMA.1688.F32.TF32 R188, R28.reuse, R26, R124 ;  /* 0x0000001a1cbc723c */ /* 0x040ff0000008107c */
[C---:B------:R-:W-:Y:S08]  /*36170*/  HMMA.1688.F32.TF32 R136, R28.reuse, R18, R136 ;  /* 0x000000121c88723c */ /* 0x040ff00000081088 */
[----:B------:R-:W-:Y:S01]  /*36180*/  HMMA.1688.F32.TF32 R144, R28, R6, R248 ;  /* 0x000000061c90723c */ /* 0x000fe200000810f8 */
[----:B------:R-:W-:-:S07]  /*36190*/  IMAD.MOV.U32 R43, RZ, RZ, R252 ;  /* 0x000000ffff2b7224 */ /* 0x000fce00078e00fc */
[C---:B-1----:R-:W-:Y:S01]  /*361a0*/  HMMA.1688.F32.TF32 R232, R28.reuse, R74, R228 ;  /* 0x0000004a1ce8723c */ /* 0x042fe200000810e4 */
[----:B------:R-:W-:Y:S04]  /*361b0*/  LDS R124, [R0+UR11+0x2380] ;  /* 0x0023800b007c7984 */ /* 0x000fe80008000800 */
[----:B------:R-:W-:Y:S03]  /*361c0*/  LDS R126, [R0+UR11+0x3380] ;  /* 0x0033800b007e7984 */ /* 0x000fe60008000800 */
[C---:B------:R-:W-:Y:S01]  /*361d0*/  HMMA.1688.F32.TF32 R228, R28.reuse, R70, R224 ;  /* 0x000000461ce4723c */ /* 0x040fe200000810e0 */
[----:B------:R-:W-:Y:S04]  /*361e0*/  LDS R125, [R3+UR11+0x2380] ;  /* 0x0023800b037d7984 */ /* 0x000fe80008000800 */
[----:B------:R-:W1:Y:S03]  /*361f0*/  LDS R127, [R3+UR11+0x3380] ;  /* 0x0033800b037f7984 */ /* 0x000e660008000800 */
[C---:B------:R-:W-:Y:S08]  /*36200*/  HMMA.1688.F32.TF32 R224, R28.reuse, R66, R220 ;  /* 0x000000421ce0723c */ /* 0x040ff000000810dc */
[C---:B------:R-:W-:Y:S08]  /*36210*/  HMMA.1688.F32.TF32 R220, R28.reuse, R62, R216 ;  /* 0x0000003e1cdc723c */ /* 0x040ff000000810d8 */
[----:B------:R-:W-:Y:S01]  /*36220*/  HMMA.1688.F32.TF32 R148, R28, R10, R148 ;  /* 0x0000000a1c94723c */ /* 0x000fe20000081094 */
[----:B------:R-:W-:Y:S04]  /*36230*/  STL.64 [R1+0x1d0], R232 ;  /* 0x0001d0e801007387 */ /* 0x000fe80000100a00 */
[----:B------:R-:W-:Y:S04]  /*36240*/  STL.64 [R1+0x1d8], R234 ;  /* 0x0001d8ea01007387 */ /* 0x000fe80000100a00 */
[----:B------:R-:W-:Y:S04]  /*36250*/  STL.64 [R1+0x1c0], R228 ;  /* 0x0001c0e401007387 */ /* 0x000fe80000100a00 */
[----:B------:R-:W-:Y:S04]  /*36260*/  STL.64 [R1+0x1c8], R230 ;  /* 0x0001c8e601007387 */ /* 0x000fe80000100a00 */
[----:B------:R-:W-:Y:S04]  /*36270*/  STL.64 [R1+0x1b0], R224 ;  /* 0x0001b0e001007387 */ /* 0x000fe80000100a00 */
[----:B------:R-:W-:Y:S04]  /*36280*/  STL.64 [R1+0x1b8], R226 ;  /* 0x0001b8e201007387 */ /* 0x000fe80000100a00 */
[----:B------:R-:W-:Y:S04]  /*36290*/  STL.64 [R1+0x1a0], R220 ;  /* 0x0001a0dc01007387 */ /* 0x000fe80000100a00 */
[----:B------:R-:W-:Y:S01]  /*362a0*/  STL.64 [R1+0x1a8], R222 ;  /* 0x0001a8de01007387 */ /* 0x000fe20000100a00 */
[C---:B------:R-:W-:Y:S08]  /*362b0*/  HMMA.1688.F32.TF32 R208, R32.reuse, R86, R208 ;  /* 0x0000005620d0723c */ /* 0x040ff000000810d0 */
[C---:B------:R-:W-:Y:S08]  /*362c0*/  HMMA.1688.F32.TF32 R204, R32.reuse, R82, R204 ;  /* 0x0000005220cc723c */ /* 0x040ff000000810cc */
[C---:B------:R-:W-:Y:S08]  /*362d0*/  HMMA.1688.F32.TF32 R184, R32.reuse, R74, R184 ;  /* 0x0000004a20b8723c */ /* 0x040ff000000810b8 */
[C---:B------:R-:W-:Y:S08]  /*362e0*/  HMMA.1688.F32.TF32 R180, R32.reuse, R70, R180 ;  /* 0x0000004620b4723c */ /* 0x040ff000000810b4 */
[----:B------:R-:W-:Y:S01]  /*362f0*/  HMMA.1688.F32.TF32 R168, R32, R62, R168 ;  /* 0x0000003e20a8723c */ /* 0x000fe200000810a8 */
[----:B------:R-:W-:-:S07]  /*36300*/  LOP3.LUT R252, R2, 0x40, RZ, 0x3c, !PT ;  /* 0x0000004002fc7812 */ /* 0x000fce00078e3cff */
[C---:B----4-:R-:W-:Y:S08]  /*36310*/  HMMA.1688.F32.TF32 R216, R28.reuse, R58, R236 ;  /* 0x0000003a1cd8723c */ /* 0x050ff000000810ec */
[----:B---3--:R-:W-:Y:S11]  /*36320*/  HMMA.1688.F32.TF32 R28, R28, R54, R240 ;  /* 0x000000361c1c723c */ /* 0x008ff600000810f0 */
[----:B------:R-:W-:Y:S04]  /*36330*/  STL.64 [R1+0x190], R216 ;  /* 0x000190d801007387 */ /* 0x000fe80000100a00 */
[----:B------:R-:W-:Y:S04]  /*36340*/  STL.64 [R1+0x198], R218 ;  /* 0x000198da01007387 */ /* 0x000fe80000100a00 */
[----:B------:R-:W-:Y:S04]  /*36350*/  STL.64 [R1+0x180], R28 ;  /* 0x0001801c01007387 */ /* 0x000fe80000100a00 */
[----:B------:R3:W-:Y:S02]  /*36360*/  STL.64 [R1+0x188], R30 ;  /* 0x0001881e01007387 */ /* 0x0007e40000100a00 */
[----:B---3--:R-:W-:-:S15]  /*36370*/  HMMA.1688.F32.TF32 R28, R32, R90, R212 ;  /* 0x0000005a201c723c */ /* 0x008fde00000810d4 */
[----:B------:R-:W-:-:S04]  /*36380*/  NOP ;  /* 0x0000000000007918 */ /* 0x000fc80000000000 */
[----:B------:R-:W-:Y:S04]  /*36390*/  STL.64 [R1+0x170], R28 ;  /* 0x0001701c01007387 */ /* 0x000fe80000100a00 */
[----:B------:R3:W-:Y:S02]  /*363a0*/  STL.64 [R1+0x178], R30 ;  /* 0x0001781e01007387 */ /* 0x0007e40000100a00 */
[C---:B---3--:R-:W-:Y:S02]  /*363b0*/  HMMA.1688.F32.TF32 R28, R32.reuse, R78, R200 ;  /* 0x0000004e201c723c */ /* 0x048fe400000810c8 */
[----:B------:R-:W-:Y:S04]  /*363c0*/  STL.64 [R1+0x160], R208 ;  /* 0x000160d001007387 */ /* 0x000fe80000100a00 */
[----:B------:R-:W-:Y:S04]  /*363d0*/  STL.64 [R1+0x168], R210 ;  /* 0x000168d201007387 */ /* 0x000fe80000100a00 */
[----:B------:R-:W-:Y:S04]  /*363e0*/  STL.64 [R1+0x150], R204 ;  /* 0x000150cc01007387 */ /* 0x000fe80000100a00 */
[----:B------:R-:W-:Y:S05]  /*363f0*/  STL.64 [R1+0x158], R206 ;  /* 0x000158ce01007387 */ /* 0x000fea0000100a00 */
[----:B------:R-:W-:Y:S04]  /*36400*/  STL.64 [R1+0x140], R28 ;  /* 0x0001401c01007387 */ /* 0x000fe80000100a00 */
[----:B------:R3:W-:Y:S02]  /*36410*/  STL.64 [R1+0x148], R30 ;  /* 0x0001481e01007387 */ /* 0x0007e40000100a00 */
[C---:B---3--:R-:W-:Y:S02]  /*36420*/  HMMA.1688.F32.TF32 R28, R32.reuse, R66, R108 ;  /* 0x00000042201c723c */ /* 0x048fe4000008106c */
[----:B------:R-:W-:Y:S04]  /*36430*/  STL.64 [R1+0x130], R184 ;  /* 0x000130b801007387 */ /* 0x000fe80000100a00 */
[----:B------:R-:W-:Y:S04]  /*36440*/  STL.64 [R1+0x138], R186 ;  /* 0x000138ba01007387 */ /* 0x000fe80000100a00 */
[----:B------:R-:W-:Y:S01]  /*36450*/  STL.64 [R1+0x120], R180 ;  /* 0x000120b401007387 */ /* 0x000fe20000100a00 */
[C---:B------:R-:W-:Y:S03]  /*36460*/  HMMA.1688.F32.TF32 R108, R32.reuse, R58, R164 ;  /* 0x0000003a206c723c */ /* 0x040fe600000810a4 */
[----:B------:R-:W-:Y:S05]  /*36470*/  STL.64 [R1+0x128], R182 ;  /* 0x000128b601007387 */ /* 0x000fea0000100a00 */
[----:B------:R-:W-:Y:S04]  /*36480*/  STL.64 [R1+0x110], R28 ;  /* 0x0001101c01007387 */ /* 0x000fe80000100a00 */
[----:B------:R3:W-:Y:S02]  /*36490*/  STL.64 [R1+0x118], R30 ;  /* 0x0001181e01007387 */ /* 0x0007e40000100a00 */
[----:B---3--:R-:W-:Y:S02]  /*364a0*/  HMMA.1688.F32.TF32 R28, R32, R54, R40 ;  /* 0x00000036201c723c */ /* 0x008fe40000081028 */
[----:B------:R-:W-:Y:S04]  /*364b0*/  STL.64 [R1+0x100], R168 ;  /* 0x000100a801007387 */ /* 0x000fe80000100a00 */
[----:B------:R-:W-:Y:S04]  /*364c0*/  STL.64 [R1+0x108], R170 ;  /* 0x000108aa01007387 */ /* 0x000fe80000100a00 */
[----:B------:R3:W-:Y:S04]  /*364d0*/  STL.64 [R1+0xf0], R108 ;  /* 0x0000f06c01007387 */ /* 0x0007e80000100a00 */
[----:B------:R4:W-:Y:S01]  /*364e0*/  STL.64 [R1+0xf8], R110 ;  /* 0x0000f86e01007387 */ /* 0x0009e20000100a00 */
[----:B------:R-:W-:Y:S01]  /*364f0*/  IMAD.MOV.U32 R248, RZ, RZ, R25 ;  /* 0x000000fffff87224 */ /* 0x000fe200078e0019 */
[----:B------:R-:W-:Y:S01]  /*36500*/  MOV R249, R24 ;  /* 0x0000001800f97202 */ /* 0x000fe20000000f00 */
[----:B------:R-:W-:-:S02]  /*36510*/  IMAD.MOV.U32 R250, RZ, RZ, R21 ;  /* 0x000000fffffa7224 */ /* 0x000fc400078e0015 */
[----:B------:R-:W-:Y:S01]  /*36520*/  IMAD.MOV.U32 R251, RZ, RZ, R20 ;  /* 0x000000fffffb7224 */ /* 0x000fe200078e0014 */
[----:B------:R-:W-:Y:S04]  /*36530*/  STL.64 [R1+0xe0], R28 ;  /* 0x0000e01c01007387 */ /* 0x000fe80000100a00 */
[----:B------:R-:W-:Y:S04]  /*36540*/  STL.64 [R1+0xe8], R30 ;  /* 0x0000e81e01007387 */ /* 0x000fe80000100a00 */
[----:B------:R-:W-:Y:S04]  /*36550*/  STL [R1+0x3f90], R2 ;  /* 0x003f900201007387 */ /* 0x000fe80000100800 */
[----:B------:R-:W-:Y:S04]  /*36560*/  STL [R1+0x1210], R252 ;  /* 0x001210fc01007387 */ /* 0x000fe80000100800 */
[----:B------:R-:W-:Y:S04]  /*36570*/  STL [R1+0x40e8], R0 ;  /* 0x0040e80001007387 */ /* 0x000fe80000100800 */
[----:B------:R-:W-:Y:S04]  /*36580*/  STL [R1+0x40ec], R3 ;  /* 0x0040ec0301007387 */ /* 0x000fe80000100800 */
        /* <DEDUP_REMOVED lines=8> */
[----:B---3--:R-:W3:Y:S04]  /*36610*/  LDL.LU R108, [R1+0x590] ;  /* 0x00059000016c7983 */ /* 0x008ee80000300800 */
[----:B------:R-:W3:Y:S04]  /*36620*/  LDL.LU R109, [R1+0x594] ;  /* 0x00059400016d7983 */ /* 0x000ee80000300800 */
[----:B----4-:R-:W3:Y:S04]  /*36630*/  LDL.LU R110, [R1+0x598] ;  /* 0x00059800016e7983 */ /* 0x010ee80000300800 */
        /* <DEDUP_REMOVED lines=21> */
[----:B-1----:R-:W-:Y:S03]  /*36790*/  HMMA.1688.F32.TF32 R180, R124, R14, R248 ;  /* 0x0000000e7cb4723c */ /* 0x002fe600000810f8 */
[----:B------:R-:W4:Y:S01]  /*367a0*/  LDL.LU R236, [R1+0x520] ;  /* 0x0005200001ec7983 */ /* 0x000f220000300800 */
[----:B------:R-:W-:-:S03]  /*367b0*/  MOV R248, R17 ;  /* 0x0000001100f87202 */ /* 0x000fc60000000f00 */
[----:B------:R-:W4:Y:S01]  /*367c0*/  LDL.LU R237, [R1+0x524] ;  /* 0x0005240001ed7983 */ /* 0x000f220000300800 */
[----:B------:R-:W-:Y:S01]  /*367d0*/  IMAD.MOV.U32 R249, RZ, RZ, R16 ;  /* 0x000000fffff97224 */ /* 0x000fe200078e0010 */
[----:B------:R-:W-:Y:S02]  /*367e0*/  MOV R251, R12 ;  /* 0x0000000c00fb7202 */ /* 0x000fe40000000f00 */
[----:B------:R-:W4:Y:S01]  /*367f0*/  LDL.LU R238, [R1+0x528] ;  /* 0x0005280001ee7983 */ /* 0x000f220000300800 */
[----:B------:R-:W-:-:S03]  /*36800*/  IMAD.MOV.U32 R250, RZ, RZ, R13 ;  /* 0x000000fffffa7224 */ /* 0x000fc600078e000d */
[----:B------:R-:W4:Y:S04]  /*36810*/  LDL.LU R239, [R1+0x52c] ;  /* 0x00052c0001ef7983 */ /* 0x000f280000300800 */
[----:B------:R-:W4:Y:S04]  /*36820*/  LDL.LU R240, [R1+0x530] ;  /* 0x0005300001f07983 */ /* 0x000f280000300800 */
[----:B------:R-:W4:Y:S04]  /*36830*/  LDL.LU R241, [R1+0x534] ;  /* 0x0005340001f17983 */ /* 0x000f280000300800 */
[----:B------:R-:W4:Y:S04]  /*36840*/  LDL.LU R242, [R1+0x538] ;  /* 0x0005380001f27983 */ /* 0x000f280000300800 */
[----:B------:R-:W4:Y:S01]  /*36850*/  LDL.LU R243, [R1+0x53c] ;  /* 0x00053c0001f37983 */ /* 0x000f220000300800 */
[----:B------:R-:W-:Y:S03]  /*36860*/  HMMA.1688.F32.TF32 R168, R124, R6, R248 ;  /* 0x000000067ca8723c */ /* 0x000fe600000810f8 */
        /* <DEDUP_REMOVED lines=8> */
[-C--:B------:R-:W-:Y:S03]  /*368f0*/  HMMA.1688.F32.TF32 R172, R32, R18.reuse, R172 ;  /* 0x0000001220ac723c */ /* 0x080fe600000810ac */
[----:B------:R-:W-:Y:S04]  /*36900*/  LDS R40, [R0+UR11+0x4100] ;  /* 0x0041000b00287984 */ /* 0x000fe80008000800 */
[----:B------:R-:W-:Y:S01]  /*36910*/  LDS R42, [R0+UR11+0x5100] ;  /* 0x0051000b002a7984 */ /* 0x000fe20008000800 */
[C---:B------:R-:W-:Y:S03]  /*36920*/  HMMA.1688.F32.TF32 R184, R124.reuse, R18, R116 ;  /* 0x000000127cb8723c */ /* 0x040fe60000081074 */
[----:B------:R-:W-:Y:S04]  /*36930*/  LDS R116, [R0+UR11+0x4000] ;  /* 0x0040000b00747984 */ /* 0x000fe80008000800 */
[----:B------:R-:W-:Y:S01]  /*36940*/  LDS R118, [R0+UR11+0x5000] ;  /* 0x0050000b00767984 */ /* 0x000fe20008000800 */
[C---:B------:R-:W-:Y:S03]  /*36950*/  HMMA.1688.F32.TF32 R200, R124.reuse, R22, R44 ;  /* 0x000000167cc8723c */ /* 0x040fe6000008102c */
[----:B------:R-:W-:Y:S04]  /*36960*/  LDS R117, [R3+UR11+0x4000] ;  /* 0x0040000b03757984 */ /* 0x000fe80008000800 */
[----:B------:R-:W-:Y:S04]  /*36970*/  LDS R119, [R3+UR11+0x5000] ;  /* 0x0050000b03777984 */ /* 0x000fe80008000800 */
[----:B------:R-:W1:Y:S04]  /*36980*/  LDSM.16.M88.4 R16, [R252+UR13+0x40000] ;  /* 0x0400000dfc10783b */ /* 0x000e680008000200 */
[----:B------:R-:W-:Y:S04]  /*36990*/  LDS R44, [R0+UR11+0x4080] ;  /* 0x0040800b002c7984 */ /* 0x000fe80008000800 */
[----:B------:R-:W-:Y:S04]  /*369a0*/  LDS R46, [R0+UR11+0x5080] ;  /* 0x0050800b002e7984 */ /* 0x000fe80008000800 */
[----:B------:R-:W-:Y:S04]  /*369b0*/  LDS R45, [R3+UR11+0x4080] ;  /* 0x0040800b032d7984 */ /* 0x000fe80008000800 */
[----:B------:R-:W-:Y:S01]  /*369c0*/  LDS R47, [R3+UR11+0x5080] ;  /* 0x0050800b032f7984 */ /* 0x000fe20008000800 */
[-C--:B------:R-:W-:Y:S03]  /*369d0*/  HMMA.1688.F32.TF32 R204, R124, R26.reuse, R36 ;  /* 0x0000001a7ccc723c */ /* 0x080fe60000081024 */
[----:B------:R-:W-:Y:S04]  /*369e0*/  LDS R41, [R3+UR11+0x4100] ;  /* 0x0041000b03297984 */ /* 0x000fe80008000800 */
[----:B------:R-:W-:Y:S04]  /*369f0*/  LDS R43, [R3+UR11+0x5100] ;  /* 0x0051000b032b7984 */ /* 0x000fe80008000800 */
[----:B------:R-:W-:Y:S04]  /*36a00*/  LDS R36, [R0+UR11+0x4180] ;  /* 0x0041800b00247984 */ /* 0x000fe80008000800 */
[----:B------:R-:W-:Y:S04]  /*36a10*/  LDS R38, [R0+UR11+0x5180] ;  /* 0x0051800b00267984 */ /* 0x000fe80008000800 */
[----:B------:R-:W-:Y:S04]  /*36a20*/  LDS R37, [R3+UR11+0x4180] ;  /* 0x0041800b03257984 */ /* 0x000fe80008000800 */
[----:B------:R-:W-:Y:S01]  /*36a30*/  LDS R39, [R3+UR11+0x5180] ;  /* 0x0051800b03277984 */ /* 0x000fe20008000800 */
[C---:B------:R-:W-:Y:S03]  /*36a40*/  HMMA.1688.F32.TF32 R196, R32.reuse, R26, R196 ;  /* 0x0000001a20c4723c */ /* 0x040fe600000810c4 */
        /* <DEDUP_REMOVED lines=11> */
[----:B------:R-:W-:Y:S03]  /*36b00*/  HMMA.1688.F32.TF32 R152, R32, R10, R152 ;  /* 0x0000000a2098723c */ /* 0x000fe60000081098 */
[----:B------:R-:W-:Y:S04]  /*36b10*/  LDS R32, [R0+UR11+0x4200] ;  /* 0x0042000b00207984 */ /* 0x000fe80008000800 */
[----:B------:R-:W-:Y:S04]  /*36b20*/  LDS R34, [R0+UR11+0x5200] ;  /* 0x0052000b00227984 */ /* 0x000fe80008000800 */
[----:B------:R-:W-:Y:S04]  /*36b30*/  LDS R33, [R3+UR11+0x4200] ;  /* 0x0042000b03217984 */ /* 0x000fe80008000800 */
[----:B------:R-:W-:Y:S04]  /*36b40*/  LDS R35, [R3+UR11+0x5200] ;  /* 0x0052000b03237984 */ /* 0x000fe80008000800 */
[----:B------:R-:W-:Y:S01]  /*36b50*/  LDS R21, [R3+UR11+0x4380] ;  /* 0x0043800b03157984 */ /* 0x000fe20008000800 */
[C---:B--2---:R-:W-:Y:S03]  /*36b60*/  HMMA.1688.F32.TF32 R228, R124.reuse, R58, R228 ;  /* 0x0000003a7ce4723c */ /* 0x044fe600000810e4 */
[----:B------:R-:W-:Y:S04]  /*36b70*/  LDS R23, [R3+UR11+0x5380] ;  /* 0x0053800b03177984 */ /* 0x000fe80008000800 */
[----:B------:R-:W-:Y:S04]  /*36b80*/  LDS R20, [R0+UR11+0x4380] ;  /* 0x0043800b00147984 */ /* 0x000fe80008000800 */
[----:B------:R-:W-:Y:S04]  /*36b90*/  LDS R22, [R0+UR11+0x5380] ;  /* 0x0053800b00167984 */ /* 0x000fe80008000800 */
[----:B------:R-:W2:Y:S01]  /*36ba0*/  LDSM.16.M88.4 R12, [R252+UR13+0x41000] ;  /* 0x0410000dfc0c783b */ /* 0x000ea20008000200 */
[C---:B---3--:R-:W-:Y:S08]  /*36bb0*/  HMMA.1688.F32.TF32 R108, R124.reuse, R90, R108 ;  /* 0x0000005a7c6c723c */ /* 0x048ff0000008106c */
[C---:B----4-:R-:W-:Y:S11]  /*36bc0*/  HMMA.1688.F32.TF32 R224, R124.reuse, R86, R224 ;  /* 0x000000567ce0723c */ /* 0x050ff600000810e0 */
[----:B------:R-:W-:Y:S04]  /*36bd0*/  STL.64 [R1+0xd0], R108 ;  /* 0x0000d06c01007387 */ /* 0x000fe80000100a00 */
[----:B------:R3:W-:Y:S04]  /*36be0*/  STL.64 [R1+0xd8], R110 ;  /* 0x0000d86e01007387 */ /* 0x0007e80000100a00 */
[----:B---3--:R-:W3:Y:S04]  /*36bf0*/  LDL.LU.64 R110, [R1+0x4220] ;  /* 0x00422000016e7983 */ /* 0x008ee80000300a00 */
[----:B------:R-:W3:Y:S04]  /*36c00*/  LDL.LU.64 R108, [R1+0x4218] ;  /* 0x00421800016c7983 */ /* 0x000ee80000300a00 */
[----:B------:R4:W-:Y:S01]  /*36c10*/  STL.64 [R1+0xc0], R224 ;  /* 0x0000c0e001007387 */ /* 0x0009e20000100a00 */
[C---:B------:R-:W-:Y:S03]  /*36c20*/  HMMA.1688.F32.TF32 R220, R124.reuse, R82, R220 ;  /* 0x000000527cdc723c */ /* 0x040fe600000810dc */
[----:B------:R1:W-:Y:S04]  /*36c30*/  STL.64 [R1+0xc8], R226 ;  /* 0x0000c8e201007387 */ /* 0x0003e80000100a00 */
[----:B----4-:R-:W4:Y:S04]  /*36c40*/  LDL.LU R224, [R1+0x290] ;  /* 0x0002900001e07983 */ /* 0x010f280000300800 */
[----:B------:R-:W4:Y:S04]  /*36c50*/  LDL.LU R225, [R1+0x294] ;  /* 0x0002940001e17983 */ /* 0x000f280000300800 */
[----:B-1----:R-:W4:Y:S04]  /*36c60*/  LDL.LU R226, [R1+0x298] ;  /* 0x0002980001e27983 */ /* 0x002f280000300800 */
[----:B------:R-:W4:Y:S04]  /*36c70*/  LDL.LU R227, [R1+0x29c] ;  /* 0x00029c0001e37983 */ /* 0x000f280000300800 */
[----:B------:R1:W-:Y:S04]  /*36c80*/  STL.64 [R1+0xb0], R220 ;  /* 0x0000b0dc01007387 */ /* 0x0003e80000100a00 */
[----:B------:R2:W-:Y:S04]  /*36c90*/  STL.64 [R1+0xb8], R222 ;  /* 0x0000b8de01007387 */ /* 0x0005e80000100a00 */
[----:B-1----:R-:W4:Y:S04]  /*36ca0*/  LDL.LU R220, [R1+0x50] ;  /* 0x0000500001dc7983 */ /* 0x002f280000300800 */
[----:B------:R-:W4:Y:S04]  /*36cb0*/  LDL.LU R221, [R1+0x54] ;  /* 0x0000540001dd7983 */ /* 0x000f280000300800 */
[----:B--2---:R-:W2:Y:S04]  /*36cc0*/  LDL.LU R222, [R1+0x58] ;  /* 0x0000580001de7983 */ /* 0x004ea80000300800 */
[----:B------:R-:W2:Y:S01]  /*36cd0*/  LDL.LU R223, [R1+0x5c] ;  /* 0x00005c0001df7983 */ /* 0x000ea20000300800 */
[C---:B------:R-:W-:Y:S08]  /*36ce0*/  HMMA.1688.F32.TF32 R216, R124.reuse, R78, R216 ;  /* 0x0000004e7cd8723c */ /* 0x040ff000000810d8 */
[C---:B------:R-:W-:Y:S11]  /*36cf0*/  HMMA.1688.F32.TF32 R212, R124.reuse, R74, R212 ;  /* 0x0000004a7cd4723c */ /* 0x040ff600000810d4 */
[----:B------:R1:W-:Y:S04]  /*36d00*/  STL.64 [R1+0xa0], R216 ;  /* 0x0000a0d801007387 */ /* 0x0003e80000100a00 */
[----:B------:R1:W-:Y:S04]  /*36d10*/  STL.64 [R1+0xa8], R218 ;  /* 0x0000a8da01007387 */ /* 0x0003e80000100a00 */
[----:B-1----:R-:W2:Y:S04]  /*36d20*/  LDL.LU R216, [R1+0x4f0] ;  /* 0x0004f00001d87983 */ /* 0x002ea80000300800 */
[----:B------:R1:W-:Y:S04]  /*36d30*/  STL.64 [R1+0x70], R212 ;  /* 0x000070d401007387 */ /* 0x0003e80000100a00 */
[----:B------:R1:W-:Y:S04]  /*36d40*/  STL.64 [R1+0x78], R214 ;  /* 0x000078d601007387 */ /* 0x0003e80000100a00 */
[----:B------:R-:W2:Y:S04]  /*36d50*/  LDL.LU R217, [R1+0x4f4] ;  /* 0x0004f40001d97983 */ /* 0x000ea80000300800 */
[----:B------:R-:W2:Y:S04]  /*36d60*/  LDL.LU R218, [R1+0x4f8] ;  /* 0x0004f80001da7983 */ /* 0x000ea80000300800 */
[----:B------:R-:W2:Y:S04]  /*36d70*/  LDL.LU R219, [R1+0x4fc] ;  /* 0x0004fc0001db7983 */ /* 0x000ea80000300800 */
[----:B-1----:R-:W2:Y:S04]  /*36d80*/  LDL.LU R212, [R1+0x280] ;  /* 0x0002800001d47983 */ /* 0x002ea80000300800 */
[----:B------:R-:W2:Y:S04]  /*36d90*/  LDL.LU R213, [R1+0x284] ;  /* 0x0002840001d57983 */ /* 0x000ea80000300800 */
[----:B------:R-:W2:Y:S04]  /*36da0*/  LDL.LU R214, [R1+0x288] ;  /* 0x0002880001d67983 */ /* 0x000ea80000300800 */
[----:B------:R-:W2:Y:S01]  /*36db0*/  LDL.LU R215, [R1+0x28c] ;  /* 0x00028c0001d77983 */ /* 0x000ea20000300800 */
[C---:B------:R-:W-:Y:S08]  /*36dc0*/  HMMA.1688.F32.TF32 R240, R124.reuse, R70, R240 ;  /* 0x000000467cf0723c */ /* 0x040ff000000810f0 */
[C---:B------:R-:W-:Y:S08]  /*36dd0*/  HMMA.1688.F32.TF32 R236, R124.reuse, R66, R236 ;  /* 0x000000427cec723c */ /* 0x040ff000000810ec */
[C---:B------:R-:W-:Y:S08]  /*36de0*/  HMMA.1688.F32.TF32 R232, R124.reuse, R62, R232 ;  /* 0x0000003e7ce8723c */ /* 0x040ff000000810e8 */
[----:B------:R-:W-:Y:S01]  /*36df0*/  HMMA.1688.F32.TF32 R208, R124, R54, R208 ;  /* 0x000000367cd0723c */ /* 0x000fe200000810d0 */
[----:B------:R-:W-:Y:S07]  /*36e00*/  STL.64 [R1+0x40], R240 ;  /* 0x000040f001007387 */ /* 0x000fee0000100a00 */
[----:B------:R-:W-:Y:S01]  /*36e10*/  HMMA.1688.F32.TF32 R248, R116, R16, R248 ;  /* 0x0000001074f8723c */ /* 0x000fe200000810f8 */
[----:B------:R-:W-:Y:S07]  /*36e20*/  STL.64 [R1+0x48], R242 ;  /* 0x000048f201007387 */ /* 0x000fee0000100a00 */
[----:B------:R-:W-:Y:S01]  /*36e30*/  HMMA.1688.F32.TF32 R164, R124, R10, R164 ;  /* 0x0000000a7ca4723c */ /* 0x000fe200000810a4 */
[----:B------:R-:W-:Y:S04]  /*36e40*/  STL.64 [R1+0x30], R236 ;  /* 0x000030ec01007387 */ /* 0x000fe80000100a00 */
[----:B------:R-:W-:Y:S04]  /*36e50*/  STL.64 [R1+0x38], R238 ;  /* 0x000038ee01007387 */ /* 0x000fe80000100a00 */
[----:B------:R-:W-:Y:S04]  /*36e60*/  STL.64 [R1+0x20], R232 ;  /* 0x000020e801007387 */ /* 0x000fe80000100a00 */
[----:B------:R-:W-:Y:S01]  /*36e70*/  STL.64 [R1+0x28], R234 ;  /* 0x000028ea01007387 */ /* 0x000fe20000100a00 */
[----:B------:R-:W-:-:S03]  /*36e80*/  IMAD.MOV.U32 R3, RZ, RZ, R209 ;  /* 0x000000ffff037224 */ /* 0x000fc600078e00d1 */
[----:B------:R-:W-:Y:S01]  /*36e90*/  STL.64 [R1+0x10], R228 ;  /* 0x000010e401007387 */ /* 0x000fe20000100a00 */
[----:B------:R-:W-:-:S03]  /*36ea0*/  IMAD.MOV.U32 R209, RZ, RZ, R53 ;  /* 0x000000ffffd17224 */ /* 0x000fc600078e0035 */
[----:B------:R-:W-:Y:S04]  /*36eb0*/  STL.64 [R1+0x18], R230 ;  /* 0x000018e601007387 */ /* 0x000fe80000100a00 */
[----:B------:R1:W-:Y:S02]  /*36ec0*/  STL [R1], R208 ;  /* 0x000000d001007387 */ /* 0x0003e40000100800 */
[----:B-1----:R-:W-:Y:S02]  /*36ed0*/  IMAD.MOV.U32 R208, RZ, RZ, R52 ;  /* 0x000000ffffd07224 */ /* 0x002fe400078e0034 */
[----:B------:R-:W2:Y:S04]  /*36ee0*/  LDL.LU R52, [R1+0x4214] ;  /* 0x0042140001347983 */ /* 0x000ea80000300800 */
[----:B------:R-:W2:Y:S04]  /*36ef0*/  LDL.LU R53, [R1+0x4210] ;  /* 0x0042100001357983 */ /* 0x000ea80000300800 */
[----:B------:R-:W-:Y:S04]  /*36f00*/  STL.64 [R1+0x4018], R250 ;  /* 0x004018fa01007387 */ /* 0x000fe80000100a00 */
[----:B------:R-:W-:Y:S01]  /*36f10*/  STL.64 [R1+0x4010], R248 ;  /* 0x004010f801007387 */ /* 0x000fe20000100a00 */
[----:B------:R-:W-:Y:S01]  /*36f20*/  IMAD.MOV.U32 R0, RZ, RZ, R210 ;  /* 0x000000ffff007224 */ /* 0x000fe200078e00d2 */
[----:B------:R-:W-:Y:S01]  /*36f30*/  MOV R2, R211 ;  /* 0x000000d300027202 */ /* 0x000fe20000000f00 */
[----:B------:R-:W-:Y:S01]  /*36f40*/  IMAD.MOV.U32 R211, RZ, RZ, R68 ;  /* 0x000000ffffd37224 */ /* 0x000fe200078e0044 */
[----:B------:R-:W-:Y:S01]  /*36f50*/  MOV R210, R69 ;  /* 0x0000004500d27202 */ /* 0x000fe20000000f00 */
[C---:B------:R-:W-:Y:S08]  /*36f60*/  HMMA.1688.F32.TF32 R48, R36.reuse, R12, R48 ;  /* 0x0000000c2430723c */ /* 0x040ff00000081030 */
[-C--:B---3--:R-:W-:Y:S08]  /*36f70*/  HMMA.1688.F32.TF32 R68, R36, R16.reuse, R108 ;  /* 0x000000102444723c */ /* 0x088ff0000008106c */
[----:B----4-:R-:W-:-:S15]  /*36f80*/  HMMA.1688.F32.TF32 R124, R44, R16, R224 ;  /* 0x000000102c7c723c */ /* 0x010fde00000810e0 */
[----:B------:R-:W-:-:S04]  /*36f90*/  NOP ;  /* 0x0000000000007918 */ /* 0x000fc80000000000 */
[----:B------:R-:W-:Y:S04]  /*36fa0*/  STL [R1+0x4008], R124 ;  /* 0x0040087c01007387 */ /* 0x000fe80000100800 */
[----:B------:R-:W-:Y:S04]  /*36fb0*/  STL [R1+0x4004], R125 ;  /* 0x0040047d01007387 */ /* 0x000fe80000100800 */
[----:B------:R-:W-:Y:S04]  /*36fc0*/  STL [R1+0x4000], R126 ;  /* 0x0040007e01007387 */ /* 0x000fe80000100800 */
[----:B------:R2:W-:Y:S02]  /*36fd0*/  STL [R1+0x3ffc], R127 ;  /* 0x003ffc7f01007387 */ /* 0x0005e40000100800 */
[-C--:B--2---:R-:W-:Y:S08]  /*36fe0*/  HMMA.1688.F32.TF32 R124, R40, R16.reuse, R220 ;  /* 0x00000010287c723c */ /* 0x084ff000000810dc */
[-C--:B------:R-:W-:Y:S11]  /*36ff0*/  HMMA.1688.F32.TF32 R108, R32, R16.reuse, R128 ;  /* 0x00000010206c723c */ /* 0x080ff60000081080 */
[----:B------:R-:W-:Y:S04]  /*37000*/  STL.64 [R1+0x5f0], R124 ;  /* 0x0005f07c01007387 */ /* 0x000fe80000100a00 */
[----:B------:R1:W-:Y:S04]  /*37010*/  STL.64 [R1+0x5f8], R126 ;  /* 0x0005f87e01007387 */ /* 0x0003e80000100a00 */
[----:B------:R-:W-:Y:S04]  /*37020*/  STL.64 [R1+0x6e0], R68 ;  /* 0x0006e04401007387 */ /* 0x000fe80000100a00 */
[----:B------:R2:W-:Y:S01]  /*37030*/  STL.64 [R1+0x6e8], R70 ;  /* 0x0006e84601007387 */ /* 0x0005e20000100a00 */
[-C--:B-1----:R-:W-:Y:S08]  /*37040*/  HMMA.1688.F32.TF32 R124, R28, R16.reuse, R188 ;  /* 0x000000101c7c723c */ /* 0x082ff000000810bc */
[-C--:B--2---:R-:W-:Y:S01]  /*37050*/  HMMA.1688.F32.TF32 R68, R24, R16.reuse, R196 ;  /* 0x000000101844723c */ /* 0x084fe200000810c4 */
[----:B------:R-:W-:Y:S04]  /*37060*/  STL.64 [R1+0x890], R108 ;  /* 0x0008906c01007387 */ /* 0x000fe80000100a00 */
[----:B------:R1:W-:Y:S01]  /*37070*/  STL.64 [R1+0x898], R110 ;  /* 0x0008986e01007387 */ /* 0x0003e20000100a00 */
[----:B------:R-:W-:Y:S01]  /*37080*/  IMAD.MOV.U32 R220, RZ, RZ, R72 ;  /* 0x000000ffffdc7224 */ /* 0x000fe200078e0048 */
[----:B------:R-:W-:Y:S01]  /*37090*/  MOV R221, R73 ;  /* 0x0000004900dd7202 */ /* 0x000fe20000000f00 */
[----:B------:R-:W-:Y:S01]  /*370a0*/  IMAD.MOV.U32 R222, RZ, RZ, R76 ;  /* 0x000000ffffde7224 */ /* 0x000fe200078e004c */
[----:B------:R-:W-:Y:S01]  /*370b0*/  MOV R248, R65 ;  /* 0x0000004100f87202 */ /* 0x000fe20000000f00 */
[----:B------:R-:W-:Y:S01]  /*370c0*/  IMAD.MOV.U32 R223, RZ, RZ, R77 ;  /* 0x000000ffffdf7224 */ /* 0x000fe200078e004d */
[----:B------:R-:W-:Y:S04]  /*370d0*/  STL.64 [R1+0x980], R124 ;  /* 0x0009807c01007387 */ /* 0x000fe80000100a00 */
[----:B------:R-:W-:Y:S01]  /*370e0*/  STL.64 [R1+0x988], R126 ;  /* 0x0009887e01007387 */ /* 0x000fe20000100a00 */
[----:B-1----:R-:W-:Y:S03]  /*370f0*/  HMMA.1688.F32.TF32 R108, R20, R16, R204 ;  /* 0x00000010146c723c */ /* 0x002fe600000810cc */
[----:B------:R-:W-:Y:S04]  /*37100*/  STL.64 [R1+0x4020], R18 ;  /* 0x0040201201007387 */ /* 0x000fe80000100a00 */
[----:B------:R-:W-:Y:S04]  /*37110*/  STL.64 [R1+0x9d0], R68 ;  /* 0x0009d04401007387 */ /* 0x000fe80000100a00 */
[----:B------:R1:W-:Y:S01]  /*37120*/  STL.64 [R1+0x9d8], R70 ;  /* 0x0009d84601007387 */ /* 0x0003e20000100a00 */
[-C--:B------:R-:W-:Y:S01]  /*37130*/  HMMA.1688.F32.TF32 R128, R44, R12.reuse, R212 ;  /* 0x0000000c2c80723c */ /* 0x080fe200000810d4 */
[----:B------:R-:W-:Y:S01]  /*37140*/  IMAD.MOV.U32 R249, RZ, RZ, R88 ;  /* 0x000000fffff97224 */ /* 0x000fe200078e0058 */
[----:B------:R-:W-:Y:S01]  /*37150*/  MOV R251, R64 ;  /* 0x0000004000fb7202 */ /* 0x000fe20000000f00 */
[----:B------:R-:W-:Y:S01]  /*37160*/  IMAD.MOV.U32 R250, RZ, RZ, R56 ;  /* 0x000000fffffa7224 */ /* 0x000fe200078e0038 */
[----:B------:R-:W-:Y:S04]  /*37170*/  LDSM.16.M88.4 R188, [R252+UR13+0x47000] ;  /* 0x0470000dfcbc783b */ /* 0x000fe80008000200 */
[----:B------:R-:W-:Y:S01]  /*37180*/  LDSM.16.M88.4 R204, [R252+UR13+0x4d000] ;  /* 0x04d0000dfccc783b */ /* 0x000fe20008000200 */
[-C--:B-1----:R-:W-:Y:S03]  /*37190*/  HMMA.1688.F32.TF32 R68, R116, R12.reuse, R216 ;  /* 0x0000000c7444723c */ /* 0x082fe600000810d8 */
[----:B------:R-:W-:Y:S04]  /*371a0*/  STL.64 [R1+0xa00], R108 ;  /* 0x000a006c01007387 */ /* 0x000fe80000100a00 */
[----:B------:R-:W-:Y:S01]  /*371b0*/  STL.64 [R1+0xa08], R110 ;  /* 0x000a086e01007387 */ /* 0x000fe20000100a00 */
[-C--:B------:R-:W-:Y:S03]  /*371c0*/  HMMA.1688.F32.TF32 R16, R32, R12.reuse, R132 ;  /* 0x0000000c2010723c */ /* 0x080fe60000081084 */
[----:B------:R-:W-:Y:S08]  /*371d0*/  LDSM.16.M88.4 R196, [R252+UR13+0x4f000] ;  /* 0x04f0000dfcc4783b */ /* 0x000ff00008000200 */
[----:B------:R-:W-:Y:S04]  /*371e0*/  STL.64 [R1+0x4030], R70 ;  /* 0x0040304601007387 */ /* 0x000fe80000100a00 */
[----:B------:R1:W-:Y:S04]  /*371f0*/  STL.64 [R1+0x4028], R68 ;  /* 0x0040284401007387 */ /* 0x0003e80000100a00 */
[----:B------:R-:W2:Y:S04]  /*37200*/  LDL.LU R228, [R1+0x5c0] ;  /* 0x0005c00001e47983 */ /* 0x000ea80000300800 */
[----:B------:R-:W2:Y:S01]  /*37210*/  LDL.LU R229, [R1+0x5c4] ;  /* 0x0005c40001e57983 */ /* 0x000ea20000300800 */
[-C--:B-1----:R-:W-:Y:S03]  /*37220*/  HMMA.1688.F32.TF32 R68, R40, R12.reuse, R208 ;  /* 0x0000000c2844723c */ /* 0x082fe600000810d0 */
[----:B------:R-:W2:Y:S04]  /*37230*/  LDL.LU R230, [R1+0x5c8] ;  /* 0x0005c80001e67983 */ /* 0x000ea80000300800 */
[----:B------:R-:W2:Y:S04]  /*37240*/  LDL.LU R231, [R1+0x5cc] ;  /* 0x0005cc0001e77983 */ /* 0x000ea80000300800 */
[----:B------:R-:W3:Y:S04]  /*37250*/  LDL.LU R224, [R1+0x2a0] ;  /* 0x0002a00001e07983 */ /* 0x000ee80000300800 */
[----:B------:R-:W3:Y:S04]  /*37260*/  LDL.LU R225, [R1+0x2a4] ;  /* 0x0002a40001e17983 */ /* 0x000ee80000300800 */
[----:B------:R-:W3:Y:S04]  /*37270*/  LDL.LU R226, [R1+0x2a8] ;  /* 0x0002a80001e27983 */ /* 0x000ee80000300800 */
[----:B------:R-:W3:Y:S04]  /*37280*/  LDL.LU R227, [R1+0x2ac] ;  /* 0x0002ac0001e37983 */ /* 0x000ee80000300800 */
[----:B------:R-:W4:Y:S04]  /*37290*/  LDL.LU R72, [R1+0x420c] ;  /* 0x00420c0001487983 */ /* 0x000f280000300800 */
[----:B------:R-:W2:Y:S04]  /*372a0*/  LDL.LU R73, [R1+0x4208] ;  /* 0x0042080001497983 */ /* 0x000ea80000300800 */
[----:B------:R-:W2:Y:S04]  /*372b0*/  LDL.LU R76, [R1+0x4204] ;  /* 0x00420400014c7983 */ /* 0x000ea80000300800 */
[----:B------:R-:W2:Y:S04]  /*372c0*/  LDL.LU R77, [R1+0x4200] ;  /* 0x00420000014d7983 */ /* 0x000ea80000300800 */
[----:B------:R-:W-:Y:S04]  /*372d0*/  STL.64 [R1+0x4040], R130 ;  /* 0x0040408201007387 */ /* 0x000fe80000100a00 */
[----:B------:R-:W-:Y:S04]  /*372e0*/  STL.64 [R1+0x4038], R128 ;  /* 0x0040388001007387 */ /* 0x000fe80000100a00 */
[----:B------:R-:W-:Y:S04]  /*372f0*/  STL.64 [R1+0x4a0], R68 ;  /* 0x0004a04401007387 */ /* 0x000fe80000100a00 */
[----:B------:R1:W-:Y:S04]  /*37300*/  STL.64 [R1+0x4a8], R70 ;  /* 0x0004a84601007387 */ /* 0x0003e80000100a00 */
[----:B------:R-:W-:Y:S04]  /*37310*/  STL.64 [R1+0x6b0], R48 ;  /* 0x0006b03001007387 */ /* 0x000fe80000100a00 */
[----:B------:R1:W-:Y:S02]  /*37320*/  STL.64 [R1+0x6b8], R50 ;  /* 0x0006b83201007387 */ /* 0x0003e40000100a00 */
[-C--:B-1----:R-:W-:Y:S02]  /*37330*/  HMMA.1688.F32.TF32 R68, R28, R12.reuse, R176 ;  /* 0x0000000c1c44723c */ /* 0x082fe400000810b0 */
[----:B------:R-:W-:Y:S04]  /*37340*/  STL.64 [R1+0x7c0], R16 ;  /* 0x0007c01001007387 */ /* 0x000fe80000100a00 */
[----:B------:R1:W-:Y:S02]  /*37350*/  STL.64 [R1+0x7c8], R18 ;  /* 0x0007c81201007387 */ /* 0x0003e40000100a00 */
[----:B------:R-:W-:Y:S01]  /*37360*/  HMMA.1688.F32.TF32 R48, R24, R12, R192 ;  /* 0x0000000c1830723c */ /* 0x000fe200000810c0 */
[----:B------:R-:W-:-:S02]  /*37370*/  IMAD.MOV.U32 R214, RZ, RZ, R53 ;  /* 0x000000ffffd67224 */ /* 0x000fc400078e0035 */
[----:B------:R-:W-:Y:S01]  /*37380*/  IMAD.MOV.U32 R215, RZ, RZ, R52 ;  /* 0x000000ffffd77224 */ /* 0x000fe200078e0034 */
[----:B------:R-:W-:Y:S01]  /*37390*/  MOV R208, R9 ;  /* 0x0000000900d07202 */ /* 0x000fe20000000f00 */
[----:B------:R-:W1:Y:S03]  /*373a0*/  LDSM.16.M88.4 R52, [R252+UR13+0x42000] ;  /* 0x0420000dfc34783b */ /* 0x000e660008000200 */
[----:B-1----:R-:W-:Y:S01]  /*373b0*/  HMMA.1688.F32.TF32 R16, R20, R12, R200 ;  /* 0x0000000c1410723c */ /* 0x002fe200000810c8 */
[----:B------:R-:W-:Y:S02]  /*373c0*/  IMAD.MOV.U32 R209, RZ, RZ, R8 ;  /* 0x000000ffffd17224 */ /* 0x000fe400078e0008 */
[----:B------:R-:W-:Y:S04]  /*373d0*/  STL.64 [R1+0x950], R68 ;  /* 0x0009504401007387 */ /* 0x000fe80000100a00 */
[----:B------:R-:W-:Y:S04]  /*373e0*/  STL.64 [R1+0x958], R70 ;  /* 0x0009584601007387 */ /* 0x000fe80000100a00 */
[----:B------:R-:W2:Y:S04]  /*373f0*/  LDL.LU R216, [R1+0x5e0] ;  /* 0x0005e00001d87983 */ /* 0x000ea80000300800 */
[----:B------:R-:W-:Y:S04]  /*37400*/  STL.64 [R1+0x9b0], R48 ;  /* 0x0009b03001007387 */ /* 0x000fe80000100a00 */
[----:B------:R-:W-:Y:S04]  /*37410*/  STL.64 [R1+0x9b8], R50 ;  /* 0x0009b83201007387 */ /* 0x000fe80000100a00 */
[----:B------:R-:W-:Y:S04]  /*37420*/  STL.64 [R1+0x9f0], R16 ;  /* 0x0009f01001007387 */ /* 0x000fe80000100a00 */
[----:B------:R1:W-:Y:S04]  /*37430*/  STL.64 [R1+0x9f8], R18 ;  /* 0x0009f81201007387 */ /* 0x0003e80000100a00 */
[----:B------:R-:W2:Y:S04]  /*37440*/  LDL.LU R217, [R1+0x5e4] ;  /* 0x0005e40001d97983 */ /* 0x000ea80000300800 */
[----:B------:R1:W-:Y:S04]  /*37450*/  STL.64 [R1+0x4048], R14 ;  /* 0x0040480e01007387 */ /* 0x0003e80000100a00 */
[----:B------:R-:W1:Y:S01]  /*37460*/  LDSM.16.M88.4 R48, [R252+UR13+0x43000] ;  /* 0x0430000dfc30783b */ /* 0x000e620008000200 */
[----:B------:R-:W-:Y:S01]  /*37470*/  IMAD.MOV.U32 R210, RZ, RZ, R5 ;  /* 0x000000ffffd27224 */ /* 0x000fe200078e0005 */
[----:B------:R-:W-:Y:S01]  /*37480*/  MOV R211, R4 ;  /* 0x0000000400d37202 */ /* 0x000fe20000000f00 */
[-C--:B-1----:R-:W-:Y:S01]  /*37490*/  HMMA.1688.F32.TF32 R16, R36, R52.reuse, R100 ;  /* 0x000000342410723c */ /* 0x082fe20000081064 */
[----:B------:R-:W1:Y:S04]  /*374a0*/  LDSM.16.M88.4 R8, [R252+UR13+0x44000] ;  /* 0x0440000dfc08783b */ /* 0x000e680008000200 */
[----:B------:R-:W1:Y:S03]  /*374b0*/  LDSM.16.M88.4 R4, [R252+UR13+0x45000] ;  /* 0x0450000dfc04783b */ /* 0x000e660008000200 */
[----:B------:R-:W-:Y:S01]  /*374c0*/  HMMA.1688.F32.TF32 R12, R40, R52, R220 ;  /* 0x00000034280c723c */ /* 0x000fe200000810dc */
[----:B------:R-:W1:Y:S04]  /*374d0*/  LDSM.16.M88.4 R192, [R252+UR13+0x46000] ;  /* 0x0460000dfcc0783b */ /* 0x000e680008000200 */
[----:B------:R-:W-:-:S14]  /*374e0*/  LDSM.16.M88.4 R200, [R252+UR13+0x4e000] ;  /* 0x04e0000dfcc8783b */ /* 0x000fdc0008000200 */
[----:B------:R-:W-:Y:S01]  /*374f0*/  IMAD.MOV.U32 R124, RZ, RZ, R12 ;  /* 0x000000ffff7c7224 */ /* 0x000fe200078e000c */
[----:B------:R-:W-:Y:S01]  /*37500*/  MOV R126, R14 ;  /* 0x0000000e007e7202 */ /* 0x000fe20000000f00 */
[----:B------:R-:W-:Y:S02]  /*37510*/  IMAD.MOV.U32 R125, RZ, RZ, R13 ;  /* 0x000000ffff7d7224 */ /* 0x000fe400078e000d */
[----:B------:R-:W-:Y:S02]  /*37520*/  IMAD.MOV.U32 R127, RZ, RZ, R15 ;  /* 0x000000ffff7f7224 */ /* 0x000fe400078e000f */
[-C--:B------:R-:W-:Y:S08]  /*37530*/  HMMA.1688.F32.TF32 R12, R32, R52.reuse, R120 ;  /* 0x00000034200c723c */ /* 0x080ff00000081078 */
[----:B------:R-:W-:Y:S08]  /*37540*/  HMMA.1688.F32.TF32 R68, R28, R52, R136 ;  /* 0x000000341c44723c */ /* 0x000ff00000081088 */
[----:B------:R-:W-:Y:S08]  /*37550*/  HMMA.1688.F32.TF32 R176, R40, R48, R208 ;  /* 0x0000003028b0723c */ /* 0x000ff000000810d0 */
[----:B---3--:R-:W-:Y:S01]  /*37560*/  HMMA.1688.F32.TF32 R132, R44, R52, R224 ;  /* 0x000000342c84723c */ /* 0x008fe200000810e0 */
[----:B----4-:R-:W-:Y:S01]  /*37570*/  MOV R213, R72 ;  /* 0x0000004800d57202 */ /* 0x010fe20000000f00 */
[----:B--2---:R-:W-:-:S06]  /*37580*/  IMAD.MOV.U32 R212, RZ, RZ, R73 ;  /* 0x000000ffffd47224 */ /* 0x004fcc00078e0049 */
[----:B------:R-:W-:Y:S01]  /*37590*/  HMMA.1688.F32.TF32 R72, R116, R52, R228 ;  /* 0x000000347448723c */ /* 0x000fe200000810e4 */
[----:B------:R-:W-:Y:S01]  /*375a0*/  IMAD.MOV.U32 R219, RZ, RZ, R76 ;  /* 0x000000ffffdb7224 */ /* 0x000fe200078e004c */
[----:B------:R-:W-:-:S15]  /*375b0*/  MOV R218, R77 ;  /* 0x0000004d00da7202 */ /* 0x000fde0000000f00 */
[----:B------:R-:W-:Y:S02]  /*375c0*/  NOP ;  /* 0x0000000000007918 */ /* 0x000fe40000000000 */
[----:B------:R-:W-:Y:S04]  /*375d0*/  STL.64 [R1+0x4058], R74 ;  /* 0x0040584a01007387 */ /* 0x000fe80000100a00 */
[----:B------:R-:W-:Y:S04]  /*375e0*/  STL.64 [R1+0x4050], R72 ;  /* 0x0040504801007387 */ /* 0x000fe80000100a00 */
        /* <DEDUP_REMOVED lines=8> */
[-C--:B--2---:R-:W-:Y:S08]  /*37670*/  HMMA.1688.F32.TF32 R16, R24, R52.reuse, R172 ;  /* 0x000000341810723c */ /* 0x084ff000000810ac */
[----:B---3--:R-:W-:Y:S08]  /*37680*/  HMMA.1688.F32.TF32 R12, R20, R52, R184 ;  /* 0x00000034140c723c */ /* 0x008ff000000810b8 */
[-C--:B------:R-:W-:Y:S08]  /*37690*/  HMMA.1688.F32.TF32 R136, R44, R48.reuse, R212 ;  /* 0x000000302c88723c */ /* 0x080ff000000810d4 */
[-C--:B------:R-:W-:Y:S01]  /*376a0*/  HMMA.1688.F32.TF32 R76, R116, R48.reuse, R216 ;  /* 0x00000030744c723c */ /* 0x080fe200000810d8 */
        /* <DEDUP_REMOVED lines=23> */
[-C--:B--2---:R-:W-:Y:S03]  /*37820*/  HMMA.1688.F32.TF32 R12, R36, R48.reuse, R92 ;  /* 0x00000030240c723c */ /* 0x084fe6000008105c */
[----:B------:R-:W-:Y:S04]  /*37830*/  STL.64 [R1+0x40b0], R178 ;  /* 0x0040b0b201007387 */ /* 0x000fe80000100a00 */
[----:B------:R-:W-:Y:S04]  /*37840*/  STL.64 [R1+0x40a8], R176 ;  /* 0x0040a8b001007387 */ /* 0x000fe80000100a00 */
[----:B------:R-:W2:Y:S08]  /*37850*/  LDL.LU R216, [R1+0x4b0] ;  /* 0x0004b00001d87983 */ /* 0x000eb00000300800 */
[----:B------:R-:W-:Y:S04]  /*37860*/  STL.64 [R1+0x5e0], R12 ;  /* 0x0005e00c01007387 */ /* 0x000fe80000100a00 */
[----:B------:R1:W-:Y:S04]  /*37870*/  STL.64 [R1+0x5e8], R14 ;  /* 0x0005e80e01007387 */ /* 0x0003e80000100a00 */
        /* <DEDUP_REMOVED lines=11> */
[-C--:B-1----:R-:W-:Y:S08]  /*37930*/  HMMA.1688.F32.TF32 R12, R32, R48.reuse, R112 ;  /* 0x00000030200c723c */ /* 0x082ff00000081070 */
[-C--:B------:R-:W-:Y:S08]  /*37940*/  HMMA.1688.F32.TF32 R52, R28, R48.reuse, R140 ;  /* 0x000000301c34723c */ /* 0x080ff0000008108c */
[-C--:B------:R-:W-:Y:S03]  /*37950*/  HMMA.1688.F32.TF32 R16, R24, R48.reuse, R160 ;  /* 0x000000301810723c */ /* 0x080fe600000810a0 */
[----:B------:R-:W-:Y:S04]  /*37960*/  STL.64 [R1+0x6c0], R12 ;  /* 0x0006c00c01007387 */ /* 0x000fe80000100a00 */
[----:B------:R1:W-:Y:S01]  /*37970*/  STL.64 [R1+0x6c8], R14 ;  /* 0x0006c80e01007387 */ /* 0x0003e20000100a00 */
[----:B------:R-:W-:Y:S01]  /*37980*/  IMAD.MOV.U32 R210, RZ, RZ, R81 ;  /* 0x000000ffffd27224 */ /* 0x000fe200078e0051 */
[----:B-1----:R-:W-:Y:S01]  /*37990*/  HMMA.1688.F32.TF32 R12, R20, R48, R180 ;  /* 0x00000030140c723c */ /* 0x002fe200000810b4 */
[----:B------:R-:W-:Y:S01]  /*379a0*/  IMAD.MOV.U32 R211, RZ, RZ, R80 ;  /* 0x000000ffffd37224 */ /* 0x000fe200078e0050 */
[----:B------:R-:W-:Y:S04]  /*379b0*/  STL.64 [R1+0x860], R52 ;  /* 0x0008603401007387 */ /* 0x000fe80000100a00 */
[----:B------:R-:W-:Y:S04]  /*379c0*/  STL.64 [R1+0x868], R54 ;  /* 0x0008683601007387 */ /* 0x000fe80000100a00 */
[----:B------:R-:W-:Y:S04]  /*379d0*/  STL.64 [R1+0x40b8], R50 ;  /* 0x0040b83201007387 */ /* 0x000fe80000100a00 */
[----:B------:R-:W-:Y:S04]  /*379e0*/  STL.64 [R1+0x960], R16 ;  /* 0x0009601001007387 */ /* 0x000fe80000100a00 */
[----:B------:R1:W-:Y:S04]  /*379f0*/  STL.64 [R1+0x968], R18 ;  /* 0x0009681201007387 */ /* 0x0003e80000100a00 */
[----:B------:R-:W-:Y:S04]  /*37a00*/  STL.64 [R1+0x9c0], R12 ;  /* 0x0009c00c01007387 */ /* 0x000fe80000100a00 */
[----:B------:R1:W-:Y:S02]  /*37a10*/  STL.64 [R1+0x9c8], R14 ;  /* 0x0009c80e01007387 */ /* 0x0003e40000100a00 */
[-C--:B-1----:R-:W-:Y:S08]  /*37a20*/  HMMA.1688.F32.TF32 R16, R36, R8.reuse, R244 ;  /* 0x000000082410723c */ /* 0x082ff000000810f4 */
[-C--:B------:R-:W-:Y:S08]  /*37a30*/  HMMA.1688.F32.TF32 R12, R32, R8.reuse, R104 ;  /* 0x00000008200c723c */ /* 0x080ff00000081068 */
[----:B------:R-:W-:Y:S01]  /*37a40*/  HMMA.1688.F32.TF32 R48, R28, R8, R144 ;  /* 0x000000081c30723c */ /* 0x000fe20000081090 */
[----:B------:R-:W-:Y:S01]  /*37a50*/  IMAD.MOV.U32 R208, RZ, RZ, R85 ;  /* 0x000000ffffd07224 */ /* 0x000fe200078e0055 */
[----:B------:R-:W-:-:S06]  /*37a60*/  MOV R209, R84 ;  /* 0x0000005400d17202 */ /* 0x000fcc0000000f00 */
[-C--:B---3--:R-:W-:Y:S08]  /*37a70*/  HMMA.1688.F32.TF32 R80, R116, R8.reuse, R232 ;  /* 0x000000087450723c */ /* 0x088ff000000810e8 */
[-C--:B----4-:R-:W-:Y:S08]  /*37a80*/  HMMA.1688.F32.TF32 R140, R44, R8.reuse, R228 ;  /* 0x000000082c8c723c */ /* 0x090ff000000810e4 */
[-C--:B------:R-:W-:Y:S03]  /*37a90*/  HMMA.1688.F32.TF32 R180, R40, R8.reuse, R224 ;  /* 0x0000000828b4723c */ /* 0x080fe600000810e0 */
[----:B------:R-:W-:Y:S04]  /*37aa0*/  STL.64 [R1+0x40c8], R82 ;  /* 0x0040c85201007387 */ /* 0x000fe80000100a00 */
[----:B------:R-:W-:Y:S04]  /*37ab0*/  STL.64 [R1+0x40c0], R80 ;  /* 0x0040c05001007387 */ /* 0x000fe80000100a00 */
[----:B------:R-:W-:Y:S04]  /*37ac0*/  STL.64 [R1+0x40d8], R142 ;  /* 0x0040d88e01007387 */ /* 0x000fe80000100a00 */
[----:B------:R-:W-:Y:S04]  /*37ad0*/  STL.64 [R1+0x40d0], R140 ;  /* 0x0040d08c01007387 */ /* 0x000fe80000100a00 */
[----:B------:R-:W-:Y:S04]  /*37ae0*/  LDSM.16.M88.4 R224, [R252+UR13+0x48000] ;  /* 0x0480000dfce0783b */ /* 0x000fe80008000200 */
[----:B------:R-:W-:Y:S04]  /*37af0*/  STL [R1+0x3fec], R180 ;  /* 0x003fecb401007387 */ /* 0x000fe80000100800 */
[----:B------:R-:W-:Y:S04]  /*37b00*/  STL [R1+0x3fe8], R181 ;  /* 0x003fe8b501007387 */ /* 0x000fe80000100800 */
[----:B------:R-:W-:Y:S04]  /*37b10*/  STL [R1+0x3fe4], R182 ;  /* 0x003fe4b601007387 */ /* 0x000fe80000100800 */
[----:B------:R-:W-:Y:S04]  /*37b20*/  STL [R1+0x3fe0], R183 ;  /* 0x003fe0b701007387 */ /* 0x000fe80000100800 */
[----:B------:R-:W-:Y:S04]  /*37b30*/  STL.64 [R1+0x490], R16 ;  /* 0x0004901001007387 */ /* 0x000fe80000100a00 */
[----:B------:R1:W-:Y:S04]  /*37b40*/  STL.64 [R1+0x498], R18 ;  /* 0x0004981201007387 */ /* 0x0003e80000100a00 */
[----:B------:R-:W-:Y:S04]  /*37b50*/  STL.64 [R1+0x620], R12 ;  /* 0x0006200c01007387 */ /* 0x000fe80000100a00 */
[----:B------:R3:W-:Y:S01]  /*37b60*/  STL.64 [R1+0x628], R14 ;  /* 0x0006280e01007387 */ /* 0x0007e20000100a00 */
[-C--:B-1----:R-:W-:Y:S08]  /*37b70*/  HMMA.1688.F32.TF32 R16, R24, R8.reuse, R156 ;  /* 0x000000081810723c */ /* 0x082ff0000008109c */
[----:B---3--:R-:W-:Y:S01]  /*37b80*/  HMMA.1688.F32.TF32 R12, R20, R8, R168 ;  /* 0x00000008140c723c */ /* 0x008fe200000810a8 */
[----:B------:R-:W-:Y:S04]  /*37b90*/  STL.64 [R1+0x7a0], R48 ;  /* 0x0007a03001007387 */ /* 0x000fe80000100a00 */
[----:B------:R-:W-:Y:S03]  /*37ba0*/  STL.64 [R1+0x7a8], R50 ;  /* 0x0007a83201007387 */ /* 0x000fe60000100a00 */
[-C--:B--2---:R-:W-:Y:S01]  /*37bb0*/  HMMA.1688.F32.TF32 R84, R116, R4.reuse, R220 ;  /* 0x000000047454723c */ /* 0x084fe200000810dc */
[----:B------:R1:W-:Y:S04]  /*37bc0*/  STL.64 [R1+0x40e0], R10 ;  /* 0x0040e00a01007387 */ /* 0x0003e80000100a00 */
[----:B------:R-:W-:Y:S03]  /*37bd0*/  STL.64 [R1+0x940], R16 ;  /* 0x0009401001007387 */ /* 0x000fe60000100a00 */
[-C--:B------:R-:W-:Y:S01]  /*37be0*/  HMMA.1688.F32.TF32 R184, R40, R4.reuse, R212 ;  /* 0x0000000428b8723c */ /* 0x080fe200000810d4 */
[----:B------:R-:W-:Y:S04]  /*37bf0*/  STL.64 [R1+0x948], R18 ;  /* 0x0009481201007387 */ /* 0x000fe80000100a00 */
[----:B------:R-:W-:Y:S04]  /*37c00*/  STL.64 [R1+0x9a0], R12 ;  /* 0x0009a00c01007387 */ /* 0x000fe80000100a00 */
[----:B------:R2:W-:Y:S01]  /*37c10*/  STL.64 [R1+0x9a8], R14 ;  /* 0x0009a80e01007387 */ /* 0x0005e20000100a00 */
[-C--:B-1----:R-:W-:Y:S03]  /*37c20*/  HMMA.1688.F32.TF32 R8, R32, R4.reuse, R96 ;  /* 0x000000042008723c */ /* 0x082fe60000081060 */
[----:B------:R-:W-:Y:S04]  /*37c30*/  LDSM.16.M88.4 R212, [R252+UR13+0x4b000] ;  /* 0x04b0000dfcd4783b */ /* 0x000fe80008000200 */
[----:B------:R-:W-:Y:S01]  /*37c40*/  LDSM.16.M88.4 R220, [R252+UR13+0x49000] ;  /* 0x0490000dfcdc783b */ /* 0x000fe20008000200 */
[-C--:B--2---:R-:W-:Y:S03]  /*37c50*/  HMMA.1688.F32.TF32 R12, R36, R4.reuse, R208 ;  /* 0x00000004240c723c */ /* 0x084fe600000810d0 */
[----:B------:R-:W-:Y:S04]  /*37c60*/  STL.64 [R1+0x40f8], R86 ;  /* 0x0040f85601007387 */ /* 0x000fe80000100a00 */
[----:B------:R-:W-:Y:S04]  /*37c70*/  STL.64 [R1+0x40f0], R84 ;  /* 0x0040f05401007387 */ /* 0x000fe80000100a00 */
[----:B------:R-:W-:Y:S01]  /*37c80*/  STL [R1+0x3ff8], R184 ;  /* 0x003ff8b801007387 */ /* 0x000fe20000100800 */
[-C--:B------:R-:W-:Y:S03]  /*37c90*/  HMMA.1688.F32.TF32 R16, R28, R4.reuse, R148 ;  /* 0x000000041c10723c */ /* 0x080fe60000081094 */
[----:B------:R-:W-:Y:S04]  /*37ca0*/  STL [R1+0x3ff4], R185 ;  /* 0x003ff4b901007387 */ /* 0x000fe80000100800 */
[----:B------:R-:W-:Y:S04]  /*37cb0*/  STL [R1+0x3ff0], R186 ;  /* 0x003ff0ba01007387 */ /* 0x000fe80000100800 */
[----:B------:R-:W-:Y:S04]  /*37cc0*/  STL [R1+0x3fdc], R187 ;  /* 0x003fdcbb01007387 */ /* 0x000fe80000100800 */
[----:B------:R-:W-:Y:S04]  /*37cd0*/  STL.64 [R1+0x400], R12 ;  /* 0x0004000c01007387 */ /* 0x000fe80000100a00 */
[----:B------:R1:W-:Y:S04]  /*37ce0*/  STL.64 [R1+0x408], R14 ;  /* 0x0004080e01007387 */ /* 0x0003e80000100a00 */
[----:B------:R-:W-:Y:S04]  /*37cf0*/  STL.64 [R1+0x600], R8 ;  /* 0x0006000801007387 */ /* 0x000fe80000100a00 */
[----:B------:R2:W-:Y:S01]  /*37d00*/  STL.64 [R1+0x608], R10 ;  /* 0x0006080a01007387 */ /* 0x0005e20000100a00 */
[-C--:B-1----:R-:W-:Y:S03]  /*37d10*/  HMMA.1688.F32.TF32 R12, R24, R4.reuse, R152 ;  /* 0x00000004180c723c */ /* 0x082fe60000081098 */
[----:B------:R-:W-:Y:S05]  /*37d20*/  LDSM.16.M88.4 R208, [R252+UR13+0x4c000] ;  /* 0x04c0000dfcd0783b */ /* 0x000fea0008000200 */
[----:B--2---:R-:W-:Y:S01]  /*37d30*/  HMMA.1688.F32.TF32 R8, R20, R4, R164 ;  /* 0x000000041408723c */ /* 0x004fe200000810a4 */
[----:B------:R1:W-:Y:S04]  /*37d40*/  STL.64 [R1+0x6d0], R16 ;  /* 0x0006d01001007387 */ /* 0x0003e80000100a00 */
[----:B------:R2:W-:Y:S06]  /*37d50*/  STL.64 [R1+0x6d8], R18 ;  /* 0x0006d81201007387 */ /* 0x0005ec0000100a00 */
[----:B------:R3:W-:Y:S04]  /*37d60*/  STL.64 [R1+0x870], R12 ;  /* 0x0008700c01007387 */ /* 0x0007e80000100a00 */
[----:B------:R4:W-:Y:S04]  /*37d70*/  STL.64 [R1+0x878], R14 ;  /* 0x0008780e01007387 */ /* 0x0009e80000100a00 */
[----:B------:R-:W3:Y:S04]  /*37d80*/  LDL.LU R65, [R1+0x41fc] ;  /* 0x0041fc0001417983 */ /* 0x000ee80000300800 */
[----:B------:R-:W-:Y:S04]  /*37d90*/  STL.64 [R1+0x970], R8 ;  /* 0x0009700801007387 */ /* 0x000fe80000100a00 */
[----:B------:R-:W-:Y:S04]  /*37da0*/  STL.64 [R1+0x978], R10 ;  /* 0x0009780a01007387 */ /* 0x000fe80000100a00 */
[----:B------:R-:W4:Y:S04]  /*37db0*/  LDL.LU R88, [R1+0x41f8] ;  /* 0x0041f80001587983 */ /* 0x000f280000300800 */
[----:B------:R-:W4:Y:S04]  /*37dc0*/  LDL.LU R56, [R1+0x41f4] ;  /* 0x0041f40001387983 */ /* 0x000f280000300800 */
[----:B------:R-:W4:Y:S01]  /*37dd0*/  LDL.LU R64, [R1+0x41f0] ;  /* 0x0041f00001407983 */ /* 0x000f220000300800 */
[----:B-1----:R-:W-:Y:S01]  /*37de0*/  IMAD.MOV.U32 R16, RZ, RZ, R60 ;  /* 0x000000ffff107224 */ /* 0x002fe200078e003c */
[----:B--2---:R-:W-:Y:S01]  /*37df0*/  MOV R18, R57 ;  /* 0x0000003900127202 */ /* 0x004fe20000000f00 */
[----:B------:R-:W-:Y:S01]  /*37e00*/  IMAD.MOV.U32 R17, RZ, RZ, R61 ;  /* 0x000000ffff117224 */ /* 0x000fe200078e003d */
[----:B------:R-:W2:Y:S01]  /*37e10*/  LDL.LU R60, [R1+0x41ec] ;  /* 0x0041ec00013c7983 */ /* 0x000ea20000300800 */
[----:B------:R-:W-:-:S03]  /*37e20*/  IMAD.MOV.U32 R19, RZ, RZ, R89 ;  /* 0x000000ffff137224 */ /* 0x000fc600078e0059 */
[----:B------:R-:W2:Y:S04]  /*37e30*/  LDL.LU R61, [R1+0x41e8] ;  /* 0x0041e800013d7983 */ /* 0x000ea80000300800 */
[----:B------:R-:W2:Y:S04]  /*37e40*/  LDL.LU R57, [R1+0x41e4] ;  /* 0x0041e40001397983 */ /* 0x000ea80000300800 */
[----:B------:R-:W2:Y:S01]  /*37e50*/  LDL.LU R89, [R1+0x41e0] ;  /* 0x0041e00001597983 */ /* 0x000ea20000300800 */
[----:B---3--:R-:W-:Y:S02]  /*37e60*/  IMAD.MOV.U32 R71, RZ, RZ, R65 ;  /* 0x000000ffff477224 */ /* 0x008fe400078e0041 */
[----:B----4-:R-:W-:-:S02]  /*37e70*/  IMAD.MOV.U32 R70, RZ, RZ, R88 ;  /* 0x000000ffff467224 */ /* 0x010fc400078e0058 */
[----:B------:R-:W-:Y:S02]  /*37e80*/  IMAD.MOV.U32 R68, RZ, RZ, R56 ;  /* 0x000000ffff447224 */ /* 0x000fe400078e0038 */
[----:B------:R-:W3:Y:S01]  /*37e90*/  LDL.LU R56, [R1+0x41dc] ;  /* 0x0041dc0001387983 */ /* 0x000ee20000300800 */
[----:B------:R-:W-:-:S03]  /*37ea0*/  MOV R69, R64 ;  /* 0x0000004000457202 */ /* 0x000fc60000000f00 */
[----:B------:R-:W4:Y:S04]  /*37eb0*/  LDL.LU R64, [R1+0x41d8] ;  /* 0x0041d80001407983 */ /* 0x000f280000300800 */
[----:B------:R-:W4:Y:S04]  /*37ec0*/  LDL.LU R88, [R1+0x41d4] ;  /* 0x0041d40001587983 */ /* 0x000f280000300800 */
[----:B------:R-:W4:Y:S01]  /*37ed0*/  LDL.LU R65, [R1+0x41d0] ;  /* 0x0041d00001417983 */ /* 0x000f220000300800 */
[----:B--2---:R-:W-:Y:S01]  /*37ee0*/  MOV R240, R57 ;  /* 0x0000003900f07202 */ /* 0x004fe20000000f00 */
[----:B------:R-:W-:-:S02]  /*37ef0*/  IMAD.MOV.U32 R242, RZ, RZ, R61 ;  /* 0x000000fffff27224 */ /* 0x000fc400078e003d */
[----:B------:R-:W2:Y:S01]  /*37f00*/  LDL.LU R57, [R1+0x41cc] ;  /* 0x0041cc0001397983 */ /* 0x000ea20000300800 */
[----:B------:R-:W-:Y:S01]  /*37f10*/  IMAD.MOV.U32 R241, RZ, RZ, R89 ;  /* 0x000000fffff17224 */ /* 0x000fe200078e0059 */
[----:B------:R-:W-:Y:S02]  /*37f20*/  MOV R243, R60 ;  /* 0x0000003c00f37202 */ /* 0x000fe40000000f00 */
[----:B------:R-:W2:Y:S04]  /*37f30*/  LDL.LU R89, [R1+0x41c8] ;  /* 0x0041c80001597983 */ /* 0x000ea80000300800 */
[----:B------:R-:W2:Y:S04]  /*37f40*/  LDL.LU R61, [R1+0x41c4] ;  /* 0x0041c400013d7983 */ /* 0x000ea80000300800 */
[----:B------:R-:W2:Y:S01]  /*37f50*/  LDL.LU R60, [R1+0x41c0] ;  /* 0x0041c000013c7983 */ /* 0x000ea20000300800 */
[----:B---3--:R-:W-:Y:S01]  /*37f60*/  IMAD.MOV.U32 R239, RZ, RZ, R56 ;  /* 0x000000ffffef7224 */ /* 0x008fe200078e0038 */
[----:B----4-:R-:W-:Y:S01]  /*37f70*/  MOV R238, R64 ;  /* 0x0000004000ee7202 */ /* 0x010fe20000000f00 */
[----:B------:R-:W-:-:S02]  /*37f80*/  IMAD.MOV.U32 R236, RZ, RZ, R88 ;  /* 0x000000ffffec7224 */ /* 0x000fc400078e0058 */
[----:B------:R-:W3:Y:S01]  /*37f90*/  LDL.LU R88, [R1+0x41bc] ;  /* 0x0041bc0001587983 */ /* 0x000ee20000300800 */
[----:B------:R-:W-:-:S03]  /*37fa0*/  IMAD.MOV.U32 R237, RZ, RZ, R65 ;  /* 0x000000ffffed7224 */ /* 0x000fc600078e0041 */
[----:B------:R-:W4:Y:S04]  /*37fb0*/  LDL.LU R65, [R1+0x41b8] ;  /* 0x0041b80001417983 */ /* 0x000f280000300800 */
[----:B------:R-:W4:Y:S04]  /*37fc0*/  LDL.LU R64, [R1+0x41b4] ;  /* 0x0041b40001407983 */ /* 0x000f280000300800 */
[----:B------:R-:W4:Y:S01]  /*37fd0*/  LDL.LU R56, [R1+0x41b0] ;  /* 0x0041b00001387983 */ /* 0x000f220000300800 */
[----:B--2---:R-:W-:-:S03]  /*37fe0*/  IMAD.MOV.U32 R232, RZ, RZ, R61 ;  /* 0x000000ffffe87224 */ /* 0x004fc600078e003d */
[----:B------:R-:W2:Y:S01]  /*37ff0*/  LDL.LU R61, [R1+0x41ac] ;  /* 0x0041ac00013d7983 */ /* 0x000ea20000300800 */
[----:B------:R-:W-:Y:S01]  /*38000*/  IMAD.MOV.U32 R234, RZ, RZ, R89 ;  /* 0x000000ffffea7224 */ /* 0x000fe200078e0059 */
[----:B------:R-:W-:Y:S01]  /*38010*/  MOV R233, R60 ;  /* 0x0000003c00e97202 */ /* 0x000fe20000000f00 */
[----:B------:R-:W-:Y:S01]  /*38020*/  IMAD.MOV.U32 R235, RZ, RZ, R57 ;  /* 0x000000ffffeb7224 */ /* 0x000fe200078e0039 */
[----:B------:R-:W2:Y:S04]  /*38030*/  LDL.LU R60, [R1+0x41a8] ;  /* 0x0041a800013c7983 */ /* 0x000ea80000300800 */
[----:B------:R-:W2:Y:S04]  /*38040*/  LDL.LU R89, [R1+0x41a4] ;  /* 0x0041a40001597983 */ /* 0x000ea80000300800 */
[----:B------:R-:W2:Y:S01]  /*38050*/  LDL.LU R57, [R1+0x41a0] ;  /* 0x0041a00001397983 */ /* 0x000ea20000300800 */
[----:B---3--:R-:W-:Y:S01]  /*38060*/  MOV R231, R88 ;  /* 0x0000005800e77202 */ /* 0x008fe20000000f00 */
[----:B----4-:R-:W-:Y:S01]  /*38070*/  IMAD.MOV.U32 R230, RZ, RZ, R65 ;  /* 0x000000ffffe67224 */ /* 0x010fe200078e0041 */
[----:B------:R-:W-:-:S02]  /*38080*/  MOV R228, R64 ;  /* 0x0000004000e47202 */ /* 0x000fc40000000f00 */
[----:B------:R-:W3:Y:S01]  /*38090*/  LDL.LU R64, [R1+0x419c] ;  /* 0x00419c0001407983 */ /* 0x000ee20000300800 */
[----:B------:R-:W-:-:S03]  /*380a0*/  IMAD.MOV.U32 R229, RZ, RZ, R56 ;  /* 0x000000ffffe57224 */ /* 0x000fc600078e0038 */
[----:B------:R-:W4:Y:S04]  /*380b0*/  LDL.LU R56, [R1+0x4198] ;  /* 0x0041980001387983 */ /* 0x000f280000300800 */
[----:B------:R-:W4:Y:S04]  /*380c0*/  LDL.LU R65, [R1+0x4194] ;  /* 0x0041940001417983 */ /* 0x000f280000300800 */
[----:B------:R-:W4:Y:S01]  /*380d0*/  LDL.LU R88, [R1+0x4190] ;  /* 0x0041900001587983 */ /* 0x000f220000300800 */
[----:B--2---:R-:W-:Y:S01]  /*380e0*/  IMAD.MOV.U32 R12, RZ, RZ, R89 ;  /* 0x000000ffff0c7224 */ /* 0x004fe200078e0059 */
[----:B------:R-:W-:-:S02]  /*380f0*/  MOV R14, R60 ;  /* 0x0000003c000e7202 */ /* 0x000fc40000000f00 */
[----:B------:R-:W2:Y:S01]  /*38100*/  LDL.LU R89, [R1+0x418c] ;  /* 0x00418c0001597983 */ /* 0x000ea20000300800 */
[----:B------:R-:W-:-:S03]  /*38110*/  IMAD.MOV.U32 R13, RZ, RZ, R57 ;  /* 0x000000ffff0d7224 */ /* 0x000fc600078e0039 */
[----:B------:R-:W2:Y:S01]  /*38120*/  LDL.LU R57, [R1+0x4188] ;  /* 0x0041880001397983 */ /* 0x000ea20000300800 */
[----:B------:R-:W-:-:S03]  /*38130*/  IMAD.MOV.U32 R15, RZ, RZ, R61 ;  /* 0x000000ffff0f7224 */ /* 0x000fc600078e003d */
[----:B------:R-:W2:Y:S04]  /*38140*/  LDL.LU R60, [R1+0x4184] ;  /* 0x00418400013c7983 */ /* 0x000ea80000300800 */
[----:B------:R-:W2:Y:S01]  /*38150*/  LDL.LU R61, [R1+0x4180] ;  /* 0x00418000013d7983 */ /* 0x000ea20000300800 */
[----:B---3--:R-:W-:Y:S02]  /*38160*/  IMAD.MOV.U32 R75, RZ, RZ, R64 ;  /* 0x000000ffff4b7224 */ /* 0x008fe400078e0040 */
[----:B----4-:R-:W-:Y:S02]  /*38170*/  IMAD.MOV.U32 R74, RZ, RZ, R56 ;  /* 0x000000ffff4a7224 */ /* 0x010fe400078e0038 */
        /* <DEDUP_REMOVED lines=46> */
[----:B---3--:R-:W-:Y:S01]  /*38460*/  MOV R67, R88 ;  /* 0x0000005800437202 */ /* 0x008fe20000000f00 */
[----:B----4-:R-:W-:Y:S02]  /*38470*/  IMAD.MOV.U32 R66, RZ, RZ, R56 ;  /* 0x000000ffff427224 */ /* 0x010fe400078e0038 */
[----:B------:R-:W3:Y:S04]  /*38480*/  LDL.LU R56, [R1+0x411c] ;  /* 0x00411c0001387983 */ /* 0x000ee80000300800 */
[----:B------:R-:W4:Y:S04]  /*38490*/  LDL.LU R88, [R1+0x4118] ;  /* 0x0041180001587983 */ /* 0x000f280000300800 */
[----:B------:R-:W3:Y:S01]  /*384a0*/  LDL.LU R62, [R1+0x8a8] ;  /* 0x0008a800013e7983 */ /* 0x000ee20000300800 */
[----:B--2---:R-:W-:-:S03]  /*384b0*/  IMAD.MOV.U32 R63, RZ, RZ, R89 ;  /* 0x000000ffff3f7224 */ /* 0x004fc600078e0059 */
[----:B------:R-:W2:Y:S04]  /*384c0*/  LDL.LU R89, [R1+0x4114] ;  /* 0x0041140001597983 */ /* 0x000ea80000300800 */
[----:B------:R-:W3:Y:S04]  /*384d0*/  LDL.LU R176, [R1+0x8c0] ;  /* 0x0008c00001b07983 */ /* 0x000ee80000300800 */
[----:B------:R-:W3:Y:S01]  /*384e0*/  LDL.LU R177, [R1+0x8c4] ;  /* 0x0008c40001b17983 */ /* 0x000ee20000300800 */
[----:B----4-:R-:W-:-:S03]  /*384f0*/  IMAD.MOV.U32 R178, RZ, RZ, R88 ;  /* 0x000000ffffb27224 */ /* 0x010fc600078e0058 */
[----:B------:R-:W4:Y:S04]  /*38500*/  LDL.LU R88, [R1+0x4110] ;  /* 0x0041100001587983 */ /* 0x000f280000300800 */
[----:B------:R-:W3:Y:S01]  /*38510*/  LDL.LU R179, [R1+0x8cc] ;  /* 0x0008cc0001b37983 */ /* 0x000ee20000300800 */
[----:B--2---:R-:W-:-:S03]  /*38520*/  MOV R111, R89 ;  /* 0x00000059006f7202 */ /* 0x004fc60000000f00 */
[----:B------:R-:W2:Y:S04]  /*38530*/  LDL.LU R108, [R1+0x8d0] ;  /* 0x0008d000016c7983 */ /* 0x000ea80000300800 */
[----:B------:R-:W2:Y:S04]  /*38540*/  LDL.LU R109, [R1+0x8d4] ;  /* 0x0008d400016d7983 */ /* 0x000ea80000300800 */
[----:B------:R-:W2:Y:S04]  /*38550*/  LDL.LU R110, [R1+0x8d8] ;  /* 0x0008d800016e7983 */ /* 0x000ea80000300800 */
[----:B------:R-:W2:Y:S01]  /*38560*/  LDL.LU R89, [R1+0x410c] ;  /* 0x00410c0001597983 */ /* 0x000ea20000300800 */
[----:B----4-:R-:W-:-:S03]  /*38570*/  IMAD.MOV.U32 R112, RZ, RZ, R88 ;  /* 0x000000ffff707224 */ /* 0x010fc600078e0058 */
[----:B------:R-:W4:Y:S04]  /*38580*/  LDL.LU R88, [R1+0x4108] ;  /* 0x0041080001587983 */ /* 0x000f280000300800 */
[----:B------:R-:W3:Y:S04]  /*38590*/  LDL.LU R113, [R1+0x8e4] ;  /* 0x0008e40001717983 */ /* 0x000ee80000300800 */
[----:B------:R-:W3:Y:S04]  /*385a0*/  LDL.LU R114, [R1+0x8e8] ;  /* 0x0008e80001727983 */ /* 0x000ee80000300800 */
[----:B------:R-:W3:Y:S04]  /*385b0*/  LDL.LU R115, [R1+0x8ec] ;  /* 0x0008ec0001737983 */ /* 0x000ee80000300800 */
[----:B------:R-:W3:Y:S01]  /*385c0*/  LDL.LU R160, [R1+0x900] ;  /* 0x0009000001a07983 */ /* 0x000ee20000300800 */
[----:B--2---:R-:W-:-:S03]  /*385d0*/  IMAD.MOV.U32 R161, RZ, RZ, R89 ;  /* 0x000000ffffa17224 */ /* 0x004fc600078e0059 */
[----:B------:R-:W2:Y:S01]  /*385e0*/  LDL.LU R89, [R1+0x4104] ;  /* 0x0041040001597983 */ /* 0x000ea20000300800 */
[----:B------:R-:W-:Y:S03]  /*385f0*/  HMMA.1688.F32.TF32 R144, R44, R4, R216 ;  /* 0x000000042c90723c */ /* 0x000fe600000810d8 */
[----:B------:R-:W1:Y:S01]  /*38600*/  LDSM.16.M88.4 R216, [R252+UR13+0x4a000] ;  /* 0x04a0000dfcd8783b */ /* 0x000e620008000200 */
[----:B----4-:R-:W-:-:S03]  /*38610*/  MOV R162, R88 ;  /* 0x0000005800a27202 */ /* 0x010fc60000000f00 */
[----:B------:R-:W2:Y:S04]  /*38620*/  LDL.LU R88, [R1+0x4100] ;  /* 0x0041000001587983 */ /* 0x000ea80000300800 */
[----:B------:R-:W4:Y:S04]  /*38630*/  LDL.LU R163, [R1+0x90c] ;  /* 0x00090c0001a37983 */ /* 0x000f280000300800 */
        /* <DEDUP_REMOVED lines=24> */
[----:B------:R-:W-:Y:S08]  /*387c0*/  HMMA.1688.F32.TF32 R228, R40, R192, R228 ;  /* 0x000000c028e4723c */ /* 0x000ff000000810e4 */
[----:B-1----:R-:W-:Y:S08]  /*387d0*/  HMMA.1688.F32.TF32 R164, R44, R216, R120 ;  /* 0x000000d82ca4723c */ /* 0x002ff00000081078 */
[----:B------:R-:W-:Y:S08]  /*387e0*/  HMMA.1688.F32.TF32 R232, R40, R188, R232 ;  /* 0x000000bc28e8723c */ /* 0x000ff000000810e8 */
[----:B------:R-:W-:Y:S08]  /*387f0*/  HMMA.1688.F32.TF32 R120, R44, R200, R12 ;  /* 0x000000c82c78723c */ /* 0x000ff0000008100c */
[C---:B------:R-:W-:Y:S08]  /*38800*/  HMMA.1688.F32.TF32 R236, R40.reuse, R224, R236 ;  /* 0x000000e028ec723c */ /* 0x040ff000000810ec */
[----:B------:R-:W-:Y:S01]  /*38810*/  HMMA.1688.F32.TF32 R12, R40, R212, R16 ;  /* 0x000000d4280c723c */ /* 0x000fe20000081010 */
[----:B------:R-:W-:Y:S04]  /*38820*/  STL [R1+0x3b98], R252 ;  /* 0x003b98fc01007387 */ /* 0x000fe80000100800 */
[----:B------:R1:W-:Y:S03]  /*38830*/  STL [R1+0x3fd8], R230 ;  /* 0x003fd8e601007387 */ /* 0x0003e60000100800 */
[C---:B---3--:R-:W-:Y:S01]  /*38840*/  HMMA.1688.F32.TF32 R104, R116.reuse, R216, R112 ;  /* 0x000000d87468723c */ /* 0x048fe20000081070 */
[----:B------:R-:W-:Y:S04]  /*38850*/  STL [R1+0x3fd4], R231 ;  /* 0x003fd4e701007387 */ /* 0x000fe80000100800 */
[----:B------:R3:W-:Y:S03]  /*38860*/  STL [R1+0x3fd0], R235 ;  /* 0x003fd0eb01007387 */ /* 0x0007e60000100800 */
[C---:B------:R-:W-:Y:S01]  /*38870*/  HMMA.1688.F32.TF32 R108, R116.reuse, R212, R108 ;  /* 0x000000d4746c723c */ /* 0x040fe2000008106c */
[----:B------:R1:W-:Y:S04]  /*38880*/  STL [R1+0x3fcc], R239 ;  /* 0x003fccef01007387 */ /* 0x0003e80000100800 */
[----:B------:R1:W-:Y:S03]  /*38890*/  STL.64 [R1+0x50], R12 ;  /* 0x0000500c01007387 */ /* 0x0003e60000100a00 */
[C---:B------:R-:W-:Y:S01]  /*388a0*/  HMMA.1688.F32.TF32 R112, R116.reuse, R208, R176 ;  /* 0x000000d07470723c */ /* 0x040fe200000810b0 */
[----:B------:R1:W-:Y:S07]  /*388b0*/  STL.64 [R1+0x58], R14 ;  /* 0x0000580e01007387 */ /* 0x0003ee0000100a00 */
[C---:B------:R-:W-:Y:S08]  /*388c0*/  HMMA.1688.F32.TF32 R60, R116.reuse, R200, R60 ;  /* 0x000000c8743c723c */ /* 0x040ff0000008103c */
[----:B------:R-:W-:Y:S08]  /*388d0*/  HMMA.1688.F32.TF32 R64, R116, R196, R64 ;  /* 0x000000c47440723c */ /* 0x000ff00000081040 */
[C---:B------:R-:W-:Y:S08]  /*388e0*/  HMMA.1688.F32.TF32 R148, R44.reuse, R192, R136 ;  /* 0x000000c02c94723c */ /* 0x040ff00000081088 */
[----:B------:R-:W-:Y:S08]  /*388f0*/  HMMA.1688.F32.TF32 R156, R44, R224, R52 ;  /* 0x000000e02c9c723c */ /* 0x000ff00000081034 */
[----:B------:R-:W-:-:S15]  /*38900*/  HMMA.1688.F32.TF32 R8, R40, R208, R248 ;  /* 0x000000d02808723c */ /* 0x000fde00000810f8 */
[----:B------:R-:W-:-:S04]  /*38910*/  NOP ;  /* 0x0000000000007918 */ /* 0x000fc80000000000 */
[----:B-1----:R-:W-:Y:S01]  /*38920*/  IMAD.MOV.U32 R230, RZ, RZ, R8 ;  /* 0x000000ffffe67224 */ /* 0x002fe200078e0008 */
[----:B---3--:R-:W-:Y:S01]  /*38930*/  MOV R235, R10 ;  /* 0x0000000a00eb7202 */ /* 0x008fe20000000f00 */
[----:B------:R-:W-:Y:S02]  /*38940*/  IMAD.MOV.U32 R231, RZ, RZ, R9 ;  /* 0x000000ffffe77224 */ /* 0x000fe400078e0009 */
[----:B------:R-:W-:Y:S01]  /*38950*/  IMAD.MOV.U32 R239, RZ, RZ, R11 ;  /* 0x000000ffffef7224 */ /* 0x000fe200078e000b */
[----:B----4-:R-:W-:Y:S08]  /*38960*/  HMMA.1688.F32.TF32 R96, R116, R224, R160 ;  /* 0x000000e07460723c */ /* 0x010ff000000810a0 */
[----:B------:R-:W-:Y:S08]  /*38970*/  HMMA.1688.F32.TF32 R160, R44, R220, R172 ;  /* 0x000000dc2ca0723c */ /* 0x000ff000000810ac */
[C---:B--2---:R-:W-:Y:S08]  /*38980*/  HMMA.1688.F32.TF32 R92, R116.reuse, R188, R92 ;  /* 0x000000bc745c723c */ /* 0x044ff0000008105c */
[----:B------:R-:W-:Y:S08]  /*38990*/  HMMA.1688.F32.TF32 R88, R116, R192, R88 ;  /* 0x000000c07458723c */ /* 0x000ff00000081058 */
[----:B------:R-:W-:Y:S08]  /*389a0*/  HMMA.1688.F32.TF32 R172, R44, R208, R132 ;  /* 0x000000d02cac723c */ /* 0x000ff00000081084 */
[C---:B------:R-:W-:Y:S08]  /*389b0*/  HMMA.1688.F32.TF32 R100, R116.reuse, R220, R100 ;  /* 0x000000dc7464723c */ /* 0x040ff00000081064 */
[-C--:B------:R-:W-:Y:S08]  /*389c0*/  HMMA.1688.F32.TF32 R56, R116, R204.reuse, R56 ;  /* 0x000000cc7438723c */ /* 0x080ff00000081038 */
[C---:B------:R-:W-:Y:S08]  /*389d0*/  HMMA.1688.F32.TF32 R116, R44.reuse, R204, R72 ;  /* 0x000000cc2c74723c */ /* 0x040ff00000081048 */
[C---:B------:R-:W-:Y:S08]  /*389e0*/  HMMA.1688.F32.TF32 R152, R44.reuse, R188, R76 ;  /* 0x000000bc2c98723c */ /* 0x040ff0000008104c */
[C---:B------:R-:W-:Y:S08]  /*389f0*/  HMMA.1688.F32.TF32 R168, R44.reuse, R212, R124 ;  /* 0x000000d42ca8723c */ /* 0x040ff0000008107c */
[----:B------:R-:W-:Y:S01]  /*38a00*/  HMMA.1688.F32.TF32 R44, R44, R196, R128 ;  /* 0x000000c42c2c723c */ /* 0x000fe20000081080 */
[----:B------:R-:W2:Y:S04]  /*38a10*/  LDL.LU R128, [R1+0x4c0] ;  /* 0x0004c00001807983 */ /* 0x000ea80000300800 */
[----:B------:R-:W2:Y:S04]  /*38a20*/  LDL.LU R129, [R1+0x4c4] ;  /* 0x0004c40001817983 */ /* 0x000ea80000300800 */
[----:B------:R-:W2:Y:S04]  /*38a30*/  LDL.LU R130, [R1+0x4c8] ;  /* 0x0004c80001827983 */ /* 0x000ea80000300800 */
[----:B------:R-:W2:Y:S04]  /*38a40*/  LDL.LU R131, [R1+0x4cc] ;  /* 0x0004cc0001837983 */ /* 0x000ea80000300800 */
        /* <DEDUP_REMOVED lines=65> */
[----:B---3--:R-:W-:Y:S08]  /*38e60*/  HMMA.1688.F32.TF32 R12, R36, R196, R12 ;  /* 0x000000c4240c723c */ /* 0x008ff0000008100c */
[C---:B--2---:R-:W-:Y:S08]  /*38e70*/  HMMA.1688.F32.TF32 R8, R40.reuse, R200, R8 ;  /* 0x000000c82808723c */ /* 0x044ff00000081008 */
[----:B------:R-:W-:Y:S08]  /*38e80*/  HMMA.1688.F32.TF32 R84, R40, R204, R180 ;  /* 0x000000cc2854723c */ /* 0x000ff000000810b4 */
[----:B----4-:R-:W-:Y:S03]  /*38e90*/  HMMA.1688.F32.TF32 R80, R36, R192, R80 ;  /* 0x000000c02450723c */ /* 0x010fe60000081050 */
[----:B------:R-:W-:Y:S01]  /*38ea0*/  MOV R184, R8 ;  /* 0x0000000800b87202 */ /* 0x000fe20000000f00 */
[----:B------:R-:W-:Y:S01]  /*38eb0*/  IMAD.MOV.U32 R185, RZ, RZ, R9 ;  /* 0x000000ffffb97224 */ /* 0x000fe200078e0009 */
[----:B------:R-:W-:Y:S01]  /*38ec0*/  MOV R180, R11 ;  /* 0x0000000b00b47202 */ /* 0x000fe20000000f00 */
[----:B------:R-:W-:-:S02]  /*38ed0*/  IMAD.MOV.U32 R186, RZ, RZ, R10 ;  /* 0x000000ffffba7224 */ /* 0x000fc400078e000a */
[C---:B------:R-:W-:Y:S08]  /*38ee0*/  HMMA.1688.F32.TF32 R8, R36.reuse, R188, R48 ;  /* 0x000000bc2408723c */ /* 0x040ff00000081030 */
[C---:B------:R-:W-:Y:S03]  /*38ef0*/  HMMA.1688.F32.TF32 R48, R36.reuse, R224, R176 ;  /* 0x000000e02430723c */ /* 0x040fe600000810b0 */
[----:B------:R-:W-:Y:S04]  /*38f00*/  STL.64 [R1+0x300], R80 ;  /* 0x0003005001007387 */ /* 0x000fe80000100a00 */
[----:B------:R1:W-:Y:S04]  /*38f10*/  STL.64 [R1+0x308], R82 ;  /* 0x0003085201007387 */ /* 0x0003e80000100a00 */
[----:B------:R-:W-:Y:S04]  /*38f20*/  STL.64 [R1+0x330], R8 ;  /* 0x0003300801007387 */ /* 0x000fe80000100a00 */
[----:B------:R2:W-:Y:S01]  /*38f30*/  STL.64 [R1+0x338], R10 ;  /* 0x0003380a01007387 */ /* 0x0005e20000100a00 */
[C---:B-1----:R-:W-:Y:S08]  /*38f40*/  HMMA.1688.F32.TF32 R80, R36.reuse, R220, R136 ;  /* 0x000000dc2450723c */ /* 0x042ff00000081088 */
[C---:B--2---:R-:W-:Y:S01]  /*38f50*/  HMMA.1688.F32.TF32 R8, R36.reuse, R216, R76 ;  /* 0x000000d82408723c */ /* 0x044fe2000008104c */
[----:B------:R-:W-:Y:S04]  /*38f60*/  STL.64 [R1+0x360], R48 ;  /* 0x0003603001007387 */ /* 0x000fe80000100a00 */
[----:B------:R1:W-:Y:S06]  /*38f70*/  STL.64 [R1+0x368], R50 ;  /* 0x0003683201007387 */ /* 0x0003ec0000100a00 */
[----:B------:R-:W-:Y:S04]  /*38f80*/  STL.64 [R1+0x390], R80 ;  /* 0x0003905001007387 */ /* 0x000fe80000100a00 */
[----:B------:R-:W-:Y:S01]  /*38f90*/  STL.64 [R1+0x398], R82 ;  /* 0x0003985201007387 */ /* 0x000fe20000100a00 */
[C---:B-1----:R-:W-:Y:S03]  /*38fa0*/  HMMA.1688.F32.TF32 R48, R36.reuse, R212, R52 ;  /* 0x000000d42430723c */ /* 0x042fe60000081034 */
[----:B------:R-:W-:Y:S04]  /*38fb0*/  STL.64 [R1+0x3c0], R8 ;  /* 0x0003c00801007387 */ /* 0x000fe80000100a00 */
[----:B------:R1:W-:Y:S01]  /*38fc0*/  STL.64 [R1+0x3c8], R10 ;  /* 0x0003c80a01007387 */ /* 0x0003e20000100a00 */
[C---:B------:R-:W-:Y:S08]  /*38fd0*/  HMMA.1688.F32.TF32 R52, R36.reuse, R208, R124 ;  /* 0x000000d02434723c */ /* 0x040ff0000008107c */
[C---:B-1----:R-:W-:Y:S03]  /*38fe0*/  HMMA.1688.F32.TF32 R8, R36.reuse, R204, R132 ;  /* 0x000000cc2408723c */ /* 0x042fe60000081084 */
[----:B------:R-:W-:Y:S04]  /*38ff0*/  STL.64 [R1+0x3d0], R48 ;  /* 0x0003d03001007387 */ /* 0x000fe80000100a00 */
[----:B------:R1:W-:Y:S04]  /*39000*/  STL.64 [R1+0x3d8], R50 ;  /* 0x0003d83201007387 */ /* 0x0003e80000100a00 */
[----:B------:R-:W-:Y:S04]  /*39010*/  STL.64 [R1+0x3f0], R52 ;  /* 0x0003f03401007387 */ /* 0x000fe80000100a00 */
[----:B------:R-:W-:Y:S04]  /*39020*/  STL.64 [R1+0x3f8], R54 ;  /* 0x0003f83601007387 */ /* 0x000fe80000100a00 */
[----:B------:R-:W-:Y:S01]  /*39030*/  STL.64 [R1+0x410], R8 ;  /* 0x0004100801007387 */ /* 0x000fe20000100a00 */
[----:B-1----:R-:W-:Y:S03]  /*39040*/  HMMA.1688.F32.TF32 R48, R36, R200, R72 ;  /* 0x000000c82430723c */ /* 0x002fe60000081048 */
[----:B------:R1:W-:Y:S05]  /*39050*/  STL.64 [R1+0x418], R10 ;  /* 0x0004180a01007387 */ /* 0x0003ea0000100a00 */
[----:B-1----:R-:W-:Y:S11]  /*39060*/  HMMA.1688.F32.TF32 R8, R32, R192, R128 ;  /* 0x000000c02008723c */ /* 0x002ff60000081080 */
[----:B------:R-:W-:Y:S04]  /*39070*/  STL.64 [R1+0x440], R48 ;  /* 0x0004403001007387 */ /* 0x000fe80000100a00 */
[----:B------:R-:W-:Y:S04]  /*39080*/  STL.64 [R1+0x448], R50 ;  /* 0x0004483201007387 */ /* 0x000fe80000100a00 */
[----:B------:R-:W-:Y:S01]  /*39090*/  STL.64 [R1+0x430], R12 ;  /* 0x0004300c01007387 */ /* 0x000fe20000100a00 */
[----:B------:R-:W-:-:S02]  /*390a0*/  IMAD.MOV.U32 R36, RZ, RZ, R11 ;  /* 0x000000ffff247224 */ /* 0x000fc400078e000b */
[----:B------:R-:W-:Y:S01]  /*390b0*/  IMAD.MOV.U32 R38, RZ, RZ, R9 ;  /* 0x000000ffff267224 */ /* 0x000fe200078e0009 */
[----:B------:R-:W-:Y:S01]  /*390c0*/  MOV R37, R10 ;  /* 0x0000000a00257202 */ /* 0x000fe20000000f00 */
[----:B------:R-:W-:Y:S01]  /*390d0*/  IMAD.MOV.U32 R39, RZ, RZ, R8 ;  /* 0x000000ffff277224 */ /* 0x000fe200078e0008 */
[----:B------:R1:W-:Y:S04]  /*390e0*/  STL.64 [R1+0x438], R14 ;  /* 0x0004380e01007387 */ /* 0x0003e80000100a00 */
[----:B------:R-:W-:Y:S04]  /*390f0*/  STL [R1+0x3fa8], R36 ;  /* 0x003fa82401007387 */ /* 0x000fe80000100800 */
[----:B------:R-:W-:Y:S04]  /*39100*/  STL [R1+0x3fa4], R38 ;  /* 0x003fa42601007387 */ /* 0x000fe80000100800 */
[----:B------:R-:W-:Y:S01]  /*39110*/  STL [R1+0x3fa0], R39 ;  /* 0x003fa02701007387 */ /* 0x000fe20000100800 */
[C---:B-1----:R-:W-:Y:S03]  /*39120*/  HMMA.1688.F32.TF32 R12, R32.reuse, R224, R16 ;  /* 0x000000e0200c723c */ /* 0x042fe60000081010 */
[----:B------:R1:W-:Y:S05]  /*39130*/  STL [R1+0x3f9c], R37 ;  /* 0x003f9c2501007387 */ /* 0x0003ea0000100800 */
[----:B-1----:R-:W-:-:S15]  /*39140*/  HMMA.1688.F32.TF32 R36, R32, R188, R68 ;  /* 0x000000bc2024723c */ /* 0x002fde0000081044 */
[----:B------:R-:W-:-:S04]  /*39150*/  NOP ;  /* 0x0000000000007918 */ /* 0x000fc80000000000 */
[----:B------:R-:W-:Y:S04]  /*39160*/  STL.64 [R1+0x5a0], R36 ;  /* 0x0005a02401007387 */ /* 0x000fe80000100a00 */
[----:B------:R-:W-:Y:S04]  /*39170*/  STL.64 [R1+0x5a8], R38 ;  /* 0x0005a82601007387 */ /* 0x000fe80000100a00 */
[----:B------:R1:W-:Y:S04]  /*39180*/  STL.64 [R1+0x590], R12 ;  /* 0x0005900c01007387 */ /* 0x0003e80000100a00 */
[----:B------:R2:W-:Y:S04]  /*39190*/  STL.64 [R1+0x598], R14 ;  /* 0x0005980e01007387 */ /* 0x0005e80000100a00 */
        /* <DEDUP_REMOVED lines=23> */
[C---:B------:R-:W-:Y:S03]  /*39310*/  HMMA.1688.F32.TF32 R240, R40.reuse, R220, R240 ;  /* 0x000000dc28f0723c */ /* 0x040fe600000810f0 */
[----:B------:R-:W3:Y:S04]  /*39320*/  LDL.LU R127, [R1+0x20c] ;  /* 0x00020c00017f7983 */ /* 0x000ee80000300800 */
[----:B------:R-:W3:Y:S01]  /*39330*/  LDL.LU R80, [R1+0x2f0] ;  /* 0x0002f00001507983 */ /* 0x000ee20000300800 */
[----:B------:R-:W-:Y:S03]  /*39340*/  HMMA.1688.F32.TF32 R40, R40, R196, R140 ;  /* 0x000000c42828723c */ /* 0x000fe6000008108c */
        /* <DEDUP_REMOVED lines=27> */
[----:B-1----:R-:W4:Y:S04]  /*39500*/  LDL.LU R12, [R1+0x1d0] ;  /* 0x0001d000010c7983 */ /* 0x002f280000300800 */
[----:B------:R-:W4:Y:S04]  /*39510*/  LDL.LU R13, [R1+0x1d4] ;  /* 0x0001d400010d7983 */ /* 0x000f280000300800 */
[----:B--2---:R-:W2:Y:S04]  /*39520*/  LDL.LU R14, [R1+0x1d8] ;  /* 0x0001d800010e7983 */ /* 0x004ea80000300800 */
[----:B------:R-:W2:Y:S01]  /*39530*/  LDL.LU R15, [R1+0x1dc] ;  /* 0x0001dc00010f7983 */ /* 0x000ea20000300800 */
[----:B------:R-:W-:Y:S03]  /*39540*/  HMMA.1688.F32.TF32 R8, R32, R220, R248 ;  /* 0x000000dc2008723c */ /* 0x000fe600000810f8 */
[----:B------:R-:W2:Y:S04]  /*39550*/  LDL.LU R248, [R1+0x190] ;  /* 0x0001900001f87983 */ /* 0x000ea80000300800 */
[----:B------:R-:W2:Y:S04]  /*39560*/  LDL.LU R249, [R1+0x194] ;  /* 0x0001940001f97983 */ /* 0x000ea80000300800 */
[----:B------:R-:W2:Y:S04]  /*39570*/  LDL.LU R250, [R1+0x198] ;  /* 0x0001980001fa7983 */ /* 0x000ea80000300800 */
[----:B------:R-:W2:Y:S04]  /*39580*/  LDL.LU R251, [R1+0x19c] ;  /* 0x00019c0001fb7983 */ /* 0x000ea80000300800 */
[----:B------:R-:W-:-:S02]  /*39590*/  IMAD.MOV.U32 R37, RZ, RZ, R11 ;  /* 0x000000ffff257224 */ /* 0x000fc400078e000b */
[----:B------:R-:W-:Y:S01]  /*395a0*/  IMAD.MOV.U32 R39, RZ, RZ, R10 ;  /* 0x000000ffff277224 */ /* 0x000fe200078e000a */
[----:B------:R-:W-:Y:S01]  /*395b0*/  MOV R38, R9 ;  /* 0x0000000900267202 */ /* 0x000fe20000000f00 */
[----:B------:R-:W-:Y:S01]  /*395c0*/  IMAD.MOV.U32 R36, RZ, RZ, R8 ;  /* 0x000000ffff247224 */ /* 0x000fe200078e0008 */
[----:B------:R-:W-:Y:S04]  /*395d0*/  STL [R1+0x3fb8], R37 ;  /* 0x003fb82501007387 */ /* 0x000fe80000100800 */
[----:B------:R-:W-:Y:S04]  /*395e0*/  STL [R1+0x3fb4], R39 ;  /* 0x003fb42701007387 */ /* 0x000fe80000100800 */
[----:B------:R-:W-:Y:S04]  /*395f0*/  STL [R1+0x3fb0], R36 ;  /* 0x003fb02401007387 */ /* 0x000fe80000100800 */
[----:B------:R4:W-:Y:S01]  /*39600*/  STL [R1+0x3fac], R38 ;  /* 0x003fac2601007387 */ /* 0x0009e20000100800 */
[----:B------:R-:W-:Y:S01]  /*39610*/  IMAD.MOV.U32 R181, RZ, RZ, R84 ;  /* 0x000000ffffb57224 */ /* 0x000fe200078e0054 */
[----:B------:R-:W-:Y:S01]  /*39620*/  MOV R182, R85 ;  /* 0x0000005500b67202 */ /* 0x000fe20000000f00 */
[----:B------:R-:W-:Y:S01]  /*39630*/  IMAD.MOV.U32 R183, RZ, RZ, R86 ;  /* 0x000000ffffb77224 */ /* 0x000fe200078e0056 */
[C---:B---3--:R-:W-:Y:S08]  /*39640*/  HMMA.1688.F32.TF32 R80, R32.reuse, R212, R80 ;  /* 0x000000d42050723c */ /* 0x048ff00000081050 */
[C---:B----4-:R-:W-:Y:S08]  /*39650*/  HMMA.1688.F32.TF32 R36, R32.reuse, R216, R140 ;  /* 0x000000d82024723c */ /* 0x050ff0000008108c */
[----:B------:R-:W-:Y:S11]  /*39660*/  HMMA.1688.F32.TF32 R8, R32, R208, R48 ;  /* 0x000000d02008723c */ /* 0x000ff60000081030 */
[----:B------:R1:W-:Y:S04]  /*39670*/  STL.64 [R1+0x570], R36 ;  /* 0x0005702401007387 */ /* 0x0003e80000100a00 */
[----:B------:R3:W-:Y:S04]  /*39680*/  STL.64 [R1+0x578], R38 ;  /* 0x0005782601007387 */ /* 0x0007e80000100a00 */
[----:B-1----:R-:W-:Y:S01]  /*39690*/  MOV R37, R8 ;  /* 0x0000000800257202 */ /* 0x002fe20000000f00 */
[----:B---3--:R-:W-:Y:S01]  /*396a0*/  IMAD.MOV.U32 R39, RZ, RZ, R9 ;  /* 0x000000ffff277224 */ /* 0x008fe200078e0009 */
[----:B------:R-:W-:Y:S01]  /*396b0*/  MOV R38, R11 ;  /* 0x0000000b00267202 */ /* 0x000fe20000000f00 */
[----:B------:R-:W-:-:S02]  /*396c0*/  IMAD.MOV.U32 R36, RZ, RZ, R10 ;  /* 0x000000ffff247224 */ /* 0x000fc400078e000a */
[C---:B------:R-:W-:Y:S01]  /*396d0*/  HMMA.1688.F32.TF32 R8, R32.reuse, R200, R136 ;  /* 0x000000c82008723c */ /* 0x040fe20000081088 */
[----:B------:R-:W-:Y:S04]  /*396e0*/  STL.64 [R1+0x560], R80 ;  /* 0x0005605001007387 */ /* 0x000fe80000100a00 */
[----:B------:R-:W-:Y:S04]  /*396f0*/  STL.64 [R1+0x568], R82 ;  /* 0x0005685201007387 */ /* 0x000fe80000100a00 */
[----:B------:R1:W-:Y:S01]  /*39700*/  STL [R1+0x3fc8], R38 ;  /* 0x003fc82601007387 */ /* 0x0003e20000100800 */
[----:B------:R-:W-:Y:S03]  /*39710*/  HMMA.1688.F32.TF32 R48, R32, R204, R176 ;  /* 0x000000cc2030723c */ /* 0x000fe600000810b0 */
[----:B------:R3:W-:Y:S04]  /*39720*/  STL [R1+0x3fc4], R36 ;  /* 0x003fc42401007387 */ /* 0x0007e80000100800 */
[----:B------:R4:W-:Y:S02]  /*39730*/  STL [R1+0x3fc0], R37 ;  /* 0x003fc02501007387 */ /* 0x0009e40000100800 */
[----:B-1----:R-:W-:-:S02]  /*39740*/  IMAD.MOV.U32 R38, RZ, RZ, R8 ;  /* 0x000000ffff267224 */ /* 0x002fc400078e0008 */
[----:B------:R1:W-:Y:S01]  /*39750*/  STL [R1+0x3fbc], R39 ;  /* 0x003fbc2701007387 */ /* 0x0003e20000100800 */
[----:B---3--:R-:W-:Y:S01]  /*39760*/  IMAD.MOV.U32 R36, RZ, RZ, R9 ;  /* 0x000000ffff247224 */ /* 0x008fe200078e0009 */
[----:B----4-:R-:W-:Y:S01]  /*39770*/  MOV R37, R10 ;  /* 0x0000000a00257202 */ /* 0x010fe20000000f00 */
[----:B-1----:R-:W-:Y:S02]  /*39780*/  IMAD.MOV.U32 R39, RZ, RZ, R11 ;  /* 0x000000ffff277224 */ /* 0x002fe400078e000b */
[----:B------:R-:W-:Y:S03]  /*39790*/  HMMA.1688.F32.TF32 R8, R32, R196, R76 ;  /* 0x000000c42008723c */ /* 0x000fe6000008104c */
[----:B------:R-:W-:Y:S04]  /*397a0*/  STL.64 [R1+0x540], R48 ;  /* 0x0005403001007387 */ /* 0x000fe80000100a00 */
[----:B------:R1:W-:Y:S01]  /*397b0*/  STL.64 [R1+0x548], R50 ;  /* 0x0005483201007387 */ /* 0x0003e20000100a00 */
[C---:B------:R-:W-:Y:S08]  /*397c0*/  HMMA.1688.F32.TF32 R32, R28.reuse, R192, R52 ;  /* 0x000000c01c20723c */ /* 0x040ff00000081034 */
[C---:B-1----:R-:W-:Y:S03]  /*397d0*/  HMMA.1688.F32.TF32 R48, R28.reuse, R188, R124 ;  /* 0x000000bc1c30723c */ /* 0x042fe6000008107c */
[----:B------:R-:W-:Y:S04]  /*397e0*/  STL.64 [R1+0x520], R8 ;  /* 0x0005200801007387 */ /* 0x000fe80000100a00 */
[----:B------:R1:W-:Y:S02]  /*397f0*/  STL.64 [R1+0x528], R10 ;  /* 0x0005280a01007387 */ /* 0x0003e40000100a00 */
[C---:B-1----:R-:W-:Y:S02]  /*39800*/  HMMA.1688.F32.TF32 R8, R28.reuse, R224, R132 ;  /* 0x000000e01c08723c */ /* 0x042fe40000081084 */
[----:B------:R-:W-:Y:S04]  /*39810*/  STL.64 [R1+0x5d0], R32 ;  /* 0x0005d02001007387 */ /* 0x000fe80000100a00 */
[----:B------:R1:W-:Y:S04]  /*39820*/  STL.64 [R1+0x5d8], R34 ;  /* 0x0005d82201007387 */ /* 0x0003e80000100a00 */
[----:B------:R-:W-:Y:S01]  /*39830*/  STL.64 [R1+0x5c0], R48 ;  /* 0x0005c03001007387 */ /* 0x000fe20000100a00 */
[C---:B--2---:R-:W-:Y:S03]  /*39840*/  HMMA.1688.F32.TF32 R12, R28.reuse, R216, R12 ;  /* 0x000000d81c0c723c */ /* 0x044fe6000008100c */
[----:B------:R-:W-:Y:S05]  /*39850*/  STL.64 [R1+0x5c8], R50 ;  /* 0x0005c83201007387 */ /* 0x000fea0000100a00 */
[C---:B-1----:R-:W-:Y:S01]  /*39860*/  HMMA.1688.F32.TF32 R32, R28.reuse, R220, R72 ;  /* 0x000000dc1c20723c */ /* 0x042fe20000081048 */
[----:B------:R-:W-:Y:S04]  /*39870*/  STL.64 [R1+0x510], R8 ;  /* 0x0005100801007387 */ /* 0x000fe80000100a00 */
[----:B------:R1:W-:Y:S03]  /*39880*/  STL.64 [R1+0x518], R10 ;  /* 0x0005180a01007387 */ /* 0x0003e60000100a00 */
[C---:B-1----:R-:W-:Y:S11]  /*39890*/  HMMA.1688.F32.TF32 R8, R28.reuse, R212, R128 ;  /* 0x000000d41c08723c */ /* 0x042ff60000081080 */
[----:B------:R-:W-:Y:S04]  /*398a0*/  STL.64 [R1+0x500], R32 ;  /* 0x0005002001007387 */ /* 0x000fe80000100a00 */
[----:B------:R1:W-:Y:S04]  /*398b0*/  STL.64 [R1+0x508], R34 ;  /* 0x0005082201007387 */ /* 0x0003e80000100a00 */
[----:B------:R-:W-:Y:S04]  /*398c0*/  STL.64 [R1+0x4f0], R12 ;  /* 0x0004f00c01007387 */ /* 0x000fe80000100a00 */
[----:B------:R2:W-:Y:S01]  /*398d0*/  STL.64 [R1+0x4f8], R14 ;  /* 0x0004f80e01007387 */ /* 0x0005e20000100a00 */
[C---:B-1----:R-:W-:Y:S03]  /*398e0*/  HMMA.1688.F32.TF32 R32, R28.reuse, R208, R68 ;  /* 0x000000d01c20723c */ /* 0x042fe60000081044 */
[----:B------:R-:W-:Y:S04]  /*398f0*/  STL.64 [R1+0x4e0], R8 ;  /* 0x0004e00801007387 */ /* 0x000fe80000100a00 */
[----:B------:R1:W-:Y:S01]  /*39900*/  STL.64 [R1+0x4e8], R10 ;  /* 0x0004e80a01007387 */ /* 0x0003e20000100a00 */
[C---:B--2---:R-:W-:Y:S08]  /*39910*/  HMMA.1688.F32.TF32 R12, R28.reuse, R204, R16 ;  /* 0x000000cc1c0c723c */ /* 0x044ff00000081010 */
[----:B-1----:R-:W-:Y:S03]  /*39920*/  HMMA.1688.F32.TF32 R8, R28, R200, R248 ;  /* 0x000000c81c08723c */ /* 0x002fe600000810f8 */
[----:B------:R1:W-:Y:S04]  /*39930*/  STL.64 [R1+0x4d0], R32 ;  /* 0x0004d02001007387 */ /* 0x0003e80000100a00 */
[----:B------:R2:W-:Y:S04]  /*39940*/  STL.64 [R1+0x4d8], R34 ;  /* 0x0004d82201007387 */ /* 0x0005e80000100a00 */
[----:B------:R-:W3:Y:S04]  /*39950*/  LDL.LU R16, [R1+0x30] ;  /* 0x0000300001107983 */ /* 0x000ee80000300800 */
        /* <DEDUP_REMOVED lines=48> */
[----:B-1----:R-:W3:Y:S04]  /*39c60*/  LDL.LU R32, [R1+0x160] ;  /* 0x0001600001207983 */ /* 0x002ee80000300800 */
[----:B------:R-:W3:Y:S04]  /*39c70*/  LDL.LU R33, [R1+0x164] ;  /* 0x0001640001217983 */ /* 0x000ee80000300800 */
[----:B--2---:R-:W2:Y:S04]  /*39c80*/  LDL.LU R34, [R1+0x168] ;  /* 0x0001680001227983 */ /* 0x004ea80000300800 */
[----:B------:R-:W2:Y:S04]  /*39c90*/  LDL.LU R35, [R1+0x16c] ;  /* 0x00016c0001237983 */ /* 0x000ea80000300800 */
[----:B----4-:R-:W4:Y:S04]  /*39ca0*/  LDL.LU R8, [R1+0x150] ;  /* 0x0001500001087983 */ /* 0x010f280000300800 */
        /* <DEDUP_REMOVED lines=23> */
[----:B---3--:R-:W-:Y:S03]  /*39e20*/  HMMA.1688.F32.TF32 R28, R28, R196, R84 ;  /* 0x000000c41c1c723c */ /* 0x008fe60000081054 */
[----:B------:R-:W3:Y:S04]  /*39e30*/  LDL.LU.64 R86, [R1+0x40f8] ;  /* 0x0040f80001567983 */ /* 0x000ee80000300a00 */
[----:B------:R-:W3:-:S12]  /*39e40*/  LDL.LU.64 R84, [R1+0x40f0] ;  /* 0x0040f00001547983 */ /* 0x000ed80000300a00 */
[----:B------:R1:W-:Y:S04]  /*39e50*/  STL.64 [R1+0x480], R28 ;  /* 0x0004801c01007387 */ /* 0x0003e80000100a00 */
[----:B------:R2:W-:Y:S04]  /*39e60*/  STL.64 [R1+0x488], R30 ;  /* 0x0004881e01007387 */ /* 0x0005e80000100a00 */
[----:B-1----:R-:W3:Y:S04]  /*39e70*/  LDL.LU R28, [R1+0x170] ;  /* 0x00017000011c7983 */ /* 0x002ee80000300800 */
[----:B------:R-:W3:Y:S04]  /*39e80*/  LDL.LU R29, [R1+0x174] ;  /* 0x00017400011d7983 */ /* 0x000ee80000300800 */
[----:B--2---:R-:W3:Y:S04]  /*39e90*/  LDL.LU R30, [R1+0x178] ;  /* 0x00017800011e7983 */ /* 0x004ee80000300800 */
[----:B------:R-:W3:Y:S01]  /*39ea0*/  LDL.LU R31, [R1+0x17c] ;  /* 0x00017c00011f7983 */ /* 0x000ee20000300800 */
[C---:B------:R-:W-:Y:S08]  /*39eb0*/  HMMA.1688.F32.TF32 R32, R24.reuse, R188, R32 ;  /* 0x000000bc1820723c */ /* 0x040ff00000081020 */
[C---:B----4-:R-:W-:Y:S08]  /*39ec0*/  HMMA.1688.F32.TF32 R8, R24.reuse, R224, R8 ;  /* 0x000000e01808723c */ /* 0x050ff00000081008 */
[C---:B------:R-:W-:Y:S08]  /*39ed0*/  HMMA.1688.F32.TF32 R140, R24.reuse, R220, R140 ;  /* 0x000000dc188c723c */ /* 0x040ff0000008108c */
[C---:B------:R-:W-:Y:S08]  /*39ee0*/  HMMA.1688.F32.TF32 R80, R24.reuse, R216, R80 ;  /* 0x000000d81850723c */ /* 0x040ff00000081050 */
[C---:B------:R-:W-:Y:S08]  /*39ef0*/  HMMA.1688.F32.TF32 R48, R24.reuse, R212, R48 ;  /* 0x000000d41830723c */ /* 0x040ff00000081030 */
[C---:B------:R-:W-:Y:S08]  /*39f00*/  HMMA.1688.F32.TF32 R176, R24.reuse, R208, R176 ;  /* 0x000000d018b0723c */ /* 0x040ff000000810b0 */
[C---:B------:R-:W-:Y:S08]  /*39f10*/  HMMA.1688.F32.TF32 R136, R24.reuse, R204, R136 ;  /* 0x000000cc1888723c */ /* 0x040ff00000081088 */
[----:B------:R-:W-:Y:S08]  /*39f20*/  HMMA.1688.F32.TF32 R76, R24, R200, R76 ;  /* 0x000000c8184c723c */ /* 0x000ff0000008104c */
[C---:B------:R-:W-:Y:S08]  /*39f30*/  HMMA.1688.F32.TF32 R124, R20.reuse, R192, R124 ;  /* 0x000000c0147c723c */ /* 0x040ff0000008107c */
[C---:B------:R-:W-:Y:S08]  /*39f40*/  HMMA.1688.F32.TF32 R132, R20.reuse, R188, R132 ;  /* 0x000000bc1484723c */ /* 0x040ff00000081084 */
[C---:B------:R-:W-:Y:S08]  /*39f50*/  HMMA.1688.F32.TF32 R72, R20.reuse, R224, R72 ;  /* 0x000000e01448723c */ /* 0x040ff00000081048 */
[C---:B------:R-:W-:Y:S08]  /*39f60*/  HMMA.1688.F32.TF32 R12, R20.reuse, R220, R12 ;  /* 0x000000dc140c723c */ /* 0x040ff0000008100c */
[C---:B------:R-:W-:Y:S08]  /*39f70*/  HMMA.1688.F32.TF32 R128, R20.reuse, R216, R128 ;  /* 0x000000d81480723c */ /* 0x040ff00000081080 */
[C---:B------:R-:W-:Y:S08]  /*39f80*/  HMMA.1688.F32.TF32 R68, R20.reuse, R212, R68 ;  /* 0x000000d41444723c */ /* 0x040ff00000081044 */
[C---:B------:R-:W-:Y:S08]  /*39f90*/  HMMA.1688.F32.TF32 R16, R20.reuse, R208, R16 ;  /* 0x000000d01410723c */ /* 0x040ff00000081010 */
[----:B------:R-:W-:-:S15]  /*39fa0*/  HMMA.1688.F32.TF32 R248, R20, R204, R248 ;  /* 0x000000cc14f8723c */ /* 0x000fde00000810f8 */
[----:B------:R-:W-:-:S04]  /*39fb0*/  NOP ;  /* 0x0000000000007918 */ /* 0x000fc80000000000 */
[----:B------:R-:W-:Y:S01]  /*39fc0*/  MOV R225, R250 ;  /* 0x000000fa00e17202 */ /* 0x000fe20000000f00 */
[----:B------:R-:W-:Y:S01]  /*39fd0*/  IMAD.MOV.U32 R224, RZ, RZ, R251 ;  /* 0x000000ffffe07224 */ /* 0x000fe200078e00fb */
[----:B---3--:R-:W-:-:S15]  /*39fe0*/  HMMA.1688.F32.TF32 R28, R24, R192, R28 ;  /* 0x000000c0181c723c */ /* 0x008fde000008101c */
[----:B------:R-:W-:-:S04]  /*39ff0*/  NOP ;  /* 0x0000000000007918 */ /* 0x000fc80000000000 */
[----:B------:R1:W-:Y:S04]  /*3a000*/  STL.64 [R1+0x470], R28 ;  /* 0x0004701c01007387 */ /* 0x0003e80000100a00 */
[----:B------:R2:W-:Y:S04]  /*3a010*/  STL.64 [R1+0x478], R30 ;  /* 0x0004781e01007387 */ /* 0x0005e80000100a00 */
[----:B-1----:R-:W3:Y:S04]  /*3a020*/  LDL.LU R28, [R1+0x10] ;  /* 0x00001000011c7983 */ /* 0x002ee80000300800 */
[----:B------:R-:W3:Y:S04]  /*3a030*/  LDL.LU R29, [R1+0x14] ;  /* 0x00001400011d7983 */ /* 0x000ee80000300800 */
[----:B--2---:R-:W3:Y:S04]  /*3a040*/  LDL.LU R30, [R1+0x18] ;  /* 0x00001800011e7983 */ /* 0x004ee80000300800 */
[----:B------:R-:W3:Y:S04]  /*3a050*/  LDL.LU R31, [R1+0x1c] ;  /* 0x00001c00011f7983 */ /* 0x000ee80000300800 */
[----:B------:R1:W-:Y:S04]  /*3a060*/  STL.64 [R1+0x460], R32 ;  /* 0x0004602001007387 */ /* 0x0003e80000100a00 */
[----:B------:R2:W-:Y:S04]  /*3a070*/  STL.64 [R1+0x468], R34 ;  /* 0x0004682201007387 */ /* 0x0005e80000100a00 */
[----:B-1----:R-:W4:Y:S01]  /*3a080*/  LDL.LU R32, [R1] ;  /* 0x0000000001207983 */ /* 0x002f220000300800 */
[----:B------:R-:W-:-:S03]  /*3a090*/  IMAD.MOV.U32 R33, RZ, RZ, R3 ;  /* 0x000000ffff217224 */ /* 0x000fc600078e0003 */
[----:B------:R-:W3:Y:S01]  /*3a0a0*/  LDL.LU R3, [R1+0x40ec] ;  /* 0x0040ec0001037983 */ /* 0x000ee20000300800 */
[----:B--2---:R-:W-:-:S03]  /*3a0b0*/  MOV R34, R0 ;  /* 0x0000000000227202 */ /* 0x004fc60000000f00 */
[----:B------:R-:W2:Y:S04]  /*3a0c0*/  LDL.LU R0, [R1+0x40e8] ;  /* 0x0040e80001007983 */ /* 0x000ea80000300800 */
[----:B------:R-:W-:Y:S04]  /*3a0d0*/  STL.64 [R1+0x450], R8 ;  /* 0x0004500801007387 */ /* 0x000fe80000100a00 */
[----:B------:R1:W-:Y:S01]  /*3a0e0*/  STL.64 [R1+0x458], R10 ;  /* 0x0004580a01007387 */ /* 0x0003e20000100a00 */
[----:B------:R-:W-:Y:S03]  /*3a0f0*/  HMMA.1688.F32.TF32 R24, R24, R196, R52 ;  /* 0x000000c41818723c */ /* 0x000fe60000081034 */
[----:B-1----:R-:W3:Y:S04]  /*3a100*/  LDL.LU.64 R10, [R1+0x40e0] ;  /* 0x0040e000010a7983 */ /* 0x002ee80000300a00 */
[----:B------:R-:W-:Y:S04]  /*3a110*/  STL.64 [R1+0x420], R140 ;  /* 0x0004208c01007387 */ /* 0x000fe80000100a00 */
[----:B------:R1:W-:Y:S04]  /*3a120*/  STL.64 [R1+0x428], R142 ;  /* 0x0004288e01007387 */ /* 0x0003e80000100a00 */
[----:B-1----:R-:W4:Y:S04]  /*3a130*/  LDL.LU.64 R142, [R1+0x40d8] ;  /* 0x0040d800018e7983 */ /* 0x002f280000300a00 */
[----:B------:R-:W4:Y:S04]  /*3a140*/  LDL.LU.64 R140, [R1+0x40d0] ;  /* 0x0040d000018c7983 */ /* 0x000f280000300a00 */
[----:B------:R-:W-:Y:S04]  /*3a150*/  STL.64 [R1+0x3b0], R80 ;  /* 0x0003b05001007387 */ /* 0x000fe80000100a00 */
[----:B------:R1:W-:Y:S04]  /*3a160*/  STL.64 [R1+0x3b8], R82 ;  /* 0x0003b85201007387 */ /* 0x0003e80000100a00 */
[----:B-1----:R-:W4:Y:S04]  /*3a170*/  LDL.LU.64 R82, [R1+0x40c8] ;  /* 0x0040c80001527983 */ /* 0x002f280000300a00 */
[----:B------:R-:W4:Y:S04]  /*3a180*/  LDL.LU.64 R80, [R1+0x40c0] ;  /* 0x0040c00001507983 */ /* 0x000f280000300a00 */
[----:B------:R-:W-:Y:S04]  /*3a190*/  STL.64 [R1+0x380], R48 ;  /* 0x0003803001007387 */ /* 0x000fe80000100a00 */
[----:B------:R1:W-:Y:S04]  /*3a1a0*/  STL.64 [R1+0x388], R50 ;  /* 0x0003883201007387 */ /* 0x0003e80000100a00 */
[----:B-1----:R-:W4:Y:S04]  /*3a1b0*/  LDL.LU.64 R50, [R1+0x40b8] ;  /* 0x0040b80001327983 */ /* 0x002f280000300a00 */
        /* <DEDUP_REMOVED lines=12> */
[----:B------:R-:W4:Y:S04]  /*3a280*/  LDL.LU.64 R54, [R1+0x4080] ;  /* 0x0040800001367983 */ /* 0x000f280000300a00 */
[----:B------:R-:W-:Y:S04]  /*3a290*/  STL.64 [R1+0x2c0], R24 ;  /* 0x0002c01801007387 */ /* 0x000fe80000100a00 */
[----:B------:R-:W-:Y:S04]  /*3a2a0*/  STL.64 [R1+0x2c8], R26 ;  /* 0x0002c81a01007387 */ /* 0x000fe80000100a00 */
        /* <DEDUP_REMOVED lines=16> */
[----:B------:R1:W-:Y:S01]  /*3a3b0*/  STL.64 [R1+0x228], R130 ;  /* 0x0002288201007387 */ /* 0x0003e20000100a00 */
[----:B------:R-:W-:-:S03]  /*3a3c0*/  IMAD.MOV.U32 R35, RZ, RZ, R2 ;  /* 0x000000ffff237224 */ /* 0x000fc600078e0002 */
[----:B-1----:R-:W4:Y:S04]  /*3a3d0*/  LDL.LU.64 R130, [R1+0x4040] ;  /* 0x0040400001827983 */ /* 0x002f280000300a00 */
[----:B------:R-:W4:Y:S04]  /*3a3e0*/  LDL.LU.64 R128, [R1+0x4038] ;  /* 0x0040380001807983 */ /* 0x000f280000300a00 */
[----:B------:R-:W-:Y:S04]  /*3a3f0*/  STL.64 [R1+0x200], R68 ;  /* 0x0002004401007387 */ /* 0x000fe80000100a00 */
[----:B------:R1:W-:Y:S01]  /*3a400*/  STL.64 [R1+0x208], R70 ;  /* 0x0002084601007387 */ /* 0x0003e20000100a00 */
[----:B------:R-:W-:-:S03]  /*3a410*/  IMAD.MOV.U32 R2, RZ, RZ, R249 ;  /* 0x000000ffff027224 */ /* 0x000fc600078e00f9 */
[----:B--2---:R-:W-:Y:S04]  /*3a420*/  LDS R24, [R0+UR11+0x6000] ;  /* 0x0060000b00187984 */ /* 0x004fe80008000800 */
[----:B------:R-:W-:Y:S04]  /*3a430*/  LDS R26, [R0+UR11+0x7000] ;  /* 0x0070000b001a7984 */ /* 0x000fe80008000800 */
[----:B-1----:R-:W2:Y:S04]  /*3a440*/  LDL.LU.64 R70, [R1+0x4030] ;  /* 0x0040300001467983 */ /* 0x002ea80000300a00 */
[----:B------:R-:W2:Y:S04]  /*3a450*/  LDL.LU.64 R68, [R1+0x4028] ;  /* 0x0040280001447983 */ /* 0x000ea80000300a00 */
[----:B------:R-:W-:Y:S04]  /*3a460*/  STL.64 [R1+0x1e0], R16 ;  /* 0x0001e01001007387 */ /* 0x000fe80000100a00 */
[----:B------:R1:W-:Y:S04]  /*3a470*/  STL.64 [R1+0x1e8], R18 ;  /* 0x0001e81201007387 */ /* 0x0003e80000100a00 */
[----:B---3--:R-:W-:Y:S04]  /*3a480*/  LDS R25, [R3+UR11+0x6000] ;  /* 0x0060000b03197984 */ /* 0x008fe80008000800 */
[----:B------:R-:W3:Y:S04]  /*3a490*/  LDS R27, [R3+UR11+0x7000] ;  /* 0x0070000b031b7984 */ /* 0x000ee80008000800 */
[----:B-1----:R-:W2:Y:S04]  /*3a4a0*/  LDL.LU.64 R18, [R1+0x4020] ;  /* 0x0040200001127983 */ /* 0x002ea80000300a00 */
[----:B------:R1:W-:Y:S04]  /*3a4b0*/  STL [R1+0x1c0], R248 ;  /* 0x0001c0f801007387 */ /* 0x0003e80000100800 */
[----:B------:R-:W2:Y:S04]  /*3a4c0*/  LDL.LU.64 R250, [R1+0x4018] ;  /* 0x0040180001fa7983 */ /* 0x000ea80000300a00 */
[----:B-1----:R-:W2:Y:S01]  /*3a4d0*/  LDL.LU.64 R248, [R1+0x4010] ;  /* 0x0040100001f87983 */ /* 0x002ea20000300a00 */
[----:B------:R-:W-:-:S15]  /*3a4e0*/  HMMA.1688.F32.TF32 R28, R20, R200, R28 ;  /* 0x000000c8141c723c */ /* 0x000fde000008101c */
[----:B------:R-:W-:-:S04]  /*3a4f0*/  NOP ;  /* 0x0000000000007918 */ /* 0x000fc80000000000 */
[----:B------:R-:W-:Y:S01]  /*3a500*/  IMAD.MOV.U32 R217, RZ, RZ, R28 ;  /* 0x000000ffffd97224 */ /* 0x000fe200078e001c */
[----:B------:R-:W-:Y:S01]  /*3a510*/  MOV R216, R29 ;  /* 0x0000001d00d87202 */ /* 0x000fe20000000f00 */
[----:B------:R-:W-:Y:S02]  /*3a520*/  IMAD.MOV.U32 R201, RZ, RZ, R30 ;  /* 0x000000ffffc97224 */ /* 0x000fe400078e001e */
[----:B------:R-:W-:Y:S01]  /*3a530*/  IMAD.MOV.U32 R200, RZ, RZ, R31 ;  /* 0x000000ffffc87224 */ /* 0x000fe200078e001f */
[----:B----4-:R-:W-:Y:S08]  /*3a540*/  HMMA.1688.F32.TF32 R20, R20, R196, R32 ;  /* 0x000000c41414723c */ /* 0x010ff00000081020 */
[----:B---3--:R-:W-:Y:S01]  /*3a550*/  HMMA.1688.F32.TF32 R32, R24, R10, R80 ;  /* 0x0000000a1820723c */ /* 0x008fe20000081050 */
[----:B------:R-:W-:Y:S04]  /*3a560*/  STL [R1+0x3f98], R225 ;  /* 0x003f98e101007387 */ /* 0x000fe80000100800 */
[----:B------:R-:W-:-:S14]  /*3a570*/  STL [R1+0x3f94], R2 ;  /* 0x003f940201007387 */ /* 0x000fdc0000100800 */
[----:B------:R-:W-:Y:S04]  /*3a580*/  STL.64 [R1+0x2e0], R32 ;  /* 0x0002e02001007387 */ /* 0x000fe80000100a00 */
[----:B------:R1:W-:Y:S02]  /*3a590*/  STL.64 [R1+0x2e8], R34 ;  /* 0x0002e82201007387 */ /* 0x0003e40000100a00 */
[C---:B-1----:R-:W-:Y:S08]  /*3a5a0*/  HMMA.1688.F32.TF32 R32, R24.reuse, R190, R92 ;  /* 0x000000be1820723c */ /* 0x042ff0000008105c */
[----:B--2---:R-:W-:-:S15]  /*3a5b0*/  HMMA.1688.F32.TF32 R28, R24, R18, R248 ;  /* 0x00000012181c723c */ /* 0x004fde00000810f8 */
        /* <DEDUP_REMOVED lines=19> */
[----:B------:R-:W-:Y:S01]  /*3a6f0*/  IMAD.MOV.U32 R193, RZ, RZ, R28 ;  /* 0x000000ffffc17224 */ /* 0x000fe200078e001c */
[----:B------:R-:W-:Y:S01]  /*3a700*/  MOV R189, R30 ;  /* 0x0000001e00bd7202 */ /* 0x000fe20000000f00 */
[----:B------:R-:W-:Y:S02]  /*3a710*/  IMAD.MOV.U32 R192, RZ, RZ, R29 ;  /* 0x000000ffffc07224 */ /* 0x000fe400078e001d */
[----:B------:R-:W-:Y:S02]  /*3a720*/  IMAD.MOV.U32 R188, RZ, RZ, R31 ;  /* 0x000000ffffbc7224 */ /* 0x000fe400078e001f */
[C---:B------:R-:W-:Y:S08]  /*3a730*/  HMMA.1688.F32.TF32 R28, R24.reuse, R6, R84 ;  /* 0x00000006181c723c */ /* 0x040ff00000081054 */
[C---:B------:R-:W-:Y:S11]  /*3a740*/  HMMA.1688.F32.TF32 R68, R24.reuse, R194, R88 ;  /* 0x000000c21844723c */ /* 0x040ff60000081058 */
[----:B------:R-:W-:Y:S04]  /*3a750*/  STL.64 [R1+0x2d0], R28 ;  /* 0x0002d01c01007387 */ /* 0x000fe80000100a00 */
[----:B------:R1:W-:Y:S02]  /*3a760*/  STL.64 [R1+0x2d8], R30 ;  /* 0x0002d81e01007387 */ /* 0x0003e40000100a00 */
[C---:B-1----:R-:W-:Y:S02]  /*3a770*/  HMMA.1688.F32.TF32 R28, R24.reuse, R226, R96 ;  /* 0x000000e2181c723c */ /* 0x042fe40000081060 */
[----:B------:R-:W-:Y:S04]  /*3a780*/  STL.64 [R1+0x2b0], R68 ;  /* 0x0002b04401007387 */ /* 0x000fe80000100a00 */
[----:B------:R1:W-:Y:S02]  /*3a790*/  STL.64 [R1+0x2b8], R70 ;  /* 0x0002b84601007387 */ /* 0x0003e40000100a00 */
[----:B-1----:R-:W-:Y:S11]  /*3a7a0*/  HMMA.1688.F32.TF32 R68, R24, R222, R100 ;  /* 0x000000de1844723c */ /* 0x002ff60000081064 */
[----:B------:R-:W-:Y:S01]  /*3a7b0*/  STL.64 [R1+0x270], R28 ;  /* 0x0002701c01007387 */ /* 0x000fe20000100a00 */
[----:B------:R-:W-:-:S03]  /*3a7c0*/  IMAD.MOV.U32 R252, RZ, RZ, R31 ;  /* 0x000000fffffc7224 */ /* 0x000fc600078e001f */
[----:B------:R-:W-:Y:S04]  /*3a7d0*/  STL.64 [R1+0x290], R32 ;  /* 0x0002902001007387 */ /* 0x000fe80000100a00 */
[----:B------:R1:W-:Y:S04]  /*3a7e0*/  STL.64 [R1+0x298], R34 ;  /* 0x0002982201007387 */ /* 0x0003e80000100a00 */
[----:B------:R2:W-:Y:S01]  /*3a7f0*/  STL [R1+0x278], R30 ;  /* 0x0002781e01007387 */ /* 0x0005e20000100800 */
[C---:B-1----:R-:W-:Y:S08]  /*3a800*/  HMMA.1688.F32.TF32 R32, R24.reuse, R218, R104 ;  /* 0x000000da1820723c */ /* 0x042ff00000081068 */
[----:B--2---:R-:W-:Y:S01]  /*3a810*/  HMMA.1688.F32.TF32 R28, R24, R214, R108 ;  /* 0x000000d6181c723c */ /* 0x004fe2000008106c */
[----:B------:R-:W-:Y:S04]  /*3a820*/  STL.64 [R1+0x250], R68 ;  /* 0x0002504401007387 */ /* 0x000fe80000100a00 */
[----:B------:R-:W-:Y:S04]  /*3a830*/  STL.64 [R1+0x258], R70 ;  /* 0x0002584601007387 */ /* 0x000fe80000100a00 */
[----:B------:R-:W2:Y:S04]  /*3a840*/  LDL.LU R248, [R1+0x4a0] ;  /* 0x0004a00001f87983 */ /* 0x000ea80000300800 */
[----:B------:R-:W-:Y:S04]  /*3a850*/  STL.64 [R1+0x230], R32 ;  /* 0x0002302001007387 */ /* 0x000fe80000100a00 */
[----:B------:R-:W-:Y:S04]  /*3a860*/  STL.64 [R1+0x238], R34 ;  /* 0x0002382201007387 */ /* 0x000fe80000100a00 */
[----:B------:R1:W-:Y:S04]  /*3a870*/  STL.64 [R1+0x210], R28 ;  /* 0x0002101c01007387 */ /* 0x0003e80000100a00 */
[----:B------:R3:W-:Y:S04]  /*3a880*/  STL.64 [R1+0x218], R30 ;  /* 0x0002181e01007387 */ /* 0x0007e80000100a00 */
[----:B------:R-:W2:Y:S04]  /*3a890*/  LDL.LU R249, [R1+0x4a4] ;  /* 0x0004a40001f97983 */ /* 0x000ea80000300800 */
[----:B------:R-:W2:Y:S04]  /*3a8a0*/  LDL.LU R250, [R1+0x4a8] ;  /* 0x0004a80001fa7983 */ /* 0x000ea80000300800 */
[----:B------:R-:W2:Y:S01]  /*3a8b0*/  LDL.LU R251, [R1+0x4ac] ;  /* 0x0004ac0001fb7983 */ /* 0x000ea20000300800 */
[----:B-1----:R-:W-:-:S03]  /*3a8c0*/  MOV R28, R124 ;  /* 0x0000007c001c7202 */ /* 0x002fc60000000f00 */
[----:B------:R-:W4:Y:S01]  /*3a8d0*/  LDL.LU R68, [R1+0x5f0] ;  /* 0x0005f00001447983 */ /* 0x000f220000300800 */
[----:B------:R-:W-:-:S03]  /*3a8e0*/  IMAD.MOV.U32 R29, RZ, RZ, R125 ;  /* 0x000000ffff1d7224 */ /* 0x000fc600078e007d */
[----:B------:R-:W4:Y:S01]  /*3a8f0*/  LDL.LU R69, [R1+0x5f4] ;  /* 0x0005f40001457983 */ /* 0x000f220000300800 */
[----:B---3--:R-:W-:-:S03]  /*3a900*/  IMAD.MOV.U32 R30, RZ, RZ, R126 ;  /* 0x000000ffff1e7224 */ /* 0x008fc600078e007e */
[----:B------:R-:W4:Y:S01]  /*3a910*/  LDL.LU R70, [R1+0x5f8] ;  /* 0x0005f80001467983 */ /* 0x000f220000300800 */
[----:B------:R-:W-:-:S03]  /*3a920*/  MOV R31, R127 ;  /* 0x0000007f001f7202 */ /* 0x000fc60000000f00 */
[----:B------:R-:W4:Y:S04]  /*3a930*/  LDL.LU R71, [R1+0x5fc] ;  /* 0x0005fc0001477983 */ /* 0x000f280000300800 */
[----:B------:R-:W3:Y:S04]  /*3a940*/  LDL.LU R124, [R1+0x4008] ;  /* 0x00400800017c7983 */ /* 0x000ee80000300800 */
[----:B------:R-:W3:Y:S04]  /*3a950*/  LDL.LU R125, [R1+0x4004] ;  /* 0x00400400017d7983 */ /* 0x000ee80000300800 */
[----:B------:R-:W3:Y:S04]  /*3a960*/  LDL.LU R126, [R1+0x4000] ;  /* 0x00400000017e7983 */ /* 0x000ee80000300800 */
[----:B------:R-:W3:Y:S01]  /*3a970*/  LDL.LU R127, [R1+0x3ffc] ;  /* 0x003ffc00017f7983 */ /* 0x000ee20000300800 */
[----:B------:R-:W-:Y:S01]  /*3a980*/  MOV R225, R20 ;  /* 0x0000001400e17202 */ /* 0x000fe20000000f00 */
[----:B------:R-:W-:Y:S01]  /*3a990*/  IMAD.MOV.U32 R2, RZ, RZ, R21 ;  /* 0x000000ffff027224 */ /* 0x000fe200078e0015 */
[----:B------:R-:W-:Y:S01]  /*3a9a0*/  MOV R196, R23 ;  /* 0x0000001700c47202 */ /* 0x000fe20000000f00 */
[----:B------:R-:W-:Y:S01]  /*3a9b0*/  IMAD.MOV.U32 R197, RZ, RZ, R22 ;  /* 0x000000ffffc57224 */ /* 0x000fe200078e0016 */
[----:B------:R-:W-:Y:S04]  /*3a9c0*/  LDS R20, [R0+UR11+0x6080] ;  /* 0x0060800b00147984 */ /* 0x000fe80008000800 */
[----:B------:R-:W-:Y:S04]  /*3a9d0*/  LDS R22, [R0+UR11+0x7080] ;  /* 0x0070800b00167984 */ /* 0x000fe80008000800 */
[----:B------:R-:W-:Y:S04]  /*3a9e0*/  LDS R21, [R3+UR11+0x6080] ;  /* 0x0060800b03157984 */ /* 0x000fe80008000800 */
[----:B------:R-:W1:Y:S01]  /*3a9f0*/  LDS R23, [R3+UR11+0x7080] ;  /* 0x0070800b03177984 */ /* 0x000e620008000800 */
[C---:B------:R-:W-:Y:S08]  /*3aa00*/  HMMA.1688.F32.TF32 R72, R24.reuse, R210, R112 ;  /* 0x000000d21848723c */ /* 0x040ff00000081070 */
        /* <DEDUP_REMOVED lines=8> */
[----:B------:R1:W-:Y:S04]  /*3aa90*/  STL.64 [R1+0x1b8], R58 ;  /* 0x0001b83a01007387 */ /* 0x0003e80000100a00 */
[----:B------:R-:W-:Y:S04]  /*3aaa0*/  STL.64 [R1+0x190], R24 ;  /* 0x0001901801007387 */ /* 0x000fe80000100a00 */
[----:B------:R1:W-:Y:S02]  /*3aab0*/  STL.64 [R1+0x198], R26 ;  /* 0x0001981a01007387 */ /* 0x0003e40000100a00 */
[C---:B-1----:R-:W-:Y:S02]  /*3aac0*/  HMMA.1688.F32.TF32 R56, R20.reuse, R14, R128 ;  /* 0x0000000e1438723c */ /* 0x042fe40000081080 */
[----:B------:R-:W-:Y:S04]  /*3aad0*/  LDS R32, [R0+UR11+0x6100] ;  /* 0x0061000b00207984 */ /* 0x000fe80008000800 */
[----:B------:R-:W-:Y:S02]  /*3aae0*/  LDS R34, [R0+UR11+0x7100] ;  /* 0x0071000b00227984 */ /* 0x000fe40008000800 */
[----:B------:R-:W-:Y:S02]  /*3aaf0*/  HMMA.1688.F32.TF32 R24, R20, R54, R132 ;  /* 0x000000361418723c */ /* 0x000fe40000081084 */
[----:B------:R-:W-:Y:S04]  /*3ab00*/  LDS R33, [R3+UR11+0x6100] ;  /* 0x0061000b03217984 */ /* 0x000fe80008000800 */
[----:B------:R-:W2:Y:S01]  /*3ab10*/  LDS R35, [R3+UR11+0x7100] ;  /* 0x0071000b03237984 */ /* 0x000ea20008000800 */
[----:B------:R-:W-:Y:S01]  /*3ab20*/  IMAD.MOV.U32 R88, RZ, RZ, R181 ;  /* 0x000000ffff587224 */ /* 0x000fe200078e00b5 */
[----:B------:R-:W-:Y:S01]  /*3ab30*/  MOV R89, R182 ;  /* 0x000000b600597202 */ /* 0x000fe20000000f00 */
[----:B------:R-:W-:Y:S01]  /*3ab40*/  IMAD.MOV.U32 R90, RZ, RZ, R183 ;  /* 0x000000ffff5a7224 */ /* 0x000fe200078e00b7 */
[----:B------:R-:W-:Y:S01]  /*3ab50*/  MOV R92, R230 ;  /* 0x000000e6005c7202 */ /* 0x000fe20000000f00 */
[----:B------:R-:W-:-:S02]  /*3ab60*/  IMAD.MOV.U32 R91, RZ, RZ, R187 ;  /* 0x000000ffff5b7224 */ /* 0x000fc400078e00bb */
[----:B------:R-:W-:Y:S02]  /*3ab70*/  IMAD.MOV.U32 R93, RZ, RZ, R231 ;  /* 0x000000ffff5d7224 */ /* 0x000fe400078e00e7 */
[----:B------:R-:W-:Y:S01]  /*3ab80*/  IMAD.MOV.U32 R94, RZ, RZ, R235 ;  /* 0x000000ffff5e7224 */ /* 0x000fe200078e00eb */
[----:B------:R-:W-:Y:S01]  /*3ab90*/  MOV R95, R239 ;  /* 0x000000ef005f7202 */ /* 0x000fe20000000f00 */
[----:B---3--:R-:W-:-:S15]  /*3aba0*/  HMMA.1688.F32.TF32 R60, R20, R18, R124 ;  /* 0x00000012143c723c */ /* 0x008fde000008107c */
[----:B------:R-:W-:-:S04]  /*3abb0*/  NOP ;  /* 0x0000000000007918 */ /* 0x000fc80000000000 */
[----:B------:R-:W-:Y:S04]  /*3abc0*/  STL.64 [R1+0x180], R60 ;  /* 0x0001803c01007387 */ /* 0x000fe80000100a00 */
[----:B------:R1:W-:Y:S04]  /*3abd0*/  STL.64 [R1+0x188], R62 ;  /* 0x0001883e01007387 */ /* 0x0003e80000100a00 */
[----:B------:R-:W-:Y:S04]  /*3abe0*/  STL.64 [R1+0x160], R56 ;  /* 0x0001603801007387 */ /* 0x000fe80000100a00 */
[----:B------:R3:W-:Y:S01]  /*3abf0*/  STL.64 [R1+0x168], R58 ;  /* 0x0001683a01007387 */ /* 0x0007e20000100a00 */
[C---:B-1----:R-:W-:Y:S03]  /*3ac00*/  HMMA.1688.F32.TF32 R60, R20.reuse, R50, R136 ;  /* 0x00000032143c723c */ /* 0x042fe60000081088 */
[----:B------:R-:W-:Y:S04]  /*3ac10*/  STL.64 [R1+0x150], R24 ;  /* 0x0001501801007387 */ /* 0x000fe80000100a00 */
[----:B------:R1:W-:Y:S01]  /*3ac20*/  STL.64 [R1+0x158], R26 ;  /* 0x0001581a01007387 */ /* 0x0003e20000100a00 */
[C---:B---3--:R-:W-:Y:S08]  /*3ac30*/  HMMA.1688.F32.TF32 R56, R20.reuse, R10, R140 ;  /* 0x0000000a1438723c */ /* 0x048ff0000008108c */
[C---:B-1----:R-:W-:Y:S01]  /*3ac40*/  HMMA.1688.F32.TF32 R24, R20.reuse, R6, R144 ;  /* 0x000000061418723c */ /* 0x042fe20000081090 */
[----:B------:R-:W-:Y:S04]  /*3ac50*/  LDS R144, [R0+UR11+0x6200] ;  /* 0x0062000b00907984 */ /* 0x000fe80008000800 */
[----:B------:R-:W-:Y:S04]  /*3ac60*/  STL.64 [R1+0x140], R60 ;  /* 0x0001403c01007387 */ /* 0x000fe80000100a00 */
[----:B------:R1:W-:Y:S04]  /*3ac70*/  STL.64 [R1+0x148], R62 ;  /* 0x0001483e01007387 */ /* 0x0003e80000100a00 */
[----:B------:R-:W-:Y:S04]  /*3ac80*/  STL.64 [R1+0x130], R56 ;  /* 0x0001303801007387 */ /* 0x000fe80000100a00 */
[----:B------:R3:W-:Y:S01]  /*3ac90*/  STL.64 [R1+0x138], R58 ;  /* 0x0001383a01007387 */ /* 0x0007e20000100a00 */
[C---:B-1----:R-:W-:Y:S03]  /*3aca0*/  HMMA.1688.F32.TF32 R60, R20.reuse, R194, R148 ;  /* 0x000000c2143c723c */ /* 0x042fe60000081094 */
[----:B------:R-:W-:Y:S04]  /*3acb0*/  STL.64 [R1+0x120], R24 ;  /* 0x0001201801007387 */ /* 0x000fe80000100a00 */
[----:B------:R1:W-:Y:S01]  /*3acc0*/  STL.64 [R1+0x128], R26 ;  /* 0x0001281a01007387 */ /* 0x0003e20000100a00 */
[C---:B---3--:R-:W-:Y:S03]  /*3acd0*/  HMMA.1688.F32.TF32 R56, R20.reuse, R190, R152 ;  /* 0x000000be1438723c */ /* 0x048fe60000081098 */
[----:B------:R-:W-:Y:S04]  /*3ace0*/  LDS R146, [R0+UR11+0x7200] ;  /* 0x0072000b00927984 */ /* 0x000fe80008000800 */
[----:B------:R-:W-:Y:S01]  /*3acf0*/  LDS R145, [R3+UR11+0x6200] ;  /* 0x0062000b03917984 */ /* 0x000fe20008000800 */
[C---:B-1----:R-:W-:Y:S03]  /*3ad00*/  HMMA.1688.F32.TF32 R24, R20.reuse, R226, R156 ;  /* 0x000000e21418723c */ /* 0x042fe6000008109c */
        /* <DEDUP_REMOVED lines=9> */
[C---:B-1----:R-:W-:Y:S03]  /*3ada0*/  HMMA.1688.F32.TF32 R24, R20.reuse, R214, R168 ;  /* 0x000000d61418723c */ /* 0x042fe600000810a8 */
        /* <DEDUP_REMOVED lines=8> */
[C---:B-1----:R-:W-:Y:S08]  /*3ae30*/  HMMA.1688.F32.TF32 R24, R20.reuse, R202, R120 ;  /* 0x000000ca1418723c */ /* 0x042ff00000081078 */
        /* <DEDUP_REMOVED lines=8> */
[----:B------:R4:W-:Y:S01]  /*3aec0*/  STL.64 [R1+0x48], R22 ;  /* 0x0000481601007387 */ /* 0x0009e20000100a00 */
[C---:B--2---:R-:W-:Y:S03]  /*3aed0*/  HMMA.1688.F32.TF32 R44, R32.reuse, R14, R248 ;  /* 0x0000000e202c723c */ /* 0x044fe600000810f8 */
[----:B------:R-:W-:Y:S04]  /*3aee0*/  LDS R60, [R0+UR11+0x6180] ;  /* 0x0061800b003c7984 */ /* 0x000fe80008000800 */
[----:B------:R-:W-:Y:S01]  /*3aef0*/  LDS R62, [R0+UR11+0x7180] ;  /* 0x0071800b003e7984 */ /* 0x000fe20008000800 */
[C---:B----4-:R-:W-:Y:S03]  /*3af00*/  HMMA.1688.F32.TF32 R20, R32.reuse, R18, R68 ;  /* 0x000000122014723c */ /* 0x050fe60000081044 */
[----:B------:R-:W-:Y:S04]  /*3af10*/  LDS R61, [R3+UR11+0x6180] ;  /* 0x0061800b033d7984 */ /* 0x000fe80008000800 */
[----:B------:R-:W1:Y:S01]  /*3af20*/  LDS R63, [R3+UR11+0x7180] ;  /* 0x0071800b033f7984 */ /* 0x000e620008000800 */
[C---:B------:R-:W-:Y:S11]  /*3af30*/  HMMA.1688.F32.TF32 R24, R32.reuse, R54, R28 ;  /* 0x000000362018723c */ /* 0x040ff6000008101c */
[----:B------:R-:W-:Y:S04]  /*3af40*/  STL.64 [R1+0x30], R20 ;  /* 0x0000301401007387 */ /* 0x000fe80000100a00 */
[----:B------:R2:W-:Y:S02]  /*3af50*/  STL.64 [R1+0x38], R22 ;  /* 0x0000381601007387 */ /* 0x0005e40000100a00 */
[----:B--2---:R-:W-:Y:S02]  /*3af60*/  HMMA.1688.F32.TF32 R20, R32, R50, R176 ;  /* 0x000000322014723c */ /* 0x004fe400000810b0 */
[----:B------:R-:W-:Y:S04]  /*3af70*/  STL.64 [R1+0x20], R44 ;  /* 0x0000202c01007387 */ /* 0x000fe80000100a00 */
[----:B------:R-:W-:Y:S04]  /*3af80*/  STL.64 [R1+0x28], R46 ;  /* 0x0000282e01007387 */ /* 0x000fe80000100a00 */
[----:B------:R-:W2:Y:S04]  /*3af90*/  LDL.LU R68, [R1+0x50] ;  /* 0x0000500001447983 */ /* 0x000ea80000300800 */
[----:B------:R-:W-:Y:S04]  /*3afa0*/  STL.64 [R1+0x10], R24 ;  /* 0x0000101801007387 */ /* 0x000fe80000100a00 */
[----:B------:R-:W-:Y:S04]  /*3afb0*/  STL.64 [R1+0x18], R26 ;  /* 0x0000181a01007387 */ /* 0x000fe80000100a00 */
[----:B------:R-:W-:Y:S01]  /*3afc0*/  STL.64 [R1], R20 ;  /* 0x0000001401007387 */ /* 0x000fe20000100a00 */
[----:B------:R-:W-:-:S03]  /*3afd0*/  IMAD.MOV.U32 R28, RZ, RZ, R184 ;  /* 0x000000ffff1c7224 */ /* 0x000fc600078e00b8 */
[----:B------:R2:W-:Y:S01]  /*3afe0*/  STL.64 [R1+0x8], R22 ;  /* 0x0000081601007387 */ /* 0x0005e20000100a00 */
[----:B------:R-:W-:-:S03]  /*3aff0*/  IMAD.MOV.U32 R29, RZ, RZ, R185 ;  /* 0x000000ffff1d7224 */ /* 0x000fc600078e00b9 */
[----:B------:R-:W2:Y:S01]  /*3b000*/  LDL.LU R69, [R1+0x54] ;  /* 0x0000540001457983 */ /* 0x000ea20000300800 */
[----:B------:R-:W-:-:S03]  /*3b010*/  MOV R30, R186 ;  /* 0x000000ba001e7202 */ /* 0x000fc60000000f00 */
[----:B------:R-:W2:Y:S01]  /*3b020*/  LDL.LU R70, [R1+0x58] ;  /* 0x0000580001467983 */ /* 0x000ea20000300800 */
[----:B------:R-:W-:-:S03]  /*3b030*/  IMAD.MOV.U32 R31, RZ, RZ, R180 ;  /* 0x000000ffff1f7224 */ /* 0x000fc600078e00b4 */
[----:B------:R-:W2:Y:S04]  /*3b040*/  LDL.LU R71, [R1+0x5c] ;  /* 0x00005c0001477983 */ /* 0x000ea80000300800 */
        /* <DEDUP_REMOVED lines=8> */
[----:B------:R-:W2:Y:S04]  /*3b0d0*/  LDL.LU R230, [R1+0x3fd8] ;  /* 0x003fd80001e67983 */ /* 0x000ea80000300800 */
[----:B------:R-:W2:Y:S04]  /*3b0e0*/  LDL.LU R231, [R1+0x3fd4] ;  /* 0x003fd40001e77983 */ /* 0x000ea80000300800 */
[----:B------:R-:W2:Y:S04]  /*3b0f0*/  LDL.LU R235, [R1+0x3fd0] ;  /* 0x003fd00001eb7983 */ /* 0x000ea80000300800 */
[----:B------:R-:W2:Y:S01]  /*3b100*/  LDL.LU R239, [R1+0x3fcc] ;  /* 0x003fcc0001ef7983 */ /* 0x000ea20000300800 */
[C---:B------:R-:W-:Y:S08]  /*3b110*/  HMMA.1688.F32.TF32 R240, R32.reuse, R222, R240 ;  /* 0x000000de20f0723c */ /* 0x040ff000000810f0 */
[C---:B------:R-:W-:Y:S08]  /*3b120*/  HMMA.1688.F32.TF32 R244, R32.reuse, R218, R244 ;  /* 0x000000da20f4723c */ /* 0x040ff000000810f4 */
[C---:B----4-:R-:W-:Y:S08]  /*3b130*/  HMMA.1688.F32.TF32 R248, R32.reuse, R10, R180 ;  /* 0x0000000a20f8723c */ /* 0x050ff000000810b4 */
[C---:B---3--:R-:W-:Y:S08]  /*3b140*/  HMMA.1688.F32.TF32 R184, R32.reuse, R6, R184 ;  /* 0x0000000620b8723c */ /* 0x048ff000000810b8 */
[C---:B--2---:R-:W-:Y:S08]  /*3b150*/  HMMA.1688.F32.TF32 R228, R32.reuse, R194, R228 ;  /* 0x000000c220e4723c */ /* 0x044ff000000810e4 */
[C---:B------:R-:W-:Y:S08]  /*3b160*/  HMMA.1688.F32.TF32 R232, R32.reuse, R190, R232 ;  /* 0x000000be20e8723c */ /* 0x040ff000000810e8 */
[C---:B------:R-:W-:Y:S01]  /*3b170*/  HMMA.1688.F32.TF32 R236, R32.reuse, R226, R236 ;  /* 0x000000e220ec723c */ /* 0x040fe200000810ec */
[----:B------:R-:W-:Y:S04]  /*3b180*/  STL.64 [R1+0x3e98], R250 ;  /* 0x003e98fa01007387 */ /* 0x000fe80000100a00 */
[----:B------:R2:W-:Y:S04]  /*3b190*/  STL.64 [R1+0x3e90], R248 ;  /* 0x003e90f801007387 */ /* 0x0005e80000100a00 */
        /* <DEDUP_REMOVED lines=8> */
[C---:B------:R-:W-:Y:S03]  /*3b220*/  HMMA.1688.F32.TF32 R20, R32.reuse, R214, R68 ;  /* 0x000000d62014723c */ /* 0x040fe60000081044 */
[----:B------:R-:W-:Y:S04]  /*3b230*/  STL.64 [R1+0x3ee8], R242 ;  /* 0x003ee8f201007387 */ /* 0x000fe80000100a00 */
[----:B------:R-:W-:Y:S04]  /*3b240*/  STL.64 [R1+0x3ee0], R240 ;  /* 0x003ee0f001007387 */ /* 0x000fe80000100a00 */
[----:B------:R-:W-:Y:S04]  /*3b250*/  STL.64 [R1+0x3ef8], R246 ;  /* 0x003ef8f601007387 */ /* 0x000fe80000100a00 */
[----:B------:R-:W-:Y:S04]  /*3b260*/  STL.64 [R1+0x3ef0], R244 ;  /* 0x003ef0f401007387 */ /* 0x000fe80000100a00 */
[----:B------:R-:W1:Y:S04]  /*3b270*/  LDL.LU R68, [R1+0x6b0] ;  /* 0x0006b00001447983 */ /* 0x000e680000300800 */
[----:B------:R-:W1:Y:S04]  /*3b280*/  LDL.LU R69, [R1+0x6b4] ;  /* 0x0006b40001457983 */ /* 0x000e680000300800 */
[----:B------:R-:W1:Y:S04]  /*3b290*/  LDL.LU R70, [R1+0x6b8] ;  /* 0x0006b80001467983 */ /* 0x000e680000300800 */
[----:B------:R-:W1:Y:S04]  /*3b2a0*/  LDL.LU R71, [R1+0x6bc] ;  /* 0x0006bc0001477983 */ /* 0x000e680000300800 */
        /* <DEDUP_REMOVED lines=11> */
[----:B------:R-:W2:Y:S01]  /*3b360*/  LDL.LU R79, [R1+0x5ec] ;  /* 0x0005ec00014f7983 */ /* 0x000ea20000300800 */
[C---:B------:R-:W-:Y:S03]  /*3b370*/  HMMA.1688.F32.TF32 R108, R32.reuse, R210, R92 ;  /* 0x000000d2206c723c */ /* 0x040fe6000008105c */
[----:B------:R-:W2:Y:S04]  /*3b380*/  LDL.LU R80, [R1+0x490] ;  /* 0x0004900001507983 */ /* 0x000ea80000300800 */
[----:B------:R-:W2:Y:S01]  /*3b390*/  LDL.LU R81, [R1+0x494] ;  /* 0x0004940001517983 */ /* 0x000ea20000300800 */
[C---:B------:R-:W-:Y:S03]  /*3b3a0*/  HMMA.1688.F32.TF32 R24, R32.reuse, R206, R88 ;  /* 0x000000ce2018723c */ /* 0x040fe60000081058 */
[----:B------:R-:W2:Y:S04]  /*3b3b0*/  LDL.LU R82, [R1+0x498] ;  /* 0x0004980001527983 */ /* 0x000ea80000300800 */
[----:B------:R-:W2:Y:S01]  /*3b3c0*/  LDL.LU R83, [R1+0x49c] ;  /* 0x00049c0001537983 */ /* 0x000ea20000300800 */
        /* <DEDUP_REMOVED lines=9> */
[----:B------:R1:W-:Y:S04]  /*3b460*/  STL.64 [R1+0x3f30], R28 ;  /* 0x003f301c01007387 */ /* 0x0003e80000100a00 */
[----:B------:R-:W-:Y:S04]  /*3b470*/  STL.64 [R1+0x3f48], R34 ;  /* 0x003f482201007387 */ /* 0x000fe80000100a00 */
[----:B------:R-:W-:Y:S01]  /*3b480*/  STL.64 [R1+0x3f40], R32 ;  /* 0x003f402001007387 */ /* 0x000fe20000100a00 */
[----:B------:R-:W-:Y:S01]  /*3b490*/  IMAD.MOV.U32 R156, RZ, RZ, R38 ;  /* 0x000000ffff9c7224 */ /* 0x000fe200078e0026 */
[----:B------:R-:W-:Y:S01]  /*3b4a0*/  MOV R158, R37 ;  /* 0x00000025009e7202 */ /* 0x000fe20000000f00 */
[----:B------:R-:W-:-:S02]  /*3b4b0*/  IMAD.MOV.U32 R157, RZ, RZ, R36 ;  /* 0x000000ffff9d7224 */ /* 0x000fc400078e0024 */
[----:B------:R-:W-:Y:S01]  /*3b4c0*/  IMAD.MOV.U32 R159, RZ, RZ, R39 ;  /* 0x000000ffff9f7224 */ /* 0x000fe200078e0027 */
[C---:B-1----:R-:W-:Y:S08]  /*3b4d0*/  HMMA.1688.F32.TF32 R68, R60.reuse, R14, R68 ;  /* 0x0000000e3c44723c */ /* 0x042ff00000081044 */
[C---:B---3--:R-:W-:Y:S08]  /*3b4e0*/  HMMA.1688.F32.TF32 R64, R60.reuse, R18, R84 ;  /* 0x000000123c40723c */ /* 0x048ff00000081054 */
[C---:B----4-:R-:W-:Y:S11]  /*3b4f0*/  HMMA.1688.F32.TF32 R72, R60.reuse, R54, R72 ;  /* 0x000000363c48723c */ /* 0x050ff60000081048 */
[----:B------:R-:W-:Y:S01]  /*3b500*/  STL.64 [R1+0x3f58], R66 ;  /* 0x003f584201007387 */ /* 0x000fe20000100a00 */
[----:B--2---:R-:W-:Y:S03]  /*3b510*/  HMMA.1688.F32.TF32 R76, R60, R50, R76 ;  /* 0x000000323c4c723c */ /* 0x004fe6000008104c */
[----:B------:R-:W-:Y:S04]  /*3b520*/  STL.64 [R1+0x3f50], R64 ;  /* 0x003f504001007387 */ /* 0x000fe80000100a00 */
[----:B------:R-:W-:Y:S04]  /*3b530*/  STL.64 [R1+0x3f68], R70 ;  /* 0x003f684601007387 */ /* 0x000fe80000100a00 */
[----:B------:R-:W-:Y:S04]  /*3b540*/  STL.64 [R1+0x3f60], R68 ;  /* 0x003f604401007387 */ /* 0x000fe80000100a00 */
[----:B------:R-:W-:Y:S04]  /*3b550*/  STL.64 [R1+0x3f78], R74 ;  /* 0x003f784a01007387 */ /* 0x000fe80000100a00 */
[----:B------:R-:W-:Y:S04]  /*3b560*/  STL.64 [R1+0x3f70], R72 ;  /* 0x003f704801007387 */ /* 0x000fe80000100a00 */
[----:B------:R-:W-:Y:S04]  /*3b570*/  STL.64 [R1+0x3f88], R78 ;  /* 0x003f884e01007387 */ /* 0x000fe80000100a00 */
[----:B------:R-:W-:Y:S04]  /*3b580*/  STL.64 [R1+0x3f80], R76 ;  /* 0x003f804c01007387 */ /* 0x000fe80000100a00 */
[----:B------:R-:W2:Y:S04]  /*3b590*/  LDL.LU R38, [R1+0x3fc8] ;  /* 0x003fc80001267983 */ /* 0x000ea80000300800 */
[----:B------:R-:W3:Y:S04]  /*3b5a0*/  LDL.LU R36, [R1+0x3fc4] ;  /* 0x003fc40001247983 */ /* 0x000ee80000300800 */
[----:B------:R-:W4:Y:S04]  /*3b5b0*/  LDL.LU R37, [R1+0x3fc0] ;  /* 0x003fc00001257983 */ /* 0x000f280000300800 */
[----:B------:R-:W4:Y:S04]  /*3b5c0*/  LDL.LU R39, [R1+0x3fbc] ;  /* 0x003fbc0001277983 */ /* 0x000f280000300800 */
[----:B------:R-:W4:Y:S04]  /*3b5d0*/  LDL.LU R160, [R1+0x540] ;  /* 0x0005400001a07983 */ /* 0x000f280000300800 */
[----:B------:R-:W4:Y:S04]  /*3b5e0*/  LDL.LU R161, [R1+0x544] ;  /* 0x0005440001a17983 */ /* 0x000f280000300800 */
[----:B------:R-:W4:Y:S04]  /*3b5f0*/  LDL.LU R162, [R1+0x548] ;  /* 0x0005480001a27983 */ /* 0x000f280000300800 */
[----:B------:R-:W4:Y:S01]  /*3b600*/  LDL.LU R163, [R1+0x54c] ;  /* 0x00054c0001a37983 */ /* 0x000f220000300800 */
[----:B--2---:R-:W-:-:S02]  /*3b610*/  IMAD.MOV.U32 R167, RZ, RZ, R38 ;  /* 0x000000ffffa77224 */ /* 0x004fc400078e0026 */
[----:B---3--:R-:W-:Y:S02]  /*3b620*/  IMAD.MOV.U32 R166, RZ, RZ, R36 ;  /* 0x000000ffffa67224 */ /* 0x008fe400078e0024 */
[----:B----4-:R-:W-:Y:S02]  /*3b630*/  IMAD.MOV.U32 R164, RZ, RZ, R37 ;  /* 0x000000ffffa47224 */ /* 0x010fe400078e0025 */
[----:B------:R-:W2:Y:S01]  /*3b640*/  LDL.LU R37, [R1+0x3fb8] ;  /* 0x003fb80001257983 */ /* 0x000ea20000300800 */
[----:B------:R-:W-:-:S03]  /*3b650*/  MOV R165, R39 ;  /* 0x0000002700a57202 */ /* 0x000fc60000000f00 */
[----:B------:R-:W3:Y:S04]  /*3b660*/  LDL.LU R39, [R1+0x3fb4] ;  /* 0x003fb40001277983 */ /* 0x000ee80000300800 */
[----:B------:R-:W4:Y:S04]  /*3b670*/  LDL.LU R36, [R1+0x3fb0] ;  /* 0x003fb00001247983 */ /* 0x000f280000300800 */
[----:B------:R-:W4:Y:S04]  /*3b680*/  LDL.LU R38, [R1+0x3fac] ;  /* 0x003fac0001267983 */ /* 0x000f280000300800 */
[----:B------:R-:W4:Y:S04]  /*3b690*/  LDL.LU R172, [R1+0x570] ;  /* 0x0005700001ac7983 */ /* 0x000f280000300800 */
[----:B------:R-:W4:Y:S04]  /*3b6a0*/  LDL.LU R173, [R1+0x574] ;  /* 0x0005740001ad7983 */ /* 0x000f280000300800 */
[----:B------:R-:W4:Y:S04]  /*3b6b0*/  LDL.LU R174, [R1+0x578] ;  /* 0x0005780001ae7983 */ /* 0x000f280000300800 */
[----:B------:R-:W4:Y:S01]  /*3b6c0*/  LDL.LU R175, [R1+0x57c] ;  /* 0x00057c0001af7983 */ /* 0x000f220000300800 */
[----:B--2---:R-:W-:Y:S01]  /*3b6d0*/  MOV R179, R37 ;  /* 0x0000002500b37202 */ /* 0x004fe20000000f00 */
[----:B---3--:R-:W-:Y:S01]  /*3b6e0*/  IMAD.MOV.U32 R178, RZ, RZ, R39 ;  /* 0x000000ffffb27224 */ /* 0x008fe200078e0027 */
[----:B----4-:R-:W-:-:S02]  /*3b6f0*/  MOV R176, R36 ;  /* 0x0000002400b07202 */ /* 0x010fc40000000f00 */
[----:B------:R-:W2:Y:S01]  /*3b700*/  LDL.LU R36, [R1+0x3fa8] ;  /* 0x003fa80001247983 */ /* 0x000ea20000300800 */
[----:B------:R-:W-:-:S03]  /*3b710*/  IMAD.MOV.U32 R177, RZ, RZ, R38 ;  /* 0x000000ffffb17224 */ /* 0x000fc600078e0026 */
        /* <DEDUP_REMOVED lines=59> */
[----:B--2---:R-:W-:-:S03]  /*3bad0*/  IMAD.MOV.U32 R139, RZ, RZ, R36 ;  /* 0x000000ffff8b7224 */ /* 0x004fc600078e0024 */
[----:B------:R-:W2:Y:S01]  /*3bae0*/  LDL.LU R36, [R1+0x3d0] ;  /* 0x0003d00001247983 */ /* 0x000ea20000300800 */
[----:B---3--:R-:W-:Y:S02]  /*3baf0*/  IMAD.MOV.U32 R137, RZ, RZ, R38 ;  /* 0x000000ffff897224 */ /* 0x008fe400078e0026 */
[----:B----4-:R-:W-:Y:S01]  /*3bb00*/  IMAD.MOV.U32 R136, RZ, RZ, R39 ;  /* 0x000000ffff887224 */ /* 0x010fe200078e0027 */
[----:B------:R-:W-:Y:S02]  /*3bb10*/  MOV R138, R37 ;  /* 0x00000025008a7202 */ /* 0x000fe40000000f00 */
        /* <DEDUP_REMOVED lines=23> */
[----:B------:R-:W3:Y:S04]  /*3bc90*/  LDL.LU R152, [R1+0x520] ;  /* 0x0005200001987983 */ /* 0x000ee80000300800 */
[----:B------:R-:W3:Y:S04]  /*3bca0*/  LDL.LU R153, [R1+0x524] ;  /* 0x0005240001997983 */ /* 0x000ee80000300800 */
[----:B------:R-:W3:Y:S04]  /*3bcb0*/  LDL.LU R154, [R1+0x528] ;  /* 0x00052800019a7983 */ /* 0x000ee80000300800 */
[----:B------:R-:W3:Y:S01]  /*3bcc0*/  LDL.LU R155, [R1+0x52c] ;  /* 0x00052c00019b7983 */ /* 0x000ee20000300800 */
[C---:B------:R-:W-:Y:S08]  /*3bcd0*/  HMMA.1688.F32.TF32 R24, R144.reuse, R226, R180 ;  /* 0x000000e29018723c */ /* 0x040ff000000810b4 */
[C---:B------:R-:W-:Y:S08]  /*3bce0*/  HMMA.1688.F32.TF32 R20, R144.reuse, R222, R176 ;  /* 0x000000de9014723c */ /* 0x040ff000000810b0 */
[C---:B------:R-:W-:Y:S03]  /*3bcf0*/  HMMA.1688.F32.TF32 R28, R144.reuse, R218, R172 ;  /* 0x000000da901c723c */ /* 0x040fe600000810ac */
[----:B------:R-:W-:Y:S04]  /*3bd00*/  STL.64 [R1+0x50], R24 ;  /* 0x0000501801007387 */ /* 0x000fe80000100a00 */
[----:B------:R-:W-:Y:S04]  /*3bd10*/  STL.64 [R1+0x58], R26 ;  /* 0x0000581a01007387 */ /* 0x000fe80000100a00 */
[----:B------:R-:W-:Y:S04]  /*3bd20*/  STL.64 [R1+0x90], R20 ;  /* 0x0000901401007387 */ /* 0x000fe80000100a00 */
[----:B------:R1:W-:Y:S02]  /*3bd30*/  STL.64 [R1+0x98], R22 ;  /* 0x0000981601007387 */ /* 0x0003e40000100a00 */
[C---:B-1----:R-:W-:Y:S02]  /*3bd40*/  HMMA.1688.F32.TF32 R20, R144.reuse, R210, R164 ;  /* 0x000000d29014723c */ /* 0x042fe400000810a4 */
[----:B------:R-:W-:Y:S04]  /*3bd50*/  STL.64 [R1+0x3f0], R28 ;  /* 0x0003f01c01007387 */ /* 0x000fe80000100a00 */
[----:B------:R1:W-:Y:S02]  /*3bd60*/  STL.64 [R1+0x3f8], R30 ;  /* 0x0003f81e01007387 */ /* 0x0003e40000100a00 */
[----:B-1----:R-:W-:Y:S08]  /*3bd70*/  HMMA.1688.F32.TF32 R28, R144, R206, R160 ;  /* 0x000000ce901c723c */ /* 0x002ff000000810a0 */
[----:B------:R-:W-:Y:S08]  /*3bd80*/  HMMA.1688.F32.TF32 R40, R60, R210, R248 ;  /* 0x000000d23c28723c */ /* 0x000ff000000810f8 */
[----:B--2---:R-:W-:-:S15]  /*3bd90*/  HMMA.1688.F32.TF32 R24, R144, R214, R168 ;  /* 0x000000d69018723c */ /* 0x004fde00000810a8 */
[----:B------:R-:W-:-:S04]  /*3bda0*/  NOP ;  /* 0x0000000000007918 */ /* 0x000fc80000000000 */
[----:B------:R-:W-:Y:S04]  /*3bdb0*/  STL.64 [R1+0x410], R24 ;  /* 0x0004101801007387 */ /* 0x000fe80000100a00 */
[----:B------:R1:W-:Y:S04]  /*3bdc0*/  STL.64 [R1+0x418], R26 ;  /* 0x0004181a01007387 */ /* 0x0003e80000100a00 */
[----:B------:R-:W-:Y:S04]  /*3bdd0*/  STL.64 [R1+0x490], R20 ;  /* 0x0004901401007387 */ /* 0x000fe80000100a00 */
[----:B------:R3:W-:Y:S01]  /*3bde0*/  STL.64 [R1+0x498], R22 ;  /* 0x0004981601007387 */ /* 0x0007e20000100a00 */
[C---:B-1----:R-:W-:Y:S08]  /*3bdf0*/  HMMA.1688.F32.TF32 R24, R144.reuse, R202, R156 ;  /* 0x000000ca9018723c */ /* 0x042ff0000008109c */
[----:B---3--:R-:W-:Y:S01]  /*3be00*/  HMMA.1688.F32.TF32 R20, R144, R198, R152 ;  /* 0x000000c69014723c */ /* 0x008fe20000081098 */
        /* <DEDUP_REMOVED lines=50> */
[----:B-1----:R-:W2:Y:S04]  /*3c130*/  LDL.LU R20, [R1+0x930] ;  /* 0x0009300001147983 */ /* 0x002ea80000300800 */
[----:B------:R-:W2:Y:S04]  /*3c140*/  LDL.LU R21, [R1+0x934] ;  /* 0x0009340001157983 */ /* 0x000ea80000300800 */
[----:B---3--:R-:W3:Y:S04]  /*3c150*/  LDL.LU R22, [R1+0x938] ;  /* 0x0009380001167983 */ /* 0x008ee80000300800 */
        /* <DEDUP_REMOVED lines=21> */
[C---:B------:R-:W-:Y:S08]  /*3c2b0*/  HMMA.1688.F32.TF32 R80, R60.reuse, R10, R80 ;  /* 0x0000000a3c50723c */ /* 0x040ff00000081050 */
        /* <DEDUP_REMOVED lines=13> */
[----:B------:R-:W2:Y:S01]  /*3c390*/  LDS R151, [R3+UR11+0x7280] ;  /* 0x0072800b03977984 */ /* 0x000ea20008000800 */
[-C--:B----4-:R-:W-:Y:S08]  /*3c3a0*/  HMMA.1688.F32.TF32 R112, R144, R18.reuse, R112 ;  /* 0x000000129070723c */ /* 0x090ff00000081070 */
[----:B--2---:R-:W-:Y:S01]  /*3c3b0*/  HMMA.1688.F32.TF32 R24, R148, R18, R152 ;  /* 0x000000129418723c */ /* 0x004fe20000081098 */
[----:B------:R-:W-:Y:S04]  /*3c3c0*/  LDS R152, [R0+UR11+0x6380] ;  /* 0x0063800b00987984 */ /* 0x000fe80008000800 */
[----:B------:R-:W-:Y:S03]  /*3c3d0*/  LDS R154, [R0+UR11+0x7380] ;  /* 0x0073800b009a7984 */ /* 0x000fe60008000800 */
[-C--:B------:R-:W-:Y:S01]  /*3c3e0*/  HMMA.1688.F32.TF32 R116, R144, R14.reuse, R116 ;  /* 0x0000000e9074723c */ /* 0x080fe20000081074 */
[----:B------:R-:W-:Y:S04]  /*3c3f0*/  LDS R153, [R3+UR11+0x6380] ;  /* 0x0063800b03997984 */ /* 0x000fe80008000800 */
[----:B------:R-:W-:Y:S03]  /*3c400*/  LDS R155, [R3+UR11+0x7380] ;  /* 0x0073800b039b7984 */ /* 0x000fe60008000800 */
[C---:B------:R-:W-:Y:S03]  /*3c410*/  HMMA.1688.F32.TF32 R32, R148.reuse, R14, R108 ;  /* 0x0000000e9420723c */ /* 0x040fe6000008106c */
[----:B------:R-:W-:Y:S04]  /*3c420*/  STL.64 [R1+0x570], R24 ;  /* 0x0005701801007387 */ /* 0x000fe80000100a00 */
[----:B------:R1:W-:Y:S01]  /*3c430*/  STL.64 [R1+0x578], R26 ;  /* 0x0005781a01007387 */ /* 0x0003e20000100a00 */
[C---:B---3--:R-:W-:Y:S08]  /*3c440*/  HMMA.1688.F32.TF32 R28, R148.reuse, R54, R20 ;  /* 0x00000036941c723c */ /* 0x048ff00000081014 */
[C---:B-1----:R-:W-:Y:S08]  /*3c450*/  HMMA.1688.F32.TF32 R24, R148.reuse, R50, R244 ;  /* 0x000000329418723c */ /* 0x042ff000000810f4 */
[C---:B------:R-:W-:Y:S01]  /*3c460*/  HMMA.1688.F32.TF32 R20, R148.reuse, R10, R240 ;  /* 0x0000000a9414723c */ /* 0x040fe200000810f0 */
[----:B------:R-:W-:Y:S04]  /*3c470*/  STL.64 [R1+0x5e0], R32 ;  /* 0x0005e02001007387 */ /* 0x000fe80000100a00 */
[----:B------:R-:W-:Y:S04]  /*3c480*/  STL.64 [R1+0x5e8], R34 ;  /* 0x0005e82201007387 */ /* 0x000fe80000100a00 */
        /* <DEDUP_REMOVED lines=8> */
[C---:B-1----:R-:W-:Y:S03]  /*3c510*/  HMMA.1688.F32.TF32 R20, R148.reuse, R190, R228 ;  /* 0x000000be9414723c */ /* 0x042fe600000810e4 */
[----:B------:R-:W-:Y:S04]  /*3c520*/  STL.64 [R1+0x700], R28 ;  /* 0x0007001c01007387 */ /* 0x000fe80000100a00 */
[----:B------:R-:W-:Y:S04]  /*3c530*/  STL.64 [R1+0x708], R30 ;  /* 0x0007081e01007387 */ /* 0x000fe80000100a00 */
[----:B------:R-:W-:Y:S04]  /*3c540*/  STL.64 [R1+0x6f0], R24 ;  /* 0x0006f01801007387 */ /* 0x000fe80000100a00 */
[----:B------:R1:W-:Y:S04]  /*3c550*/  STL.64 [R1+0x6f8], R26 ;  /* 0x0006f81a01007387 */ /* 0x0003e80000100a00 */
[----:B------:R-:W-:Y:S01]  /*3c560*/  IMAD.MOV.U32 R212, RZ, RZ, R20 ;  /* 0x000000ffffd47224 */ /* 0x000fe200078e0014 */
[----:B------:R2:W-:Y:S01]  /*3c570*/  STL.64 [R1+0x6e8], R22 ;  /* 0x0006e81601007387 */ /* 0x0005e20000100a00 */
[----:B------:R-:W-:Y:S01]  /*3c580*/  MOV R213, R21 ;  /* 0x0000001500d57202 */ /* 0x000fe20000000f00 */
[C---:B-1----:R-:W-:Y:S08]  /*3c590*/  HMMA.1688.F32.TF32 R24, R148.reuse, R226, R184 ;  /* 0x000000e29418723c */ /* 0x042ff000000810b8 */
[----:B--2---:R-:W-:Y:S11]  /*3c5a0*/  HMMA.1688.F32.TF32 R20, R148, R222, R248 ;  /* 0x000000de9414723c */ /* 0x004ff600000810f8 */
[----:B------:R-:W-:Y:S01]  /*3c5b0*/  STL.64 [R1+0x6d0], R24 ;  /* 0x0006d01801007387 */ /* 0x000fe20000100a00 */
[C---:B------:R-:W-:Y:S03]  /*3c5c0*/  HMMA.1688.F32.TF32 R120, R144.reuse, R54, R120 ;  /* 0x000000369078723c */ /* 0x040fe60000081078 */
[----:B------:R-:W-:Y:S04]  /*3c5d0*/  STL.64 [R1+0x6d8], R26 ;  /* 0x0006d81a01007387 */ /* 0x000fe80000100a00 */
[----:B------:R-:W-:Y:S01]  /*3c5e0*/  IMAD.MOV.U32 R220, RZ, RZ, R20 ;  /* 0x000000ffffdc7224 */ /* 0x000fe200078e0014 */
[----:B------:R1:W-:Y:S01]  /*3c5f0*/  STL.64 [R1+0x6c8], R22 ;  /* 0x0006c81601007387 */ /* 0x0003e20000100a00 */
[----:B------:R-:W-:Y:S01]  /*3c600*/  IMAD.MOV.U32 R221, RZ, RZ, R21 ;  /* 0x000000ffffdd7224 */ /* 0x000fe200078e0015 */
[C---:B------:R-:W-:Y:S08]  /*3c610*/  HMMA.1688.F32.TF32 R124, R144.reuse, R50, R124 ;  /* 0x00000032907c723c */ /* 0x040ff0000008107c */
[----:B------:R-:W-:Y:S08]  /*3c620*/  HMMA.1688.F32.TF32 R128, R144, R10, R128 ;  /* 0x0000000a9080723c */ /* 0x000ff00000081080 */
[----:B-1----:R-:W-:Y:S08]  /*3c630*/  HMMA.1688.F32.TF32 R20, R148, R218, R180 ;  /* 0x000000da9414723c */ /* 0x002ff000000810b4 */
[C---:B------:R-:W-:Y:S08]  /*3c640*/  HMMA.1688.F32.TF32 R132, R144.reuse, R6, R132 ;  /* 0x000000069084723c */ /* 0x040ff00000081084 */
[C---:B------:R-:W-:Y:S08]  /*3c650*/  HMMA.1688.F32.TF32 R136, R144.reuse, R194, R136 ;  /* 0x000000c29088723c */ /* 0x040ff00000081088 */
[----:B------:R-:W-:Y:S01]  /*3c660*/  HMMA.1688.F32.TF32 R140, R144, R190, R140 ;  /* 0x000000be908c723c */ /* 0x000fe2000008108c */
[----:B------:R-:W-:Y:S04]  /*3c670*/  LDS R144, [R0+UR11+0x6300] ;  /* 0x0063000b00907984 */ /* 0x000fe80008000800 */
[----:B------:R-:W-:Y:S04]  /*3c680*/  LDS R146, [R0+UR11+0x7300] ;  /* 0x0073000b00927984 */ /* 0x000fe80008000800 */
[----:B------:R-:W-:Y:S04]  /*3c690*/  LDS R145, [R3+UR11+0x6300] ;  /* 0x0063000b03917984 */ /* 0x000fe80008000800 */
[----:B------:R-:W1:Y:S01]  /*3c6a0*/  LDS R147, [R3+UR11+0x7300] ;  /* 0x0073000b03937984 */ /* 0x000e620008000800 */
[C---:B------:R-:W-:Y:S03]  /*3c6b0*/  HMMA.1688.F32.TF32 R28, R148.reuse, R214, R176 ;  /* 0x000000d6941c723c */ /* 0x040fe600000810b0 */
[----:B------:R-:W-:Y:S04]  /*3c6c0*/  STL [R1+0x3e8c], R221 ;  /* 0x003e8cdd01007387 */ /* 0x000fe80000100800 */
[----:B------:R-:W-:Y:S01]  /*3c6d0*/  STL [R1+0x3e88], R220 ;  /* 0x003e88dc01007387 */ /* 0x000fe20000100800 */
[C---:B------:R-:W-:Y:S03]  /*3c6e0*/  HMMA.1688.F32.TF32 R24, R148.reuse, R210, R172 ;  /* 0x000000d29418723c */ /* 0x040fe600000810ac */
[----:B------:R-:W-:Y:S04]  /*3c6f0*/  STL.64 [R1+0x6b0], R20 ;  /* 0x0006b01401007387 */ /* 0x000fe80000100a00 */
[----:B------:R2:W-:Y:S02]  /*3c700*/  STL.64 [R1+0x6b8], R22 ;  /* 0x0006b81601007387 */ /* 0x0005e40000100a00 */
[C---:B--2---:R-:W-:Y:S02]  /*3c710*/  HMMA.1688.F32.TF32 R20, R148.reuse, R206, R168 ;  /* 0x000000ce9414723c */ /* 0x044fe400000810a8 */
[----:B------:R-:W-:Y:S04]  /*3c720*/  STL.64 [R1+0x6a0], R28 ;  /* 0x0006a01c01007387 */ /* 0x000fe80000100a00 */
[----:B------:R2:W-:Y:S04]  /*3c730*/  STL.64 [R1+0x6a8], R30 ;  /* 0x0006a81e01007387 */ /* 0x0005e80000100a00 */
[----:B------:R-:W-:Y:S04]  /*3c740*/  STL.64 [R1+0x690], R24 ;  /* 0x0006901801007387 */ /* 0x000fe80000100a00 */
[----:B------:R3:W-:Y:S01]  /*3c750*/  STL.64 [R1+0x698], R26 ;  /* 0x0006981a01007387 */ /* 0x0007e20000100a00 */
[C---:B--2---:R-:W-:Y:S04]  /*3c760*/  HMMA.1688.F32.TF32 R28, R148.reuse, R202, R164 ;  /* 0x000000ca941c723c */ /* 0x044fe800000810a4 */
[----:B------:R-:W-:Y:S04]  /*3c770*/  STL.64 [R1+0x680], R20 ;  /* 0x0006801401007387 */ /* 0x000fe80000100a00 */
[----:B------:R1:W-:Y:S01]  /*3c780*/  STL.64 [R1+0x688], R22 ;  /* 0x0006881601007387 */ /* 0x0003e20000100a00 */
[----:B---3--:R-:W-:Y:S08]  /*3c790*/  HMMA.1688.F32.TF32 R24, R148, R198, R160 ;  /* 0x000000c69418723c */ /* 0x008ff000000810a0 */
[C---:B-1----:R-:W-:Y:S02]  /*3c7a0*/  HMMA.1688.F32.TF32 R20, R144.reuse, R18, R156 ;  /* 0x000000129014723c */ /* 0x042fe4000008109c */
        /* <DEDUP_REMOVED lines=40> */
[----:B---3--:R-:W2:Y:S04]  /*3ca30*/  LDL.LU R22, [R1+0x458] ;  /* 0x0004580001167983 */ /* 0x008ea80000300800 */
[----:B------:R-:W2:Y:S04]  /*3ca40*/  LDL.LU R23, [R1+0x45c] ;  /* 0x00045c0001177983 */ /* 0x000ea80000300800 */
[----:B------:R-:W3:Y:S04]  /*3ca50*/  LDL.LU R108, [R1+0x460] ;  /* 0x00046000016c7983 */ /* 0x000ee80000300800 */
[----:B------:R-:W3:Y:S04]  /*3ca60*/  LDL.LU R109, [R1+0x464] ;  /* 0x00046400016d7983 */ /* 0x000ee80000300800 */
[----:B------:R-:W3:Y:S04]  /*3ca70*/  LDL.LU R110, [R1+0x468] ;  /* 0x00046800016e7983 */ /* 0x000ee80000300800 */
[----:B------:R-:W3:Y:S04]  /*3ca80*/  LDL.LU R111, [R1+0x46c] ;  /* 0x00046c00016f7983 */ /* 0x000ee80000300800 */
        /* <DEDUP_REMOVED lines=48> */
[C---:B--2---:R-:W-:Y:S08]  /*3cd90*/  HMMA.1688.F32.TF32 R24, R144.reuse, R194, R24 ;  /* 0x000000c29018723c */ /* 0x044ff00000081018 */
[C---:B---3--:R-:W-:Y:S08]  /*3cda0*/  HMMA.1688.F32.TF32 R32, R144.reuse, R10, R32 ;  /* 0x0000000a9020723c */ /* 0x048ff00000081020 */
[C---:B----4-:R-:W-:Y:S08]  /*3cdb0*/  HMMA.1688.F32.TF32 R64, R144.reuse, R50, R64 ;  /* 0x000000329040723c */ /* 0x050ff00000081040 */
[C---:B------:R-:W-:Y:S08]  /*3cdc0*/  HMMA.1688.F32.TF32 R72, R144.reuse, R14, R72 ;  /* 0x0000000e9048723c */ /* 0x040ff00000081048 */
[C---:B------:R-:W-:Y:S11]  /*3cdd0*/  HMMA.1688.F32.TF32 R68, R144.reuse, R54, R68 ;  /* 0x000000369044723c */ /* 0x040ff60000081044 */
[----:B------:R-:W-:Y:S01]  /*3cde0*/  STL [R1+0x710], R72 ;  /* 0x0007104801007387 */ /* 0x000fe20000100800 */
[C---:B------:R-:W-:Y:S03]  /*3cdf0*/  HMMA.1688.F32.TF32 R28, R144.reuse, R6, R28 ;  /* 0x00000006901c723c */ /* 0x040fe6000008101c */
[----:B------:R-:W-:Y:S04]  /*3ce00*/  STL [R1+0x71c], R75 ;  /* 0x00071c4b01007387 */ /* 0x000fe80000100800 */
        /* <DEDUP_REMOVED lines=32> */
[----:B--2---:R-:W-:Y:S08]  /*3d010*/  HMMA.1688.F32.TF32 R24, R144, R198, R248 ;  /* 0x000000c69018723c */ /* 0x004ff000000810f8 */
        /* <DEDUP_REMOVED lines=18> */
[----:B--2---:R-:W-:Y:S01]  /*3d140*/  HMMA.1688.F32.TF32 R20, R152, R6, R160 ;  /* 0x000000069814723c */ /* 0x004fe200000810a0 */
[----:B------:R-:W-:Y:S04]  /*3d150*/  STL [R1+0x3e68], R205 ;  /* 0x003e68cd01007387 */ /* 0x000fe80000100800 */
[----:B------:R-:W-:Y:S06]  /*3d160*/  STL [R1+0x3e64], R204 ;  /* 0x003e64cc01007387 */ /* 0x000fec0000100800 */
[----:B------:R-:W-:Y:S04]  /*3d170*/  STL.64 [R1+0x7c0], R24 ;  /* 0x0007c01801007387 */ /* 0x000fe80000100a00 */
[----:B------:R-:W-:Y:S04]  /*3d180*/  STL.64 [R1+0x7c8], R26 ;  /* 0x0007c81a01007387 */ /* 0x000fe80000100a00 */
[----:B------:R-:W-:Y:S01]  /*3d190*/  IMAD.MOV.U32 R208, RZ, RZ, R20 ;  /* 0x000000ffffd07224 */ /* 0x000fe200078e0014 */
[----:B------:R1:W-:Y:S01]  /*3d1a0*/  STL.64 [R1+0x7b8], R22 ;  /* 0x0007b81601007387 */ /* 0x0003e20000100a00 */
[----:B------:R-:W-:-:S02]  /*3d1b0*/  IMAD.MOV.U32 R209, RZ, RZ, R21 ;  /* 0x000000ffffd17224 */ /* 0x000fc400078e0015 */
[----:B-1----:R-:W-:Y:S03]  /*3d1c0*/  HMMA.1688.F32.TF32 R20, R152, R194, R156 ;  /* 0x000000c29814723c */ /* 0x002fe6000008109c */
[----:B------:R-:W-:Y:S01]  /*3d1d0*/  STL [R1+0x3e70], R209 ;  /* 0x003e70d101007387 */ /* 0x000fe20000100800 */
[----:B------:R-:W-:Y:S01]  /*3d1e0*/  IMAD.MOV.U32 R156, RZ, RZ, R225 ;  /* 0x000000ffff9c7224 */ /* 0x000fe200078e00e1 */
[----:B------:R-:W-:Y:S02]  /*3d1f0*/  MOV R157, R2 ;  /* 0x00000002009d7202 */ /* 0x000fe40000000f00 */
[----:B------:R-:W-:Y:S01]  /*3d200*/  STL [R1+0x3e6c], R208 ;  /* 0x003e6cd001007387 */ /* 0x000fe20000100800 */
[----:B------:R-:W-:Y:S01]  /*3d210*/  MOV R160, R217 ;  /* 0x000000d900a07202 */ /* 0x000fe20000000f00 */
[----:B------:R-:W-:Y:S02]  /*3d220*/  IMAD.MOV.U32 R161, RZ, RZ, R216 ;  /* 0x000000ffffa17224 */ /* 0x000fe400078e00d8 */
[----:B------:R-:W-:-:S02]  /*3d230*/  IMAD.MOV.U32 R167, RZ, RZ, R224 ;  /* 0x000000ffffa77224 */ /* 0x000fc400078e00e0 */
[----:B------:R-:W-:Y:S02]  /*3d240*/  IMAD.MOV.U32 R232, RZ, RZ, R9 ;  /* 0x000000ffffe87224 */ /* 0x000fe400078e0009 */
[----:B------:R-:W-:Y:S01]  /*3d250*/  IMAD.MOV.U32 R233, RZ, RZ, R8 ;  /* 0x000000ffffe97224 */ /* 0x000fe200078e0008 */
[----:B------:R-:W-:Y:S01]  /*3d260*/  MOV R234, R5 ;  /* 0x0000000500ea7202 */ /* 0x000fe20000000f00 */
[----:B------:R-:W-:Y:S01]  /*3d270*/  IMAD.MOV.U32 R235, RZ, RZ, R4 ;  /* 0x000000ffffeb7224 */ /* 0x000fe200078e0004 */
[----:B------:R-:W-:Y:S01]  /*3d280*/  MOV R163, R200 ;  /* 0x000000c800a37202 */ /* 0x000fe20000000f00 */
[----:B------:R-:W-:Y:S01]  /*3d290*/  IMAD.MOV.U32 R162, RZ, RZ, R201 ;  /* 0x000000ffffa27224 */ /* 0x000fe200078e00c9 */
[----:B------:R-:W-:Y:S04]  /*3d2a0*/  LDS R194, [R0+UR11+0x9000] ;  /* 0x0090000b00c27984 */ /* 0x000fe80008000800 */
[----:B------:R1:W-:Y:S04]  /*3d2b0*/  STL.64 [R1+0x768], R22 ;  /* 0x0007681601007387 */ /* 0x0003e80000100a00 */
[----:B------:R-:W2:Y:S04]  /*3d2c0*/  LDL.LU R225, [R1+0x3f98] ;  /* 0x003f980001e17983 */ /* 0x000ea80000300800 */
[----:B------:R-:W3:Y:S04]  /*3d2d0*/  LDL.LU R2, [R1+0x3f94] ;  /* 0x003f940001027983 */ /* 0x000ee80000300800 */
[----:B------:R-:W1:Y:S04]  /*3d2e0*/  LDL.LU R184, [R1+0x280] ;  /* 0x0002800001b87983 */ /* 0x000e680000300800 */
[----:B------:R-:W1:Y:S04]  /*3d2f0*/  LDL.LU R185, [R1+0x284] ;  /* 0x0002840001b97983 */ /* 0x000e680000300800 */
[----:B------:R-:W1:Y:S04]  /*3d300*/  LDL.LU R186, [R1+0x288] ;  /* 0x0002880001ba7983 */ /* 0x000e680000300800 */
[----:B------:R-:W1:Y:S04]  /*3d310*/  LDL.LU R187, [R1+0x28c] ;  /* 0x00028c0001bb7983 */ /* 0x000e680000300800 */
        /* <DEDUP_REMOVED lines=21> */
[----:B------:R-:W-:Y:S01]  /*3d470*/  MOV R205, R20 ;  /* 0x0000001400cd7202 */ /* 0x000fe20000000f00 */
[----:B------:R-:W-:-:S02]  /*3d480*/  IMAD.MOV.U32 R204, RZ, RZ, R21 ;  /* 0x000000ffffcc7224 */ /* 0x000fc400078e0015 */
[----:B------:R-:W-:Y:S01]  /*3d490*/  LDS R195, [R3+UR11+0x9000] ;  /* 0x0090000b03c37984 */ /* 0x000fe20008000800 */
[----:B---3--:R-:W-:-:S03]  /*3d4a0*/  MOV R165, R2 ;  /* 0x0000000200a57202 */ /* 0x008fc60000000f00 */
[----:B------:R-:W3:Y:S01]  /*3d4b0*/  LDL.LU R2, [R1+0x3f90] ;  /* 0x003f900001027983 */ /* 0x000ee20000300800 */
[----:B-1----:R-:W-:Y:S03]  /*3d4c0*/  HMMA.1688.F32.TF32 R20, R152, R190, R184 ;  /* 0x000000be9814723c */ /* 0x002fe600000810b8 */
[----:B------:R-:W-:Y:S01]  /*3d4d0*/  STL [R1+0x3e78], R204 ;  /* 0x003e78cc01007387 */ /* 0x000fe20000100800 */
[----:B--2---:R-:W-:-:S03]  /*3d4e0*/  IMAD.MOV.U32 R166, RZ, RZ, R225 ;  /* 0x000000ffffa67224 */ /* 0x004fc600078e00e1 */
[----:B------:R-:W-:Y:S01]  /*3d4f0*/  STL [R1+0x3e74], R205 ;  /* 0x003e74cd01007387 */ /* 0x000fe20000100800 */
[----:B------:R-:W-:Y:S02]  /*3d500*/  IMAD.MOV.U32 R158, RZ, RZ, R197 ;  /* 0x000000ffff9e7224 */ /* 0x000fe400078e00c5 */
[----:B------:R-:W-:Y:S01]  /*3d510*/  IMAD.MOV.U32 R159, RZ, RZ, R196 ;  /* 0x000000ffff9f7224 */ /* 0x000fe200078e00c4 */
[----:B------:R-:W-:Y:S01]  /*3d520*/  HMMA.1688.F32.TF32 R24, R152, R202, R160 ;  /* 0x000000ca9818723c */ /* 0x000fe200000810a0 */
[----:B------:R-:W-:Y:S01]  /*3d530*/  IMAD.MOV.U32 R228, RZ, RZ, R53 ;  /* 0x000000ffffe47224 */ /* 0x000fe200078e0035 */
[----:B------:R-:W-:Y:S01]  /*3d540*/  MOV R229, R52 ;  /* 0x0000003400e57202 */ /* 0x000fe20000000f00 */
[----:B------:R-:W-:Y:S01]  /*3d550*/  IMAD.MOV.U32 R230, RZ, RZ, R49 ;  /* 0x000000ffffe67224 */ /* 0x000fe200078e0031 */
[----:B------:R-:W-:Y:S01]  /*3d560*/  LDS R190, [R0+UR11+0x9080] ;  /* 0x0090800b00be7984 */ /* 0x000fe20008000800 */
[----:B------:R-:W-:-:S03]  /*3d570*/  IMAD.MOV.U32 R231, RZ, RZ, R48 ;  /* 0x000000ffffe77224 */ /* 0x000fc600078e0030 */
[----:B------:R-:W-:Y:S01]  /*3d580*/  LDS R191, [R3+UR11+0x9080] ;  /* 0x0090800b03bf7984 */ /* 0x000fe20008000800 */
[----:B------:R-:W-:Y:S01]  /*3d590*/  IMAD.MOV.U32 R216, RZ, RZ, R20 ;  /* 0x000000ffffd87224 */ /* 0x000fe200078e0014 */
[----:B------:R-:W-:Y:S01]  /*3d5a0*/  MOV R208, R22 ;  /* 0x0000001600d07202 */ /* 0x000fe20000000f00 */
[----:B------:R-:W-:Y:S01]  /*3d5b0*/  IMAD.MOV.U32 R217, RZ, RZ, R21 ;  /* 0x000000ffffd97224 */ /* 0x000fe200078e0015 */
[----:B------:R4:W-:Y:S02]  /*3d5c0*/  STL [R1+0x74c], R23 ;  /* 0x00074c1701007387 */ /* 0x0009e40000100800 */
[C---:B----4-:R-:W-:Y:S08]  /*3d5d0*/  HMMA.1688.F32.TF32 R20, R152.reuse, R226, R248 ;  /* 0x000000e29814723c */ /* 0x050ff000000810f8 */
[C---:B------:R-:W-:Y:S01]  /*3d5e0*/  HMMA.1688.F32.TF32 R224, R152.reuse, R222, R180 ;  /* 0x000000de98e0723c */ /* 0x040fe200000810b4 */
[----:B------:R-:W-:Y:S04]  /*3d5f0*/  STL [R1+0x3e84], R217 ;  /* 0x003e84d901007387 */ /* 0x000fe80000100800 */
[----:B------:R-:W-:Y:S04]  /*3d600*/  STL [R1+0x3e80], R216 ;  /* 0x003e80d801007387 */ /* 0x000fe80000100800 */
[----:B------:R-:W-:Y:S10]  /*3d610*/  STL [R1+0x3e7c], R208 ;  /* 0x003e7cd001007387 */ /* 0x000ff40000100800 */
[----:B------:R-:W-:Y:S04]  /*3d620*/  STL [R1+0x3e60], R224 ;  /* 0x003e60e001007387 */ /* 0x000fe80000100800 */
[----:B------:R-:W-:Y:S04]  /*3d630*/  STL.64 [R1+0x720], R20 ;  /* 0x0007201401007387 */ /* 0x000fe80000100a00 */
[----:B------:R1:W-:Y:S02]  /*3d640*/  STL.64 [R1+0x728], R22 ;  /* 0x0007281601007387 */ /* 0x0003e40000100a00 */
[----:B-1----:R-:W-:-:S15]  /*3d650*/  HMMA.1688.F32.TF32 R20, R152, R218, R176 ;  /* 0x000000da9814723c */ /* 0x002fde00000810b0 */
[----:B------:R-:W-:-:S04]  /*3d660*/  NOP ;  /* 0x0000000000007918 */ /* 0x000fc80000000000 */
[----:B------:R-:W-:Y:S01]  /*3d670*/  IMAD.MOV.U32 R205, RZ, RZ, R20 ;  /* 0x000000ffffcd7224 */ /* 0x000fe200078e0014 */
[----:B------:R-:W-:Y:S01]  /*3d680*/  MOV R219, R22 ;  /* 0x0000001600db7202 */ /* 0x000fe20000000f00 */
[----:B------:R-:W-:Y:S02]  /*3d690*/  IMAD.MOV.U32 R209, RZ, RZ, R21 ;  /* 0x000000ffffd17224 */ /* 0x000fe400078e0015 */
[----:B------:R-:W-:Y:S02]  /*3d6a0*/  IMAD.MOV.U32 R218, RZ, RZ, R23 ;  /* 0x000000ffffda7224 */ /* 0x000fe400078e0017 */
[----:B------:R-:W-:Y:S01]  /*3d6b0*/  HMMA.1688.F32.TF32 R20, R152, R214, R172 ;  /* 0x000000d69814723c */ /* 0x000fe200000810ac */
[----:B------:R-:W-:-:S15]  /*3d6c0*/  STL [R1+0x3e5c], R225 ;  /* 0x003e5ce101007387 */ /* 0x000fde0000100800 */
[----:B------:R-:W-:-:S03]  /*3d6d0*/  NOP ;  /* 0x0000000000007918 */ /* 0x000fc60000000000 */
[----:B------:R-:W-:Y:S01]  /*3d6e0*/  IMAD.MOV.U32 R217, RZ, RZ, R20 ;  /* 0x000000ffffd97224 */ /* 0x000fe200078e0014 */
[----:B------:R-:W-:Y:S01]  /*3d6f0*/  MOV R216, R21 ;  /* 0x0000001500d87202 */ /* 0x000fe20000000f00 */
[----:B------:R-:W-:Y:S02]  /*3d700*/  IMAD.MOV.U32 R208, RZ, RZ, R22 ;  /* 0x000000ffffd07224 */ /* 0x000fe400078e0016 */
[----:B------:R-:W-:Y:S02]  /*3d710*/  IMAD.MOV.U32 R204, RZ, RZ, R23 ;  /* 0x000000ffffcc7224 */ /* 0x000fe400078e0017 */
[----:B------:R-:W-:Y:S01]  /*3d720*/  HMMA.1688.F32.TF32 R20, R152, R210, R168 ;  /* 0x000000d29814723c */ /* 0x000fe200000810a8 */
[----:B------:R-:W-:Y:S04]  /*3d730*/  STL [R1+0x3e58], R226 ;  /* 0x003e58e201007387 */ /* 0x000fe80000100800 */
[----:B------:R-:W-:-:S14]  /*3d740*/  STL [R1+0x3e54], R227 ;  /* 0x003e54e301007387 */ /* 0x000fdc0000100800 */
[----:B------:R-:W-:Y:S01]  /*3d750*/  MOV R196, R20 ;  /* 0x0000001400c47202 */ /* 0x000fe20000000f00 */
[----:B------:R1:W-:Y:S01]  /*3d760*/  STL.64 [R1+0x608], R22 ;  /* 0x0006081601007387 */ /* 0x0003e20000100a00 */
[----:B------:R-:W-:Y:S02]  /*3d770*/  IMAD.MOV.U32 R197, RZ, RZ, R21 ;  /* 0x000000ffffc57224 */ /* 0x000fe400078e0015 */
[----:B-1----:R-:W-:Y:S01]  /*3d780*/  HMMA.1688.F32.TF32 R20, R152, R206, R164 ;  /* 0x000000ce9814723c */ /* 0x002fe200000810a4 */
[----:B------:R-:W-:Y:S02]  /*3d790*/  IMAD.MOV.U32 R184, RZ, RZ, R193 ;  /* 0x000000ffffb87224 */ /* 0x000fe400078e00c1 */
[----:B------:R-:W-:Y:S01]  /*3d7a0*/  IMAD.MOV.U32 R185, RZ, RZ, R192 ;  /* 0x000000ffffb97224 */ /* 0x000fe200078e00c0 */
[----:B------:R-:W-:Y:S04]  /*3d7b0*/  LDS R193, [R3+UR11+0x8000] ;  /* 0x0080000b03c17984 */ /* 0x000fe80008000800 */
[----:B------:R-:W-:Y:S11]  /*3d7c0*/  LDS R192, [R0+UR11+0x8000] ;  /* 0x0080000b00c07984 */ /* 0x000ff60008000800 */
[----:B------:R-:W-:Y:S01]  /*3d7d0*/  IMAD.MOV.U32 R200, RZ, RZ, R20 ;  /* 0x000000ffffc87224 */ /* 0x000fe200078e0014 */
[----:B------:R-:W-:Y:S01]  /*3d7e0*/  MOV R201, R21 ;  /* 0x0000001500c97202 */ /* 0x000fe20000000f00 */
[----:B------:R-:W-:-:S02]  /*3d7f0*/  IMAD.MOV.U32 R207, RZ, RZ, R22 ;  /* 0x000000ffffcf7224 */ /* 0x000fc400078e0016 */
[----:B------:R-:W-:Y:S02]  /*3d800*/  IMAD.MOV.U32 R206, RZ, RZ, R23 ;  /* 0x000000ffffce7224 */ /* 0x000fe400078e0017 */
[----:B------:R-:W-:Y:S01]  /*3d810*/  HMMA.1688.F32.TF32 R20, R152, R198, R156 ;  /* 0x000000c69814723c */ /* 0x000fe2000008109c */
[----:B------:R-:W-:Y:S01]  /*3d820*/  MOV R248, R17 ;  /* 0x0000001100f87202 */ /* 0x000fe20000000f00 */
[----:B------:R-:W-:Y:S01]  /*3d830*/  IMAD.MOV.U32 R249, RZ, RZ, R16 ;  /* 0x000000fffff97224 */ /* 0x000fe200078e0010 */
[----:B------:R-:W-:Y:S01]  /*3d840*/  MOV R251, R12 ;  /* 0x0000000c00fb7202 */ /* 0x000fe20000000f00 */
[----:B------:R-:W-:Y:S01]  /*3d850*/  IMAD.MOV.U32 R250, RZ, RZ, R13 ;  /* 0x000000fffffa7224 */ /* 0x000fe200078e000d */
[----:B------:R-:W-:Y:S04]  /*3d860*/  STL.64 [R1+0x5c0], R24 ;  /* 0x0005c01801007387 */ /* 0x000fe80000100a00 */
[----:B------:R-:W-:Y:S10]  /*3d870*/  STL.64 [R1+0x5c8], R26 ;  /* 0x0005c81a01007387 */ /* 0x000ff40000100a00 */
[----:B------:R-:W-:Y:S01]  /*3d880*/  MOV R224, R20 ;  /* 0x0000001400e07202 */ /* 0x000fe20000000f00 */
[----:B------:R-:W-:Y:S01]  /*3d890*/  IMAD.MOV.U32 R225, RZ, RZ, R21 ;  /* 0x000000ffffe17224 */ /* 0x000fe200078e0015 */
[----:B------:R-:W-:Y:S01]  /*3d8a0*/  MOV R227, R23 ;  /* 0x0000001700e37202 */ /* 0x000fe20000000f00 */
[----:B------:R-:W-:Y:S01]  /*3d8b0*/  IMAD.MOV.U32 R226, RZ, RZ, R22 ;  /* 0x000000ffffe27224 */ /* 0x000fe200078e0016 */
[----:B---3--:R-:W1:Y:S04]  /*3d8c0*/  LDSM.16.M88.4 R180, [R2+UR13+0x40080] ;  /* 0x0400800d02b4783b */ /* 0x008e680008000200 */
[----:B------:R-:W2:Y:S04]  /*3d8d0*/  LDSM.16.M88.4 R176, [R2+UR13+0x41080] ;  /* 0x0410800d02b0783b */ /* 0x000ea80008000200 */
[----:B------:R-:W3:Y:S04]  /*3d8e0*/  LDSM.16.M88.4 R8, [R2+UR13+0x42080] ;  /* 0x0420800d0208783b */ /* 0x000ee80008000200 */
[----:B------:R-:W4:Y:S04]  /*3d8f0*/  LDSM.16.M88.4 R4, [R2+UR13+0x43080] ;  /* 0x0430800d0204783b */ /* 0x000f280008000200 */
[----:B------:R-:W1:Y:S04]  /*3d900*/  LDSM.16.M88.4 R172, [R2+UR13+0x44080] ;  /* 0x0440800d02ac783b */ /* 0x000e680008000200 */
[----:B------:R-:W1:Y:S04]  /*3d910*/  LDSM.16.M88.4 R168, [R2+UR13+0x45080] ;  /* 0x0450800d02a8783b */ /* 0x000e680008000200 */
[----:B------:R-:W1:Y:S04]  /*3d920*/  LDSM.16.M88.4 R164, [R2+UR13+0x46080] ;  /* 0x0460800d02a4783b */ /* 0x000e680008000200 */
[----:B------:R-:W2:Y:S04]  /*3d930*/  LDSM.16.M88.4 R160, [R2+UR13+0x47080] ;  /* 0x0470800d02a0783b */ /* 0x000ea80008000200 */
[----:B------:R-:W2:Y:S04]  /*3d940*/  LDSM.16.M88.4 R156, [R2+UR13+0x48080] ;  /* 0x0480800d029c783b */ /* 0x000ea80008000200 */
[----:B------:R-:W3:Y:S04]  /*3d950*/  LDSM.16.M88.4 R152, [R2+UR13+0x49080] ;  /* 0x0490800d0298783b */ /* 0x000ee80008000200 */
[----:B------:R-:W3:Y:S04]  /*3d960*/  LDSM.16.M88.4 R148, [R2+UR13+0x4a080] ;  /* 0x04a0800d0294783b */ /* 0x000ee80008000200 */
[----:B------:R-:W4:Y:S04]  /*3d970*/  LDSM.16.M88.4 R144, [R2+UR13+0x4b080] ;  /* 0x04b0800d0290783b */ /* 0x000f280008000200 */
[----:B------:R-:W4:Y:S04]  /*3d980*/  LDSM.16.M88.4 R52, [R2+UR13+0x4c080] ;  /* 0x04c0800d0234783b */ /* 0x000f280008000200 */
[----:B------:R-:W4:Y:S04]  /*3d990*/  LDSM.16.M88.4 R48, [R2+UR13+0x4d080] ;  /* 0x04d0800d0230783b */ /* 0x000f280008000200 */
[----:B------:R-:W4:Y:S04]  /*3d9a0*/  LDSM.16.M88.4 R16, [R2+UR13+0x4e080] ;  /* 0x04e0800d0210783b */ /* 0x000f280008000200 */
[----:B------:R-:W4:Y:S04]  /*3d9b0*/  LDSM.16.M88.4 R12, [R2+UR13+0x4f080] ;  /* 0x04f0800d020c783b */ /* 0x000f280008000200 */
[----:B-1----:R-:W-:Y:S04]  /*3d9c0*/  STL [R1+0x3d98], R182 ;  /* 0x003d98b601007387 */ /* 0x002fe80000100800 */
[----:B------:R-:W-:Y:S04]  /*3d9d0*/  STL [R1+0x3d94], R183 ;  /* 0x003d94b701007387 */ /* 0x000fe80000100800 */
[----:B--2---:R-:W-:Y:S04]  /*3d9e0*/  STL [R1+0x3d8c], R178 ;  /* 0x003d8cb201007387 */ /* 0x004fe80000100800 */
[----:B------:R-:W-:Y:S04]  /*3d9f0*/  STL [R1+0x3d88], R179 ;  /* 0x003d88b301007387 */ /* 0x000fe80000100800 */
[----:B---3--:R-:W-:Y:S04]  /*3da00*/  STL [R1+0x3d9c], R10 ;  /* 0x003d9c0a01007387 */ /* 0x008fe80000100800 */
[----:B------:R-:W-:Y:S04]  /*3da10*/  STL [R1+0x3d90], R11 ;  /* 0x003d900b01007387 */ /* 0x000fe80000100800 */
[----:B----4-:R-:W-:Y:S04]  /*3da20*/  STL [R1+0x3da4], R6 ;  /* 0x003da40601007387 */ /* 0x010fe80000100800 */
[----:B------:R-:W-:Y:S04]  /*3da30*/  STL [R1+0x3da0], R7 ;  /* 0x003da00701007387 */ /* 0x000fe80000100800 */
[----:B------:R-:W-:Y:S04]  /*3da40*/  STL [R1+0x3dac], R174 ;  /* 0x003dacae01007387 */ /* 0x000fe80000100800 */
[----:B------:R-:W-:Y:S04]  /*3da50*/  STL [R1+0x3da8], R175 ;  /* 0x003da8af01007387 */ /* 0x000fe80000100800 */
[----:B------:R-:W-:Y:S01]  /*3da60*/  STL [R1+0x3db4], R170 ;  /* 0x003db4aa01007387 */ /* 0x000fe20000100800 */
[C---:B------:R-:W-:Y:S03]  /*3da70*/  HMMA.1688.F32.TF32 R24, R192.reuse, R180, R232 ;  /* 0x000000b4c018723c */ /* 0x040fe600000810e8 */
[----:B------:R-:W-:Y:S04]  /*3da80*/  STL [R1+0x3db0], R171 ;  /* 0x003db0ab01007387 */ /* 0x000fe80000100800 */
        /* <DEDUP_REMOVED lines=15> */
[----:B------:R1:W-:Y:S04]  /*3db80*/  STL [R1+0x3df0], R51 ;  /* 0x003df03301007387 */ /* 0x0003e80000100800 */
[----:B------:R-:W-:Y:S04]  /*3db90*/  STL [R1+0x3d6c], R18 ;  /* 0x003d6c1201007387 */ /* 0x000fe80000100800 */
[----:B------:R-:W-:Y:S04]  /*3dba0*/  STL [R1+0x3d68], R19 ;  /* 0x003d681301007387 */ /* 0x000fe80000100800 */
[----:B------:R-:W-:Y:S01]  /*3dbb0*/  STL [R1+0x3d74], R14 ;  /* 0x003d740e01007387 */ /* 0x000fe20000100800 */
[----:B------:R-:W-:Y:S03]  /*3dbc0*/  HMMA.1688.F32.TF32 R20, R192, R176, R248 ;  /* 0x000000b0c014723c */ /* 0x000fe600000810f8 */
[----:B------:R-:W-:Y:S04]  /*3dbd0*/  STL [R1+0x3d70], R15 ;  /* 0x003d700f01007387 */ /* 0x000fe80000100800 */
[----:B------:R-:W-:Y:S04]  /*3dbe0*/  STL [R1+0x38e0], R2 ;  /* 0x0038e00201007387 */ /* 0x000fe80000100800 */
[----:B------:R-:W-:Y:S04]  /*3dbf0*/  STL.64 [R1+0x5b0], R24 ;  /* 0x0005b01801007387 */ /* 0x000fe80000100a00 */
[----:B------:R2:W-:Y:S04]  /*3dc00*/  STL.64 [R1+0x5b8], R26 ;  /* 0x0005b81a01007387 */ /* 0x0005e80000100a00 */
[----:B------:R-:W3:Y:S04]  /*3dc10*/  LDL.LU R248, [R1+0x2e0] ;  /* 0x0002e00001f87983 */ /* 0x000ee80000300800 */
[----:B------:R-:W3:Y:S04]  /*3dc20*/  LDL.LU R249, [R1+0x2e4] ;  /* 0x0002e40001f97983 */ /* 0x000ee80000300800 */
[----:B------:R-:W3:Y:S04]  /*3dc30*/  LDL.LU R250, [R1+0x2e8] ;  /* 0x0002e80001fa7983 */ /* 0x000ee80000300800 */
[----:B------:R-:W3:Y:S01]  /*3dc40*/  LDL.LU R251, [R1+0x2ec] ;  /* 0x0002ec0001fb7983 */ /* 0x000ee20000300800 */
[----:B-1----:R-:W-:Y:S01]  /*3dc50*/  IMAD.MOV.U32 R51, RZ, RZ, R20 ;  /* 0x000000ffff337224 */ /* 0x002fe200078e0014 */
[----:B------:R-:W-:Y:S01]  /*3dc60*/  MOV R54, R21 ;  /* 0x0000001500367202 */ /* 0x000fe20000000f00 */
[----:B------:R-:W-:-:S02]  /*3dc70*/  IMAD.MOV.U32 R55, RZ, RZ, R22 ;  /* 0x000000ffff377224 */ /* 0x000fc400078e0016 */
[----:B------:R-:W-:Y:S02]  /*3dc80*/  IMAD.MOV.U32 R146, RZ, RZ, R23 ;  /* 0x000000ffff927224 */ /* 0x000fe400078e0017 */
[----:B------:R-:W-:Y:S03]  /*3dc90*/  HMMA.1688.F32.TF32 R20, R192, R8, R228 ;  /* 0x00000008c014723c */ /* 0x000fe600000810e4 */
[----:B------:R-:W-:Y:S04]  /*3dca0*/  STL [R1+0x3e04], R146 ;  /* 0x003e049201007387 */ /* 0x000fe80000100800 */
[----:B------:R1:W-:Y:S04]  /*3dcb0*/  STL [R1+0x3e00], R55 ;  /* 0x003e003701007387 */ /* 0x0003e80000100800 */
[----:B------:R-:W-:Y:S04]  /*3dcc0*/  STL [R1+0x3dfc], R54 ;  /* 0x003dfc3601007387 */ /* 0x000fe80000100800 */
[----:B------:R4:W-:Y:S04]  /*3dcd0*/  STL [R1+0x3df8], R51 ;  /* 0x003df83301007387 */ /* 0x0009e80000100800 */
[----:B------:R-:W2:Y:S04]  /*3dce0*/  LDL.LU R232, [R1+0x2d0] ;  /* 0x0002d00001e87983 */ /* 0x000ea80000300800 */
[----:B------:R-:W2:Y:S04]  /*3dcf0*/  LDL.LU R233, [R1+0x2d4] ;  /* 0x0002d40001e97983 */ /* 0x000ea80000300800 */
[----:B------:R-:W2:Y:S04]  /*3dd00*/  LDL.LU R234, [R1+0x2d8] ;  /* 0x0002d80001ea7983 */ /* 0x000ea80000300800 */
[----:B------:R-:W2:Y:S01]  /*3dd10*/  LDL.LU R235, [R1+0x2dc] ;  /* 0x0002dc0001eb7983 */ /* 0x000ea20000300800 */
[----:B------:R-:W-:Y:S01]  /*3dd20*/  MOV R162, R23 ;  /* 0x0000001700a27202 */ /* 0x000fe20000000f00 */
[----:B------:R-:W-:Y:S01]  /*3dd30*/  IMAD.MOV.U32 R159, RZ, RZ, R22 ;  /* 0x000000ffff9f7224 */ /* 0x000fe200078e0016 */
[----:B------:R-:W-:Y:S01]  /*3dd40*/  MOV R155, R20 ;  /* 0x00000014009b7202 */ /* 0x000fe20000000f00 */
[----:B------:R-:W-:-:S02]  /*3dd50*/  IMAD.MOV.U32 R158, RZ, RZ, R21 ;  /* 0x000000ffff9e7224 */ /* 0x000fc400078e0015 */
[----:B------:R-:W-:Y:S04]  /*3dd60*/  STL [R1+0x3e14], R162 ;  /* 0x003e14a201007387 */ /* 0x000fe80000100800 */
[----:B------:R1:W-:Y:S04]  /*3dd70*/  STL [R1+0x3e10], R159 ;  /* 0x003e109f01007387 */ /* 0x0003e80000100800 */
[----:B------:R1:W-:Y:S04]  /*3dd80*/  STL [R1+0x3e0c], R158 ;  /* 0x003e0c9e01007387 */ /* 0x0003e80000100800 */
[----:B------:R1:W-:Y:S04]  /*3dd90*/  STL [R1+0x3e08], R155 ;  /* 0x003e089b01007387 */ /* 0x0003e80000100800 */
[----:B------:R-:W4:Y:S04]  /*3dda0*/  LDL.LU R228, [R1+0x2b0] ;  /* 0x0002b00001e47983 */ /* 0x000f280000300800 */
[----:B------:R-:W4:Y:S04]  /*3ddb0*/  LDL.LU R229, [R1+0x2b4] ;  /* 0x0002b40001e57983 */ /* 0x000f280000300800 */
[----:B------:R-:W4:Y:S04]  /*3ddc0*/  LDL.LU R230, [R1+0x2b8] ;  /* 0x0002b80001e67983 */ /* 0x000f280000300800 */
[----:B------:R-:W4:Y:S01]  /*3ddd0*/  LDL.LU R231, [R1+0x2bc] ;  /* 0x0002bc0001e77983 */ /* 0x000f220000300800 */
[----:B------:R-:W-:Y:S01]  /*3dde0*/  MOV R186, R189 ;  /* 0x000000bd00ba7202 */ /* 0x000fe20000000f00 */
[----:B------:R-:W-:-:S02]  /*3ddf0*/  IMAD.MOV.U32 R187, RZ, RZ, R188 ;  /* 0x000000ffffbb7224 */ /* 0x000fc400078e00bc */
[----:B------:R-:W-:Y:S04]  /*3de00*/  LDS R188, [R0+UR11+0x8080] ;  /* 0x0080800b00bc7984 */ /* 0x000fe80008000800 */
[----:B------:R-:W1:Y:S01]  /*3de10*/  LDS R189, [R3+UR11+0x8080] ;  /* 0x0080800b03bd7984 */ /* 0x000e620008000800 */
[----:B------:R-:W-:Y:S03]  /*3de20*/  HMMA.1688.F32.TF32 R20, R192, R4, R184 ;  /* 0x00000004c014723c */ /* 0x000fe600000810b8 */
[----:B------:R-:W4:Y:S04]  /*3de30*/  LDL.LU R184, [R1+0x290] ;  /* 0x0002900001b87983 */ /* 0x000f280000300800 */
[----:B------:R-:W4:Y:S04]  /*3de40*/  LDL.LU R185, [R1+0x294] ;  /* 0x0002940001b97983 */ /* 0x000f280000300800 */
[----:B------:R-:W4:Y:S04]  /*3de50*/  LDL.LU R186, [R1+0x298] ;  /* 0x0002980001ba7983 */ /* 0x000f280000300800 */
[----:B------:R-:W4:Y:S04]  /*3de60*/  LDL.LU R187, [R1+0x29c] ;  /* 0x00029c0001bb7983 */ /* 0x000f280000300800 */
[----:B------:R-:W-:Y:S01]  /*3de70*/  IMAD.MOV.U32 R170, RZ, RZ, R23 ;  /* 0x000000ffffaa7224 */ /* 0x000fe200078e0017 */
[----:B------:R-:W-:Y:S01]  /*3de80*/  MOV R167, R22 ;  /* 0x0000001600a77202 */ /* 0x000fe20000000f00 */
[----:B------:R-:W-:-:S02]  /*3de90*/  IMAD.MOV.U32 R166, RZ, RZ, R21 ;  /* 0x000000ffffa67224 */ /* 0x000fc400078e0015 */
[----:B------:R-:W-:Y:S01]  /*3dea0*/  IMAD.MOV.U32 R163, RZ, RZ, R20 ;  /* 0x000000ffffa37224 */ /* 0x000fe200078e0014 */
[----:B------:R-:W-:Y:S04]  /*3deb0*/  STL [R1+0x3e24], R170 ;  /* 0x003e24aa01007387 */ /* 0x000fe80000100800 */
[----:B------:R1:W-:Y:S04]  /*3dec0*/  STL [R1+0x3e20], R167 ;  /* 0x003e20a701007387 */ /* 0x0003e80000100800 */
[----:B------:R1:W-:Y:S04]  /*3ded0*/  STL [R1+0x3e1c], R166 ;  /* 0x003e1ca601007387 */ /* 0x0003e80000100800 */
[----:B------:R1:W-:Y:S01]  /*3dee0*/  STL [R1+0x3e18], R163 ;  /* 0x003e18a301007387 */ /* 0x0003e20000100800 */
[----:B---3--:R-:W-:Y:S03]  /*3def0*/  HMMA.1688.F32.TF32 R20, R192, R172, R248 ;  /* 0x000000acc014723c */ /* 0x008fe600000810f8 */
[----:B------:R-:W3:Y:S04]  /*3df00*/  LDL.LU R248, [R1+0x270] ;  /* 0x0002700001f87983 */ /* 0x000ee80000300800 */
[----:B------:R-:W3:Y:S04]  /*3df10*/  LDL.LU R249, [R1+0x274] ;  /* 0x0002740001f97983 */ /* 0x000ee80000300800 */
[----:B------:R-:W3:Y:S08]  /*3df20*/  LDL.LU R250, [R1+0x278] ;  /* 0x0002780001fa7983 */ /* 0x000ef00000300800 */
[----:B------:R-:W-:Y:S01]  /*3df30*/  IMAD.MOV.U32 R171, RZ, RZ, R20 ;  /* 0x000000ffffab7224 */ /* 0x000fe200078e0014 */
[----:B------:R-:W-:Y:S01]  /*3df40*/  MOV R174, R21 ;  /* 0x0000001500ae7202 */ /* 0x000fe20000000f00 */
[----:B------:R-:W-:-:S02]  /*3df50*/  IMAD.MOV.U32 R175, RZ, RZ, R22 ;  /* 0x000000ffffaf7224 */ /* 0x000fc400078e0016 */
[----:B------:R-:W-:Y:S02]  /*3df60*/  IMAD.MOV.U32 R6, RZ, RZ, R23 ;  /* 0x000000ffff067224 */ /* 0x000fe400078e0017 */
[----:B--2---:R-:W-:-:S15]  /*3df70*/  HMMA.1688.F32.TF32 R20, R192, R168, R232 ;  /* 0x000000a8c014723c */ /* 0x004fde00000810e8 */
[----:B------:R-:W-:-:S04]  /*3df80*/  NOP ;  /* 0x0000000000007918 */ /* 0x000fc80000000000 */
[----:B------:R-:W-:Y:S01]  /*3df90*/  IMAD.MOV.U32 R7, RZ, RZ, R20 ;  /* 0x000000ffff077224 */ /* 0x000fe200078e0014 */
[----:B------:R-:W-:Y:S01]  /*3dfa0*/  MOV R182, R22 ;  /* 0x0000001600b67202 */ /* 0x000fe20000000f00 */
[----:B------:R-:W-:Y:S02]  /*3dfb0*/  IMAD.MOV.U32 R10, RZ, RZ, R21 ;  /* 0x000000ffff0a7224 */ /* 0x000fe400078e0015 */
[----:B------:R-:W-:Y:S02]  /*3dfc0*/  IMAD.MOV.U32 R183, RZ, RZ, R23 ;  /* 0x000000ffffb77224 */ /* 0x000fe400078e0017 */
[----:B----4-:R-:W-:Y:S01]  /*3dfd0*/  HMMA.1688.F32.TF32 R20, R192, R164, R228 ;  /* 0x000000a4c014723c */ /* 0x010fe200000810e4 */
[----:B------:R-:W-:Y:S01]  /*3dfe0*/  MOV R251, R252 ;  /* 0x000000fc00fb7202 */ /* 0x000fe20000000f00 */
[----:B------:R-:W-:Y:S04]  /*3dff0*/  STL [R1+0x3e34], R6 ;  /* 0x003e340601007387 */ /* 0x000fe80000100800 */
[----:B------:R2:W-:-:S13]  /*3e000*/  STL [R1+0x3e30], R175 ;  /* 0x003e30af01007387 */ /* 0x0005da0000100800 */
[----:B------:R-:W-:Y:S01]  /*3e010*/  IMAD.MOV.U32 R11, RZ, RZ, R20 ;  /* 0x000000ffff0b7224 */ /* 0x000fe200078e0014 */
[----:B------:R-:W-:Y:S01]  /*3e020*/  MOV R178, R21 ;  /* 0x0000001500b27202 */ /* 0x000fe20000000f00 */
[----:B------:R-:W-:Y:S02]  /*3e030*/  IMAD.MOV.U32 R179, RZ, RZ, R22 ;  /* 0x000000ffffb37224 */ /* 0x000fe400078e0016 */
[----:B------:R-:W-:Y:S02]  /*3e040*/  IMAD.MOV.U32 R252, RZ, RZ, R23 ;  /* 0x000000fffffc7224 */ /* 0x000fe400078e0017 */
[----:B------:R-:W-:Y:S01]  /*3e050*/  HMMA.1688.F32.TF32 R20, R192, R160, R184 ;  /* 0x000000a0c014723c */ /* 0x000fe200000810b8 */
[----:B------:R-:W-:Y:S04]  /*3e060*/  STL [R1+0x3e2c], R174 ;  /* 0x003e2cae01007387 */ /* 0x000fe80000100800 */
[----:B------:R4:W-:Y:S04]  /*3e070*/  STL [R1+0x3e28], R171 ;  /* 0x003e28ab01007387 */ /* 0x0009e80000100800 */
[----:B------:R-:W-:Y:S04]  /*3e080*/  STL [R1+0x3e44], R183 ;  /* 0x003e44b701007387 */ /* 0x000fe80000100800 */
[----:B------:R1:W-:Y:S04]  /*3e090*/  STL [R1+0x3e40], R182 ;  /* 0x003e40b601007387 */ /* 0x0003e80000100800 */
[----:B------:R1:W-:Y:S04]  /*3e0a0*/  STL [R1+0x3e3c], R10 ;  /* 0x003e3c0a01007387 */ /* 0x0003e80000100800 */
[----:B------:R1:W-:Y:S01]  /*3e0b0*/  STL [R1+0x3e38], R7 ;  /* 0x003e380701007387 */ /* 0x0003e20000100800 */
[----:B------:R-:W-:-:S03]  /*3e0c0*/  MOV R147, R20 ;  /* 0x0000001400937202 */ /* 0x000fc60000000f00 */
[----:B------:R1:W-:Y:S01]  /*3e0d0*/  STL [R1+0x3e50], R179 ;  /* 0x003e50b301007387 */ /* 0x0003e20000100800 */
[----:B------:R-:W-:-:S03]  /*3e0e0*/  IMAD.MOV.U32 R150, RZ, RZ, R21 ;  /* 0x000000ffff967224 */ /* 0x000fc600078e0015 */
[----:B------:R1:W-:Y:S01]  /*3e0f0*/  STL [R1+0x3e4c], R178 ;  /* 0x003e4cb201007387 */ /* 0x0003e20000100800 */
[----:B------:R-:W-:-:S03]  /*3e100*/  IMAD.MOV.U32 R151, RZ, RZ, R22 ;  /* 0x000000ffff977224 */ /* 0x000fc600078e0016 */
[----:B------:R1:W-:Y:S01]  /*3e110*/  STL [R1+0x3e48], R11 ;  /* 0x003e480b01007387 */ /* 0x0003e20000100800 */
[----:B------:R-:W-:-:S03]  /*3e120*/  MOV R154, R23 ;  /* 0x00000017009a7202 */ /* 0x000fc60000000f00 */
        /* <DEDUP_REMOVED lines=29> */
[----:B------:R-:W3:Y:S04]  /*3e300*/  LDL.LU R248, [R1+0x180] ;  /* 0x0001800001f87983 */ /* 0x000ee80000300800 */
[----:B------:R-:W3:Y:S04]  /*3e310*/  LDL.LU R249, [R1+0x184] ;  /* 0x0001840001f97983 */ /* 0x000ee80000300800 */
[----:B------:R-:W3:Y:S04]  /*3e320*/  LDL.LU R250, [R1+0x188] ;  /* 0x0001880001fa7983 */ /* 0x000ee80000300800 */
[----:B------:R-:W3:Y:S04]  /*3e330*/  LDL.LU R251, [R1+0x18c] ;  /* 0x00018c0001fb7983 */ /* 0x000ee80000300800 */
[----:B-1----:R-:W-:Y:S01]  /*3e340*/  IMAD.MOV.U32 R55, RZ, RZ, R24 ;  /* 0x000000ffff377224 */ /* 0x002fe200078e0018 */
[----:B------:R-:W-:Y:S01]  /*3e350*/  MOV R51, R26 ;  /* 0x0000001a00337202 */ /* 0x000fe20000000f00 */
[----:B------:R-:W-:-:S02]  /*3e360*/  IMAD.MOV.U32 R54, RZ, RZ, R25 ;  /* 0x000000ffff367224 */ /* 0x000fc400078e0019 */
[----:B------:R-:W-:Y:S01]  /*3e370*/  IMAD.MOV.U32 R50, RZ, RZ, R27 ;  /* 0x000000ffff327224 */ /* 0x000fe200078e001b */
[----:B--2---:R-:W-:-:S15]  /*3e380*/  HMMA.1688.F32.TF32 R20, R192, R152, R20 ;  /* 0x00000098c014723c */ /* 0x004fde0000081014 */
[----:B------:R-:W-:-:S04]  /*3e390*/  NOP ;  /* 0x0000000000007918 */ /* 0x000fc80000000000 */
[----:B------:R-:W-:Y:S01]  /*3e3a0*/  IMAD.MOV.U32 R159, RZ, RZ, R20 ;  /* 0x000000ffff9f7224 */ /* 0x000fe200078e0014 */
[----:B------:R-:W-:Y:S01]  /*3e3b0*/  MOV R158, R21 ;  /* 0x00000015009e7202 */ /* 0x000fe20000000f00 */
[----:B------:R-:W-:Y:S02]  /*3e3c0*/  IMAD.MOV.U32 R155, RZ, RZ, R22 ;  /* 0x000000ffff9b7224 */ /* 0x000fe400078e0016 */
[----:B------:R-:W-:Y:S02]  /*3e3d0*/  IMAD.MOV.U32 R146, RZ, RZ, R23 ;  /* 0x000000ffff927224 */ /* 0x000fe400078e0017 */
[----:B----4-:R-:W-:-:S15]  /*3e3e0*/  HMMA.1688.F32.TF32 R20, R192, R148, R244 ;  /* 0x00000094c014723c */ /* 0x010fde00000810f4 */
        /* <DEDUP_REMOVED lines=18> */
[----:B------:R-:W-:Y:S11]  /*3e510*/  HMMA.1688.F32.TF32 R24, R192, R16, R228 ;  /* 0x00000010c018723c */ /* 0x000ff600000810e4 */
[----:B------:R-:W-:Y:S01]  /*3e520*/  MOV R179, R20 ;  /* 0x0000001400b37202 */ /* 0x000fe20000000f00 */
[----:B------:R-:W-:Y:S01]  /*3e530*/  IMAD.MOV.U32 R178, RZ, RZ, R21 ;  /* 0x000000ffffb27224 */ /* 0x000fe200078e0015 */
[----:B------:R-:W-:Y:S01]  /*3e540*/  MOV R183, R23 ;  /* 0x0000001700b77202 */ /* 0x000fe20000000f00 */
[----:B------:R-:W-:-:S02]  /*3e550*/  IMAD.MOV.U32 R11, RZ, RZ, R22 ;  /* 0x000000ffff0b7224 */ /* 0x000fc400078e0016 */
[----:B------:R-:W-:Y:S01]  /*3e560*/  HMMA.1688.F32.TF32 R20, R192, R12, R184 ;  /* 0x0000000cc014723c */ /* 0x000fe200000810b8 */
[----:B------:R-:W-:Y:S01]  /*3e570*/  MOV R221, R73 ;  /* 0x0000004900dd7202 */ /* 0x000fe20000000f00 */
[----:B------:R-:W-:Y:S01]  /*3e580*/  IMAD.MOV.U32 R220, RZ, RZ, R74 ;  /* 0x000000ffffdc7224 */ /* 0x000fe200078e004a */
[----:B------:R-:W-:Y:S04]  /*3e590*/  STL.64 [R1+0x470], R24 ;  /* 0x0004701801007387 */ /* 0x000fe80000100a00 */
[----:B------:R-:W-:Y:S04]  /*3e5a0*/  STL.64 [R1+0x478], R26 ;  /* 0x0004781a01007387 */ /* 0x000fe80000100a00 */
[----:B------:R-:W-:Y:S04]  /*3e5b0*/  LDS R192, [R0+UR11+0x8100] ;  /* 0x0081000b00c07984 */ /* 0x000fe80008000800 */
[----:B------:R-:W-:Y:S04]  /*3e5c0*/  LDS R194, [R0+UR11+0x9100] ;  /* 0x0091000b00c27984 */ /* 0x000fe80008000800 */
[----:B------:R-:W-:Y:S04]  /*3e5d0*/  STL.64 [R1+0x2a0], R20 ;  /* 0x0002a01401007387 */ /* 0x000fe80000100a00 */
[----:B------:R3:W-:Y:S04]  /*3e5e0*/  STL.64 [R1+0x2a8], R22 ;  /* 0x0002a81601007387 */ /* 0x0007e80000100a00 */
[----:B------:R-:W2:Y:S04]  /*3e5f0*/  LDL.LU R240, [R1+0x70] ;  /* 0x0000700001f07983 */ /* 0x000ea80000300800 */
[----:B------:R-:W-:Y:S04]  /*3e600*/  LDS R193, [R3+UR11+0x8100] ;  /* 0x0081000b03c17984 */ /* 0x000fe80008000800 */
[----:B------:R-:W1:Y:S01]  /*3e610*/  LDS R195, [R3+UR11+0x9100] ;  /* 0x0091000b03c37984 */ /* 0x000e620008000800 */
[----:B---3--:R-:W-:-:S15]  /*3e620*/  HMMA.1688.F32.TF32 R20, R188, R180, R248 ;  /* 0x000000b4bc14723c */ /* 0x008fde00000810f8 */
[----:B------:R-:W-:-:S04]  /*3e630*/  NOP ;  /* 0x0000000000007918 */ /* 0x000fc80000000000 */
        /* <DEDUP_REMOVED lines=61> */
[----:B------:R-:W1:Y:S01]  /*3ea10*/  LDL.LU R232, [R1+0x30] ;  /* 0x0000300001e87983 */ /* 0x000e620000300800 */
[----:B--2---:R-:W-:-:S15]  /*3ea20*/  HMMA.1688.F32.TF32 R228, R188, R176, R228 ;  /* 0x000000b0bce4723c */ /* 0x004fde00000810e4 */
[----:B------:R-:W-:-:S04]  /*3ea30*/  NOP ;  /* 0x0000000000007918 */ /* 0x000fc80000000000 */
[----:B------:R-:W-:Y:S04]  /*3ea40*/  STL.64 [R1+0x450], R228 ;  /* 0x000450e401007387 */ /* 0x000fe80000100a00 */
[----:B------:R3:W-:Y:S04]  /*3ea50*/  STL.64 [R1+0x458], R230 ;  /* 0x000458e601007387 */ /* 0x0007e80000100a00 */
[----:B------:R-:W1:Y:S04]  /*3ea60*/  LDL.LU R233, [R1+0x34] ;  /* 0x0000340001e97983 */ /* 0x000e680000300800 */
[----:B------:R-:W1:Y:S01]  /*3ea70*/  LDL.LU R234, [R1+0x38] ;  /* 0x0000380001ea7983 */ /* 0x000e620000300800 */
[C---:B---3--:R-:W-:Y:S03]  /*3ea80*/  HMMA.1688.F32.TF32 R228, R188.reuse, R8, R184 ;  /* 0x00000008bce4723c */ /* 0x048fe600000810b8 */
[----:B------:R-:W1:Y:S05]  /*3ea90*/  LDL.LU R235, [R1+0x3c] ;  /* 0x00003c0001eb7983 */ /* 0x000e6a0000300800 */
[C---:B------:R-:W-:Y:S11]  /*3eaa0*/  HMMA.1688.F32.TF32 R184, R188.reuse, R4, R248 ;  /* 0x00000004bcb8723c */ /* 0x040ff600000810f8 */
[----:B------:R2:W-:Y:S04]  /*3eab0*/  STL.64 [R1+0x440], R228 ;  /* 0x000440e401007387 */ /* 0x0005e80000100a00 */
[----:B------:R3:W-:Y:S04]  /*3eac0*/  STL.64 [R1+0x448], R230 ;  /* 0x000448e601007387 */ /* 0x0007e80000100a00 */
[----:B--2---:R-:W2:Y:S04]  /*3ead0*/  LDL.LU R228, [R1+0x20] ;  /* 0x0000200001e47983 */ /* 0x004ea80000300800 */
[----:B------:R3:W-:Y:S04]  /*3eae0*/  STL.64 [R1+0x430], R184 ;  /* 0x000430b801007387 */ /* 0x0007e80000100a00 */
[----:B------:R3:W-:Y:S04]  /*3eaf0*/  STL.64 [R1+0x438], R186 ;  /* 0x000438ba01007387 */ /* 0x0007e80000100a00 */
[----:B------:R-:W2:Y:S04]  /*3eb00*/  LDL.LU R229, [R1+0x24] ;  /* 0x0000240001e57983 */ /* 0x000ea80000300800 */
[----:B---3--:R-:W2:Y:S04]  /*3eb10*/  LDL.LU R230, [R1+0x28] ;  /* 0x0000280001e67983 */ /* 0x008ea80000300800 */
[----:B------:R-:W2:Y:S04]  /*3eb20*/  LDL.LU R231, [R1+0x2c] ;  /* 0x00002c0001e77983 */ /* 0x000ea80000300800 */
[----:B------:R-:W3:Y:S04]  /*3eb30*/  LDL.LU R184, [R1+0x10] ;  /* 0x0000100001b87983 */ /* 0x000ee80000300800 */
[----:B------:R-:W3:Y:S04]  /*3eb40*/  LDL.LU R185, [R1+0x14] ;  /* 0x0000140001b97983 */ /* 0x000ee80000300800 */
[----:B------:R-:W3:Y:S04]  /*3eb50*/  LDL.LU R186, [R1+0x18] ;  /* 0x0000180001ba7983 */ /* 0x000ee80000300800 */
[----:B------:R-:W3:Y:S04]  /*3eb60*/  LDL.LU R187, [R1+0x1c] ;  /* 0x00001c0001bb7983 */ /* 0x000ee80000300800 */
[----:B------:R-:W3:Y:S04]  /*3eb70*/  LDL.LU R248, [R1] ;  /* 0x0000000001f87983 */ /* 0x000ee80000300800 */
[----:B------:R-:W3:Y:S04]  /*3eb80*/  LDL.LU R249, [R1+0x4] ;  /* 0x0000040001f97983 */ /* 0x000ee80000300800 */
[----:B------:R-:W3:Y:S04]  /*3eb90*/  LDL.LU R250, [R1+0x8] ;  /* 0x0000080001fa7983 */ /* 0x000ee80000300800 */
[----:B------:R-:W3:Y:S01]  /*3eba0*/  LDL.LU R251, [R1+0xc] ;  /* 0x00000c0001fb7983 */ /* 0x000ee20000300800 */
[C---:B----4-:R-:W-:Y:S08]  /*3ebb0*/  HMMA.1688.F32.TF32 R76, R188.reuse, R172, R76 ;  /* 0x000000acbc4c723c */ /* 0x050ff0000008104c */
[C---:B------:R-:W-:Y:S08]  /*3ebc0*/  HMMA.1688.F32.TF32 R72, R188.reuse, R168, R72 ;  /* 0x000000a8bc48723c */ /* 0x040ff00000081048 */
[C---:B------:R-:W-:Y:S08]  /*3ebd0*/  HMMA.1688.F32.TF32 R68, R188.reuse, R164, R68 ;  /* 0x000000a4bc44723c */ /* 0x040ff00000081044 */
[C---:B------:R-:W-:Y:S01]  /*3ebe0*/  HMMA.1688.F32.TF32 R64, R188.reuse, R160, R64 ;  /* 0x000000a0bc40723c */ /* 0x040fe20000081040 */
[----:B------:R-:W-:Y:S07]  /*3ebf0*/  STL.64 [R1+0x420], R76 ;  /* 0x0004204c01007387 */ /* 0x000fee0000100a00 */
[C---:B------:R-:W-:Y:S01]  /*3ec00*/  HMMA.1688.F32.TF32 R32, R188.reuse, R156, R32 ;  /* 0x0000009cbc20723c */ /* 0x040fe20000081020 */
[----:B------:R4:W-:Y:S07]  /*3ec10*/  STL.64 [R1+0x428], R78 ;  /* 0x0004284e01007387 */ /* 0x0009ee0000100a00 */
[C---:B------:R-:W-:Y:S01]  /*3ec20*/  HMMA.1688.F32.TF32 R28, R188.reuse, R152, R28 ;  /* 0x00000098bc1c723c */ /* 0x040fe2000008101c */
[----:B----4-:R-:W4:Y:S04]  /*3ec30*/  LDL.LU.64 R78, [R1+0x3f88] ;  /* 0x003f8800014e7983 */ /* 0x010f280000300a00 */
[----:B------:R-:W4:Y:S03]  /*3ec40*/  LDL.LU.64 R76, [R1+0x3f80] ;  /* 0x003f8000014c7983 */ /* 0x000f260000300a00 */
[C---:B------:R-:W-:Y:S01]  /*3ec50*/  HMMA.1688.F32.TF32 R24, R188.reuse, R148, R24 ;  /* 0x00000094bc18723c */ /* 0x040fe20000081018 */
[----:B------:R-:W-:Y:S04]  /*3ec60*/  STL.64 [R1+0x400], R72 ;  /* 0x0004004801007387 */ /* 0x000fe80000100a00 */
[----:B------:R1:W-:Y:S03]  /*3ec70*/  STL.64 [R1+0x408], R74 ;  /* 0x0004084a01007387 */ /* 0x0003e60000100a00 */
[C---:B------:R-:W-:Y:S01]  /*3ec80*/  HMMA.1688.F32.TF32 R108, R188.reuse, R144, R108 ;  /* 0x00000090bc6c723c */ /* 0x040fe2000008106c */
[----:B-1----:R-:W4:Y:S04]  /*3ec90*/  LDL.LU.64 R74, [R1+0x3f78] ;  /* 0x003f7800014a7983 */ /* 0x002f280000300a00 */
[----:B------:R-:W4:Y:S04]  /*3eca0*/  LDL.LU.64 R72, [R1+0x3f70] ;  /* 0x003f700001487983 */ /* 0x000f280000300a00 */
[----:B------:R-:W-:Y:S04]  /*3ecb0*/  STL.64 [R1+0x3e0], R68 ;  /* 0x0003e04401007387 */ /* 0x000fe80000100a00 */
[----:B------:R1:W-:Y:S01]  /*3ecc0*/  STL.64 [R1+0x3e8], R70 ;  /* 0x0003e84601007387 */ /* 0x0003e20000100a00 */
[C---:B------:R-:W-:Y:S03]  /*3ecd0*/  HMMA.1688.F32.TF32 R20, R188.reuse, R52, R20 ;  /* 0x00000034bc14723c */ /* 0x040fe60000081014 */
        /* <DEDUP_REMOVED lines=14> */
[----:B------:R-:W-:Y:S03]  /*3edc0*/  HMMA.1688.F32.TF32 R188, R188, R12, R236 ;  /* 0x0000000cbcbc723c */ /* 0x000fe600000810ec */
        /* <DEDUP_REMOVED lines=8> */
[----:B-1----:R-:W4:Y:S01]  /*3ee50*/  LDL.LU.64 R110, [R1+0x3f18] ;  /* 0x003f1800016e7983 */ /* 0x002f220000300a00 */
[----:B------:R-:W-:Y:S03]  /*3ee60*/  HMMA.1688.F32.TF32 R232, R192, R180, R232 ;  /* 0x000000b4c0e8723c */ /* 0x000fe600000810e8 */
[----:B------:R-:W4:Y:S04]  /*3ee70*/  LDL.LU.64 R108, [R1+0x3f10] ;  /* 0x003f1000016c7983 */ /* 0x000f280000300a00 */
[----:B------:R-:W-:Y:S04]  /*3ee80*/  STL.64 [R1+0x380], R20 ;  /* 0x0003801401007387 */ /* 0x000fe80000100a00 */
[----:B------:R1:W-:Y:S04]  /*3ee90*/  STL.64 [R1+0x388], R22 ;  /* 0x0003881601007387 */ /* 0x0003e80000100a00 */
[----:B-1----:R-:W4:Y:S04]  /*3eea0*/  LDL.LU.64 R22, [R1+0x3f08] ;  /* 0x003f080001167983 */ /* 0x002f280000300a00 */
[----:B------:R-:W4:Y:S04]  /*3eeb0*/  LDL.LU.64 R20, [R1+0x3f00] ;  /* 0x003f000001147983 */ /* 0x000f280000300a00 */
[----:B------:R-:W-:Y:S04]  /*3eec0*/  STL.64 [R1+0x370], R244 ;  /* 0x000370f401007387 */ /* 0x000fe80000100a00 */
[----:B------:R1:W-:Y:S01]  /*3eed0*/  STL.64 [R1+0x378], R246 ;  /* 0x000378f601007387 */ /* 0x0003e20000100a00 */
[----:B------:R-:W-:Y:S01]  /*3eee0*/  MOV R19, R234 ;  /* 0x000000ea00137202 */ /* 0x000fe20000000f00 */
[----:B------:R-:W-:-:S02]  /*3eef0*/  IMAD.MOV.U32 R18, RZ, RZ, R233 ;  /* 0x000000ffff127224 */ /* 0x000fc400078e00e9 */
[----:B-1----:R-:W4:Y:S04]  /*3ef00*/  LDL.LU.64 R246, [R1+0x3ef8] ;  /* 0x003ef80001f67983 */ /* 0x002f280000300a00 */
[----:B------:R-:W4:Y:S01]  /*3ef10*/  LDL.LU.64 R244, [R1+0x3ef0] ;  /* 0x003ef00001f47983 */ /* 0x000f220000300a00 */
[C---:B--2---:R-:W-:Y:S03]  /*3ef20*/  HMMA.1688.F32.TF32 R228, R192.reuse, R176, R228 ;  /* 0x000000b0c0e4723c */ /* 0x044fe600000810e4 */
[----:B------:R-:W-:Y:S04]  /*3ef30*/  STL.64 [R1+0x360], R240 ;  /* 0x000360f001007387 */ /* 0x000fe80000100a00 */
[----:B------:R1:W-:Y:S01]  /*3ef40*/  STL.64 [R1+0x368], R242 ;  /* 0x000368f201007387 */ /* 0x0003e20000100a00 */
[----:B------:R-:W-:Y:S01]  /*3ef50*/  IMAD.MOV.U32 R15, RZ, RZ, R232 ;  /* 0x000000ffff0f7224 */ /* 0x000fe200078e00e8 */
[C---:B---3--:R-:W-:Y:S02]  /*3ef60*/  HMMA.1688.F32.TF32 R184, R192.reuse, R8, R184 ;  /* 0x00000008c0b8723c */ /* 0x048fe400000810b8 */
[----:B-1----:R-:W2:Y:S04]  /*3ef70*/  LDL.LU.64 R242, [R1+0x3ee8] ;  /* 0x003ee80001f27983 */ /* 0x002ea80000300a00 */
[----:B------:R-:W2:Y:S04]  /*3ef80*/  LDL.LU.64 R240, [R1+0x3ee0] ;  /* 0x003ee00001f07983 */ /* 0x000ea80000300a00 */
[----:B------:R-:W3:Y:S04]  /*3ef90*/  LDL.LU.64 R238, [R1+0x3ed8] ;  /* 0x003ed80001ee7983 */ /* 0x000ee80000300a00 */
[----:B------:R-:W3:Y:S01]  /*3efa0*/  LDL.LU.64 R236, [R1+0x3ed0] ;  /* 0x003ed00001ec7983 */ /* 0x000ee20000300a00 */
[----:B------:R-:W-:Y:S03]  /*3efb0*/  HMMA.1688.F32.TF32 R248, R192, R4, R248 ;  /* 0x00000004c0f8723c */ /* 0x000fe600000810f8 */
[----:B------:R-:W-:Y:S04]  /*3efc0*/  STL.64 [R1+0x350], R188 ;  /* 0x000350bc01007387 */ /* 0x000fe80000100a00 */
[----:B------:R-:W-:Y:S04]  /*3efd0*/  STL.64 [R1+0x358], R190 ;  /* 0x000358be01007387 */ /* 0x000fe80000100a00 */
[----:B------:R1:W-:Y:S01]  /*3efe0*/  STL [R1+0x34c], R235 ;  /* 0x00034ceb01007387 */ /* 0x0003e20000100800 */
[----:B------:R-:W-:-:S03]  /*3eff0*/  IMAD.MOV.U32 R14, RZ, RZ, R231 ;  /* 0x000000ffff0e7224 */ /* 0x000fc600078e00e7 */
[----:B------:R-:W-:Y:S04]  /*3f000*/  LDS R188, [R0+UR11+0x8180] ;  /* 0x0081800b00bc7984 */ /* 0x000fe80008000800 */
[----:B------:R-:W-:Y:S04]  /*3f010*/  LDS R190, [R0+UR11+0x9180] ;  /* 0x0091800b00be7984 */ /* 0x000fe80008000800 */
[----:B-1----:R-:W2:Y:S04]  /*3f020*/  LDL.LU.64 R234, [R1+0x3ec8] ;  /* 0x003ec80001ea7983 */ /* 0x002ea80000300a00 */
[----:B------:R-:W2:Y:S04]  /*3f030*/  LDL.LU.64 R232, [R1+0x3ec0] ;  /* 0x003ec00001e87983 */ /* 0x000ea80000300a00 */
[----:B------:R-:W-:Y:S04]  /*3f040*/  STL [R1+0x3d80], R19 ;  /* 0x003d801301007387 */ /* 0x000fe80000100800 */
[----:B------:R1:W-:Y:S04]  /*3f050*/  STL [R1+0x3d7c], R18 ;  /* 0x003d7c1201007387 */ /* 0x0003e80000100800 */
[----:B------:R1:W-:Y:S04]  /*3f060*/  STL [R1+0x3d78], R15 ;  /* 0x003d780f01007387 */ /* 0x0003e80000100800 */
[----:B------:R-:W-:Y:S04]  /*3f070*/  STL.64 [R1+0x330], R228 ;  /* 0x000330e401007387 */ /* 0x000fe80000100a00 */
[----:B------:R1:W-:Y:S02]  /*3f080*/  STL [R1+0x338], R230 ;  /* 0x000338e601007387 */ /* 0x0003e40000100800 */
[----:B-1----:R-:W-:Y:S01]  /*3f090*/  MOV R18, R186 ;  /* 0x000000ba00127202 */ /* 0x002fe20000000f00 */
[----:B------:R-:W-:-:S02]  /*3f0a0*/  IMAD.MOV.U32 R15, RZ, RZ, R187 ;  /* 0x000000ffff0f7224 */ /* 0x000fc400078e00bb */
[----:B------:R-:W-:Y:S01]  /*3f0b0*/  IMAD.MOV.U32 R19, RZ, RZ, R185 ;  /* 0x000000ffff137224 */ /* 0x000fe200078e00b9 */
[----:B------:R-:W-:Y:S04]  /*3f0c0*/  LDS R189, [R3+UR11+0x8180] ;  /* 0x0081800b03bd7984 */ /* 0x000fe80008000800 */
[----:B------:R-:W1:Y:S04]  /*3f0d0*/  LDS R191, [R3+UR11+0x9180] ;  /* 0x0091800b03bf7984 */ /* 0x000e680008000800 */
[----:B------:R-:W2:Y:S04]  /*3f0e0*/  LDL.LU.64 R230, [R1+0x3eb8] ;  /* 0x003eb80001e67983 */ /* 0x000ea80000300a00 */
[----:B------:R-:W2:Y:S04]  /*3f0f0*/  LDL.LU.64 R228, [R1+0x3eb0] ;  /* 0x003eb00001e47983 */ /* 0x000ea80000300a00 */
[----:B------:R1:W-:Y:S04]  /*3f100*/  STL [R1+0x3d84], R14 ;  /* 0x003d840e01007387 */ /* 0x0003e80000100800 */
[----:B------:R1:W-:Y:S04]  /*3f110*/  STL [R1+0x320], R184 ;  /* 0x000320b801007387 */ /* 0x0003e80000100800 */
[----:B------:R-:W2:Y:S01]  /*3f120*/  LDL.LU.64 R186, [R1+0x3ea8] ;  /* 0x003ea80001ba7983 */ /* 0x000ea20000300a00 */
[----:B-1----:R-:W-:-:S03]  /*3f130*/  IMAD.MOV.U32 R14, RZ, RZ, R251 ;  /* 0x000000ffff0e7224 */ /* 0x002fc600078e00fb */
[----:B------:R-:W2:Y:S04]  /*3f140*/  LDL.LU.64 R184, [R1+0x3ea0] ;  /* 0x003ea00001b87983 */ /* 0x000ea80000300a00 */
[----:B------:R-:W-:Y:S04]  /*3f150*/  STL.64 [R1+0x310], R248 ;  /* 0x000310f801007387 */ /* 0x000fe80000100a00 */
[----:B------:R1:W-:Y:S04]  /*3f160*/  STL [R1+0x318], R250 ;  /* 0x000318fa01007387 */ /* 0x0003e80000100800 */
[----:B-1----:R-:W3:Y:S04]  /*3f170*/  LDL.LU.64 R250, [R1+0x3e98] ;  /* 0x003e980001fa7983 */ /* 0x002ee80000300a00 */
[----:B------:R-:W3:Y:S01]  /*3f180*/  LDL.LU.64 R248, [R1+0x3e90] ;  /* 0x003e900001f87983 */ /* 0x000ee20000300a00 */
[C---:B--2---:R-:W-:Y:S08]  /*3f190*/  HMMA.1688.F32.TF32 R184, R192.reuse, R168, R184 ;  /* 0x000000a8c0b8723c */ /* 0x044ff000000810b8 */
[----:B---3--:R-:W-:-:S15]  /*3f1a0*/  HMMA.1688.F32.TF32 R248, R192, R172, R248 ;  /* 0x000000acc0f8723c */ /* 0x008fde00000810f8 */
[----:B------:R-:W-:-:S04]  /*3f1b0*/  NOP ;  /* 0x0000000000007918 */ /* 0x000fc80000000000 */
[----:B------:R-:W-:Y:S04]  /*3f1c0*/  STL.64 [R1+0x300], R248 ;  /* 0x000300f801007387 */ /* 0x000fe80000100a00 */
[----:B------:R1:W-:Y:S04]  /*3f1d0*/  STL.64 [R1+0x308], R250 ;  /* 0x000308fa01007387 */ /* 0x0003e80000100a00 */
[----:B------:R-:W-:Y:S04]  /*3f1e0*/  STL.64 [R1+0x2f0], R184 ;  /* 0x0002f0b801007387 */ /* 0x000fe80000100a00 */
[----:B------:R2:W-:Y:S01]  /*3f1f0*/  STL.64 [R1+0x2f8], R186 ;  /* 0x0002f8ba01007387 */ /* 0x0005e20000100a00 */
[C---:B-1----:R-:W-:Y:S08]  /*3f200*/  HMMA.1688.F32.TF32 R248, R192.reuse, R164, R228 ;  /* 0x000000a4c0f8723c */ /* 0x042ff000000810e4 */
[C---:B------:R-:W-:Y:S08]  /*3f210*/  HMMA.1688.F32.TF32 R228, R192.reuse, R160, R232 ;  /* 0x000000a0c0e4723c */ /* 0x040ff000000810e8 */
[C---:B--2---:R-:W-:Y:S03]  /*3f220*/  HMMA.1688.F32.TF32 R184, R192.reuse, R156, R236 ;  /* 0x0000009cc0b8723c */ /* 0x044fe600000810ec */
[----:B------:R-:W-:Y:S04]  /*3f230*/  STL.64 [R1+0x2e0], R248 ;  /* 0x0002e0f801007387 */ /* 0x000fe80000100a00 */
[----:B------:R-:W-:Y:S01]  /*3f240*/  STL.64 [R1+0x2e8], R250 ;  /* 0x0002e8fa01007387 */ /* 0x000fe20000100a00 */
[C---:B------:R-:W-:Y:S03]  /*3f250*/  HMMA.1688.F32.TF32 R232, R192.reuse, R152, R240 ;  /* 0x00000098c0e8723c */ /* 0x040fe600000810f0 */
[----:B------:R-:W-:Y:S04]  /*3f260*/  STL.64 [R1+0x2d0], R228 ;  /* 0x0002d0e401007387 */ /* 0x000fe80000100a00 */
[----:B------:R4:W-:Y:S04]  /*3f270*/  STL.64 [R1+0x2d8], R230 ;  /* 0x0002d8e601007387 */ /* 0x0009e80000100a00 */
[----:B------:R-:W-:Y:S04]  /*3f280*/  STL.64 [R1+0x2c0], R184 ;  /* 0x0002c0b801007387 */ /* 0x000fe80000100a00 */
[----:B------:R1:W-:Y:S01]  /*3f290*/  STL.64 [R1+0x2c8], R186 ;  /* 0x0002c8ba01007387 */ /* 0x0003e20000100a00 */
[C---:B----4-:R-:W-:Y:S03]  /*3f2a0*/  HMMA.1688.F32.TF32 R228, R192.reuse, R148, R244 ;  /* 0x00000094c0e4723c */ /* 0x050fe600000810f4 */
[----:B------:R-:W-:Y:S04]  /*3f2b0*/  LDS R248, [R0+UR11+0x8200] ;  /* 0x0082000b00f87984 */ /* 0x000fe80008000800 */
[----:B------:R-:W-:Y:S01]  /*3f2c0*/  LDS R250, [R0+UR11+0x9200] ;  /* 0x0092000b00fa7984 */ /* 0x000fe20008000800 */
[C---:B-1----:R-:W-:Y:S03]  /*3f2d0*/  HMMA.1688.F32.TF32 R184, R192.reuse, R144, R20 ;  /* 0x00000090c0b8723c */ /* 0x042fe60000081014 */
[----:B------:R-:W-:Y:S04]  /*3f2e0*/  LDS R249, [R3+UR11+0x8200] ;  /* 0x0082000b03f97984 */ /* 0x000fe80008000800 */
[----:B------:R-:W1:Y:S01]  /*3f2f0*/  LDS R251, [R3+UR11+0x9200] ;  /* 0x0092000b03fb7984 */ /* 0x000e620008000800 */
[C---:B------:R-:W-:Y:S03]  /*3f300*/  HMMA.1688.F32.TF32 R20, R192.reuse, R52, R108 ;  /* 0x00000034c014723c */ /* 0x040fe6000008106c */
[----:B------:R-:W-:Y:S04]  /*3f310*/  STL.64 [R1+0x2b0], R232 ;  /* 0x0002b0e801007387 */ /* 0x000fe80000100a00 */
[----:B------:R-:W-:Y:S04]  /*3f320*/  STL.64 [R1+0x2b8], R234 ;  /* 0x0002b8ea01007387 */ /* 0x000fe80000100a00 */
[----:B------:R-:W-:Y:S01]  /*3f330*/  STL.64 [R1+0x290], R228 ;  /* 0x000290e401007387 */ /* 0x000fe20000100a00 */
[C---:B------:R-:W-:Y:S03]  /*3f340*/  HMMA.1688.F32.TF32 R108, R192.reuse, R48, R24 ;  /* 0x00000030c06c723c */ /* 0x040fe60000081018 */
[----:B------:R-:W-:Y:S04]  /*3f350*/  STL.64 [R1+0x298], R230 ;  /* 0x000298e601007387 */ /* 0x000fe80000100a00 */
[----:B------:R-:W-:Y:S01]  /*3f360*/  STL.64 [R1+0x280], R184 ;  /* 0x000280b801007387 */ /* 0x000fe20000100a00 */
[C---:B------:R-:W-:Y:S03]  /*3f370*/  HMMA.1688.F32.TF32 R24, R192.reuse, R16, R28 ;  /* 0x00000010c018723c */ /* 0x040fe6000008101c */
[----:B------:R-:W-:Y:S04]  /*3f380*/  STL.64 [R1+0x288], R186 ;  /* 0x000288ba01007387 */ /* 0x000fe80000100a00 */
[----:B------:R-:W-:Y:S04]  /*3f390*/  STL.64 [R1+0x270], R20 ;  /* 0x0002701401007387 */ /* 0x000fe80000100a00 */
[----:B------:R2:W-:Y:S02]  /*3f3a0*/  STL.64 [R1+0x278], R22 ;  /* 0x0002781601007387 */ /* 0x0005e40000100a00 */
[----:B--2---:R-:W-:Y:S02]  /*3f3b0*/  HMMA.1688.F32.TF32 R20, R192, R12, R32 ;  /* 0x0000000cc014723c */ /* 0x004fe40000081020 */
[----:B------:R-:W-:Y:S04]  /*3f3c0*/  STL.64 [R1+0x260], R108 ;  /* 0x0002606c01007387 */ /* 0x000fe80000100a00 */
[----:B------:R-:W-:Y:S04]  /*3f3d0*/  STL.64 [R1+0x268], R110 ;  /* 0x0002686e01007387 */ /* 0x000fe80000100a00 */
[----:B------:R-:W-:Y:S04]  /*3f3e0*/  STL.64 [R1+0x250], R24 ;  /* 0x0002501801007387 */ /* 0x000fe80000100a00 */
[----:B------:R-:W-:Y:S05]  /*3f3f0*/  STL.64 [R1+0x258], R26 ;  /* 0x0002581a01007387 */ /* 0x000fea0000100a00 */
[----:B------:R-:W-:Y:S04]  /*3f400*/  STL.64 [R1+0x240], R20 ;  /* 0x0002401401007387 */ /* 0x000fe80000100a00 */
[----:B------:R2:W-:Y:S02]  /*3f410*/  STL.64 [R1+0x248], R22 ;  /* 0x0002481601007387 */ /* 0x0005e40000100a00 */
[C---:B--2---:R-:W-:Y:S08]  /*3f420*/  HMMA.1688.F32.TF32 R20, R188.reuse, R180, R64 ;  /* 0x000000b4bc14723c */ /* 0x044ff00000081040 */
[C---:B------:R-:W-:Y:S08]  /*3f430*/  HMMA.1688.F32.TF32 R28, R188.reuse, R176, R68 ;  /* 0x000000b0bc1c723c */ /* 0x040ff00000081044 */
        /* <DEDUP_REMOVED lines=11> */
[C---:B---3--:R-:W-:Y:S08]  /*3f4f0*/  HMMA.1688.F32.TF32 R24, R188.reuse, R168, R84 ;  /* 0x000000a8bc18723c */ /* 0x048ff00000081054 */
[C---:B--2---:R-:W-:Y:S02]  /*3f500*/  HMMA.1688.F32.TF32 R20, R188.reuse, R164, R88 ;  /* 0x000000a4bc14723c */ /* 0x044fe40000081058 */
[----:B------:R-:W-:Y:S04]  /*3f510*/  STL.64 [R1+0x1f0], R28 ;  /* 0x0001f01c01007387 */ /* 0x000fe80000100a00 */
[----:B------:R2:W-:Y:S05]  /*3f520*/  STL.64 [R1+0x1f8], R30 ;  /* 0x0001f81e01007387 */ /* 0x0005ea0000100a00 */
        /* <DEDUP_REMOVED lines=21> */
[----:B------:R-:W-:Y:S04]  /*3f680*/  LDS R40, [R0+UR11+0x8280] ;  /* 0x0082800b00287984 */ /* 0x000fe80008000800 */
[----:B------:R-:W-:Y:S01]  /*3f690*/  STL.64 [R1+0x170], R20 ;  /* 0x0001701401007387 */ /* 0x000fe20000100a00 */
[C---:B---3--:R-:W-:Y:S03]  /*3f6a0*/  HMMA.1688.F32.TF32 R24, R188.reuse, R16, R56 ;  /* 0x00000010bc18723c */ /* 0x048fe60000081038 */
[----:B------:R2:W-:Y:S04]  /*3f6b0*/  STL.64 [R1+0x178], R22 ;  /* 0x0001781601007387 */ /* 0x0005e80000100a00 */
[----:B------:R-:W-:Y:S04]  /*3f6c0*/  LDS R42, [R0+UR11+0x9280] ;  /* 0x0092800b002a7984 */ /* 0x000fe80008000800 */
[----:B------:R-:W-:Y:S01]  /*3f6d0*/  LDS R41, [R3+UR11+0x8280] ;  /* 0x0082800b03297984 */ /* 0x000fe20008000800 */
[----:B--2---:R-:W-:Y:S03]  /*3f6e0*/  HMMA.1688.F32.TF32 R20, R188, R12, R60 ;  /* 0x0000000cbc14723c */ /* 0x004fe6000008103c */
[----:B------:R-:W-:Y:S04]  /*3f6f0*/  STL.64 [R1+0x160], R28 ;  /* 0x0001601c01007387 */ /* 0x000fe80000100a00 */
[----:B------:R-:W-:Y:S04]  /*3f700*/  STL.64 [R1+0x168], R30 ;  /* 0x0001681e01007387 */ /* 0x000fe80000100a00 */
[----:B------:R-:W-:Y:S04]  /*3f710*/  STL.64 [R1+0x150], R24 ;  /* 0x0001501801007387 */ /* 0x000fe80000100a00 */
[----:B------:R1:W-:Y:S04]  /*3f720*/  STL.64 [R1+0x158], R26 ;  /* 0x0001581a01007387 */ /* 0x0003e80000100a00 */
[----:B------:R-:W2:Y:S04]  /*3f730*/  LDS R43, [R3+UR11+0x9280] ;  /* 0x0092800b032b7984 */ /* 0x000ea80008000800 */
[----:B------:R-:W-:Y:S01]  /*3f740*/  STL.64 [R1+0x140], R20 ;  /* 0x0001401401007387 */ /* 0x000fe20000100a00 */
[C---:B-1----:R-:W-:Y:S03]  /*3f750*/  HMMA.1688.F32.TF32 R24, R248.reuse, R180, R112 ;  /* 0x000000b4f818723c */ /* 0x042fe60000081070 */
[----:B------:R1:W-:Y:S04]  /*3f760*/  STL.64 [R1+0x148], R22 ;  /* 0x0001481601007387 */ /* 0x0003e80000100a00 */
[----:B------:R-:W-:Y:S01]  /*3f770*/  LDS R112, [R0+UR11+0x8300] ;  /* 0x0083000b00707984 */ /* 0x000fe20008000800 */
[C---:B------:R-:W-:Y:S03]  /*3f780*/  HMMA.1688.F32.TF32 R28, R248.reuse, R8, R120 ;  /* 0x00000008f81c723c */ /* 0x040fe60000081078 */
[----:B------:R-:W-:Y:S04]  /*3f790*/  LDS R114, [R0+UR11+0x9300] ;  /* 0x0093000b00727984 */ /* 0x000fe80008000800 */
[----:B------:R-:W-:Y:S01]  /*3f7a0*/  LDS R113, [R3+UR11+0x8300] ;  /* 0x0083000b03717984 */ /* 0x000fe20008000800 */
[C---:B-1----:R-:W-:Y:S03]  /*3f7b0*/  HMMA.1688.F32.TF32 R20, R248.reuse, R176, R116 ;  /* 0x000000b0f814723c */ /* 0x042fe60000081074 */
[----:B------:R-:W1:Y:S04]  /*3f7c0*/  LDS R115, [R3+UR11+0x9300] ;  /* 0x0093000b03737984 */ /* 0x000e680008000800 */
[----:B------:R-:W-:Y:S04]  /*3f7d0*/  STL.64 [R1+0x130], R24 ;  /* 0x0001301801007387 */ /* 0x000fe80000100a00 */
[----:B------:R3:W-:Y:S08]  /*3f7e0*/  STL.64 [R1+0x138], R26 ;  /* 0x0001381a01007387 */ /* 0x0007f00000100a00 */
[----:B------:R-:W-:Y:S01]  /*3f7f0*/  STL.64 [R1+0x120], R20 ;  /* 0x0001201401007387 */ /* 0x000fe20000100a00 */
[C---:B---3--:R-:W-:Y:S03]  /*3f800*/  HMMA.1688.F32.TF32 R24, R248.reuse, R4, R124 ;  /* 0x00000004f818723c */ /* 0x048fe6000008107c */
[----:B------:R3:W-:Y:S05]  /*3f810*/  STL.64 [R1+0x128], R22 ;  /* 0x0001281601007387 */ /* 0x0007ea0000100a00 */
[C---:B---3--:R-:W-:Y:S01]  /*3f820*/  HMMA.1688.F32.TF32 R20, R248.reuse, R172, R128 ;  /* 0x000000acf814723c */ /* 0x048fe20000081080 */
[----:B------:R-:W-:Y:S04]  /*3f830*/  STL.64 [R1+0x110], R28 ;  /* 0x0001101c01007387 */ /* 0x000fe80000100a00 */
[----:B------:R3:W-:Y:S06]  /*3f840*/  STL.64 [R1+0x118], R30 ;  /* 0x0001181e01007387 */ /* 0x0007ec0000100a00 */
[----:B------:R-:W-:Y:S04]  /*3f850*/  STL.64 [R1+0x100], R24 ;  /* 0x0001001801007387 */ /* 0x000fe80000100a00 */
[----:B------:R4:W-:Y:S01]  /*3f860*/  STL.64 [R1+0x108], R26 ;  /* 0x0001081a01007387 */ /* 0x0009e20000100a00 */
[C---:B---3--:R-:W-:Y:S03]  /*3f870*/  HMMA.1688.F32.TF32 R28, R248.reuse, R168, R132 ;  /* 0x000000a8f81c723c */ /* 0x048fe60000081084 */
[----:B------:R-:W-:Y:S04]  /*3f880*/  STL.64 [R1+0xf0], R20 ;  /* 0x0000f01401007387 */ /* 0x000fe80000100a00 */
[----:B------:R3:W-:Y:S01]  /*3f890*/  STL.64 [R1+0xf8], R22 ;  /* 0x0000f81601007387 */ /* 0x0007e20000100a00 */
[C---:B----4-:R-:W-:Y:S08]  /*3f8a0*/  HMMA.1688.F32.TF32 R24, R248.reuse, R164, R136 ;  /* 0x000000a4f818723c */ /* 0x050ff00000081088 */
[C---:B---3--:R-:W-:Y:S03]  /*3f8b0*/  HMMA.1688.F32.TF32 R20, R248.reuse, R160, R140 ;  /* 0x000000a0f814723c */ /* 0x048fe6000008108c */
[----:B------:R-:W-:Y:S04]  /*3f8c0*/  STL.64 [R1+0xe0], R28 ;  /* 0x0000e01c01007387 */ /* 0x000fe80000100a00 */
[----:B------:R-:W-:Y:S04]  /*3f8d0*/  STL.64 [R1+0xe8], R30 ;  /* 0x0000e81e01007387 */ /* 0x000fe80000100a00 */
        /* <DEDUP_REMOVED lines=8> */
[----:B------:R-:W2:Y:S04]  /*3f960*/  LDL.LU R232, [R1+0x640] ;  /* 0x0006400001e87983 */ /* 0x000ea80000300800 */
[----:B------:R-:W2:Y:S04]  /*3f970*/  LDL.LU R233, [R1+0x644] ;  /* 0x0006440001e97983 */ /* 0x000ea80000300800 */
[----:B------:R-:W2:Y:S04]  /*3f980*/  LDL.LU R234, [R1+0x648] ;  /* 0x0006480001ea7983 */ /* 0x000ea80000300800 */
[----:B------:R-:W2:Y:S04]  /*3f990*/  LDL.LU R235, [R1+0x64c] ;  /* 0x00064c0001eb7983 */ /* 0x000ea80000300800 */
[----:B----4-:R-:W4:Y:S04]  /*3f9a0*/  LDL.LU R20, [R1+0x520] ;  /* 0x0005200001147983 */ /* 0x010f280000300800 */
[----:B------:R-:W4:Y:S04]  /*3f9b0*/  LDL.LU R21, [R1+0x524] ;  /* 0x0005240001157983 */ /* 0x000f280000300800 */
[----:B-1----:R-:W4:Y:S04]  /*3f9c0*/  LDL.LU R22, [R1+0x528] ;  /* 0x0005280001167983 */ /* 0x002f280000300800 */
[----:B------:R-:W4:Y:S04]  /*3f9d0*/  LDL.LU R23, [R1+0x52c] ;  /* 0x00052c0001177983 */ /* 0x000f280000300800 */
        /* <DEDUP_REMOVED lines=54> */
[C---:B------:R-:W-:Y:S03]  /*3fd40*/  HMMA.1688.F32.TF32 R44, R248.reuse, R148, R64 ;  /* 0x00000094f82c723c */ /* 0x040fe60000081040 */
[----:B------:R-:W-:Y:S04]  /*3fd50*/  STL.64 [R1+0x60], R36 ;  /* 0x0000602401007387 */ /* 0x000fe80000100a00 */
[----:B------:R1:W-:Y:S02]  /*3fd60*/  STL.64 [R1+0x68], R38 ;  /* 0x0000682601007387 */ /* 0x0003e40000100a00 */
[C---:B-1----:R-:W-:Y:S08]  /*3fd70*/  HMMA.1688.F32.TF32 R36, R248.reuse, R144, R192 ;  /* 0x00000090f824723c */ /* 0x042ff000000810c0 */
[C---:B------:R-:W-:Y:S08]  /*3fd80*/  HMMA.1688.F32.TF32 R24, R248.reuse, R16, R24 ;  /* 0x00000010f818723c */ /* 0x040ff00000081018 */
[----:B------:R-:W-:Y:S01]  /*3fd90*/  HMMA.1688.F32.TF32 R248, R248, R12, R20 ;  /* 0x0000000cf8f8723c */ /* 0x000fe20000081014 */
[----:B------:R-:W-:Y:S04]  /*3fda0*/  STL.64 [R1+0x50], R56 ;  /* 0x0000503801007387 */ /* 0x000fe80000100a00 */
[----:B------:R-:W-:Y:S03]  /*3fdb0*/  STL.64 [R1+0x58], R58 ;  /* 0x0000583a01007387 */ /* 0x000fe60000100a00 */
[C---:B------:R-:W-:Y:S01]  /*3fdc0*/  HMMA.1688.F32.TF32 R20, R40.reuse, R180, R240 ;  /* 0x000000b42814723c */ /* 0x040fe200000810f0 */
[----:B------:R-:W-:Y:S04]  /*3fdd0*/  STL.64 [R1+0x40], R44 ;  /* 0x0000402c01007387 */ /* 0x000fe80000100a00 */
        /* <DEDUP_REMOVED lines=8> */
[----:B------:R-:W-:Y:S04]  /*3fe60*/  STL.64 [R1], R24 ;  /* 0x0000001801007387 */ /* 0x000fe80000100a00 */
[----:B------:R1:W-:Y:S04]  /*3fe70*/  STL.64 [R1+0x8], R26 ;  /* 0x0000081a01007387 */ /* 0x0003e80000100a00 */
[----:B------:R-:W-:Y:S04]  /*3fe80*/  STL.64 [R1+0x3bf8], R248 ;  /* 0x003bf8f801007387 */ /* 0x000fe80000100a00 */
[----:B------:R-:W-:Y:S01]  /*3fe90*/  STL.64 [R1+0x3c10], R22 ;  /* 0x003c101601007387 */ /* 0x000fe20000100a00 */
[C---:B-1----:R-:W-:Y:S03]  /*3fea0*/  HMMA.1688.F32.TF32 R24, R40.reuse, R176, R108 ;  /* 0x000000b02818723c */ /* 0x042fe6000008106c */
[----:B------:R1:W-:Y:S01]  /*3feb0*/  STL.64 [R1+0x3c08], R20 ;  /* 0x003c081401007387 */ /* 0x0003e20000100a00 */
[----:B------:R-:W-:Y:S01]  /*3fec0*/  MOV R188, R205 ;  /* 0x000000cd00bc7202 */ /* 0x000fe20000000f00 */
[----:B------:R-:W-:Y:S01]  /*3fed0*/  IMAD.MOV.U32 R189, RZ, RZ, R209 ;  /* 0x000000ffffbd7224 */ /* 0x000fe200078e00d1 */
[----:B------:R-:W-:Y:S01]  /*3fee0*/  MOV R191, R218 ;  /* 0x000000da00bf7202 */ /* 0x000fe20000000f00 */
[----:B------:R-:W-:Y:S01]  /*3fef0*/  IMAD.MOV.U32 R190, RZ, RZ, R219 ;  /* 0x000000ffffbe7224 */ /* 0x000fe200078e00db */
[----:B------:R-:W-:Y:S01]  /*3ff00*/  MOV R202, R207 ;  /* 0x000000cf00ca7202 */ /* 0x000fe20000000f00 */
[----:B------:R-:W-:Y:S01]  /*3ff10*/  IMAD.MOV.U32 R203, RZ, RZ, R206 ;  /* 0x000000ffffcb7224 */ /* 0x000fe200078e00ce */
[C---:B------:R-:W-:Y:S01]  /*3ff20*/  HMMA.1688.F32.TF32 R136, R40.reuse, R164, R184 ;  /* 0x000000a42888723c */ /* 0x040fe200000810b8 */
[----:B------:R-:W-:Y:S04]  /*3ff30*/  LDS R240, [R0+UR11+0x8380] ;  /* 0x0083800b00f07984 */ /* 0x000fe80008000800 */
[----:B------:R-:W-:Y:S03]  /*3ff40*/  LDS R242, [R0+UR11+0x9380] ;  /* 0x0093800b00f27984 */ /* 0x000fe60008000800 */
[C---:B-1----:R-:W-:Y:S01]  /*3ff50*/  HMMA.1688.F32.TF32 R20, R40.reuse, R8, R244 ;  /* 0x000000082814723c */ /* 0x042fe200000810f4 */
[----:B------:R-:W-:Y:S04]  /*3ff60*/  LDS R241, [R3+UR11+0x8380] ;  /* 0x0083800b03f17984 */ /* 0x000fe80008000800 */
[----:B------:R-:W-:Y:S03]  /*3ff70*/  STL.64 [R1+0xd0], R24 ;  /* 0x0000d01801007387 */ /* 0x000fe60000100a00 */
[C---:B------:R-:W-:Y:S01]  /*3ff80*/  HMMA.1688.F32.TF32 R28, R40.reuse, R4, R236 ;  /* 0x00000004281c723c */ /* 0x040fe200000810ec */
[----:B------:R1:W-:Y:S04]  /*3ff90*/  STL.64 [R1+0xd8], R26 ;  /* 0x0000d81a01007387 */ /* 0x0003e80000100a00 */
[----:B------:R-:W2:Y:S06]  /*3ffa0*/  LDS R243, [R3+UR11+0x9380] ;  /* 0x0093800b03f37984 */ /* 0x000eac0008000800 */
[----:B------:R-:W-:Y:S01]  /*3ffb0*/  STL.64 [R1+0xc0], R20 ;  /* 0x0000c01401007387 */ /* 0x000fe20000100a00 */
[C---:B-1----:R-:W-:Y:S03]  /*3ffc0*/  HMMA.1688.F32.TF32 R24, R40.reuse, R172, R232 ;  /* 0x000000ac2818723c */ /* 0x042fe600000810e8 */
[----:B------:R1:W-:Y:S05]  /*3ffd0*/  STL.64 [R1+0xc8], R22 ;  /* 0x0000c81601007387 */ /* 0x0003ea0000100a00 */
[----:B-1----:R-:W-:Y:S01]  /*3ffe0*/  HMMA.1688.F32.TF32 R20, R40, R168, R228 ;  /* 0x000000a82814723c */ /* 0x002fe200000810e4 */
[----:B------:R-:W-:Y:S04]  /*3fff0*/  STL.64 [R1+0xb0], R28 ;  /* 0x0000b01c01007387 */ /* 0x000fe80000100a00 */
[----:B------:R-:W-:Y:S01]  /*40000*/  STL.64 [R1+0xb8], R30 ;  /* 0x0000b81e01007387 */ /* 0x000fe20000100a00 */
[----:B------:R-:W-:-:S02]  /*40010*/  IMAD.MOV.U32 R237, RZ, RZ, R221 ;  /* 0x000000ffffed7224 */ /* 0x000fc400078e00dd */
[----:B------:R-:W-:-:S11]  /*40020*/  IMAD.MOV.U32 R238, RZ, RZ, R220 ;  /* 0x000000ffffee7224 */ /* 0x000fd600078e00dc */
[----:B------:R-:W-:Y:S04]  /*40030*/  STL.64 [R1+0x90], R20 ;  /* 0x0000901401007387 */ /* 0x000fe80000100a00 */
[----:B------:R1:W-:Y:S04]  /*40040*/  STL.64 [R1+0xa0], R24 ;  /* 0x0000a01801007387 */ /* 0x0003e80000100a00 */
[----:B------:R3:W-:Y:S04]  /*40050*/  STL.64 [R1+0xa8], R26 ;  /* 0x0000a81a01007387 */ /* 0x0007e80000100a00 */
[----:B------:R4:W-:Y:S04]  /*40060*/  STL [R1+0x98], R22 ;  /* 0x0000981601007387 */ /* 0x0009e80000100800 */
[----:B------:R-:W-:Y:S04]  /*40070*/  STL.64 [R1+0x3bc0], R138 ;  /* 0x003bc08a01007387 */ /* 0x000fe80000100a00 */
[----:B------:R1:W-:Y:S04]  /*40080*/  STL.64 [R1+0x3bb8], R136 ;  /* 0x003bb88801007387 */ /* 0x0003e80000100a00 */
        /* <DEDUP_REMOVED lines=38> */
[----:B------:R-:W-:Y:S03]  /*402f0*/  HMMA.1688.F32.TF32 R212, R40, R160, R212 ;  /* 0x000000a028d4723c */ /* 0x000fe600000810d4 */
[----:B------:R-:W3:Y:S04]  /*40300*/  LDL.LU R232, [R1+0x730] ;  /* 0x0007300001e87983 */ /* 0x000ee80000300800 */
[----:B------:R-:W3:Y:S04]  /*40310*/  LDL.LU R233, [R1+0x734] ;  /* 0x0007340001e97983 */ /* 0x000ee80000300800 */
[----:B------:R-:W3:Y:S04]  /*40320*/  LDL.LU R234, [R1+0x738] ;  /* 0x0007380001ea7983 */ /* 0x000ee80000300800 */
[----:B------:R-:W3:Y:S04]  /*40330*/  LDL.LU R235, [R1+0x73c] ;  /* 0x00073c0001eb7983 */ /* 0x000ee80000300800 */
[----:B------:R-:W-:Y:S04]  /*40340*/  STL.64 [R1+0x3bd0], R214 ;  /* 0x003bd0d601007387 */ /* 0x000fe80000100a00 */
[----:B------:R1:W-:Y:S01]  /*40350*/  STL.64 [R1+0x3bc8], R212 ;  /* 0x003bc8d401007387 */ /* 0x0003e20000100a00 */
[----:B--2---:R-:W-:Y:S08]  /*40360*/  HMMA.1688.F32.TF32 R56, R112, R176, R236 ;  /* 0x000000b07038723c */ /* 0x004ff000000810ec */
[C---:B----4-:R-:W-:Y:S08]  /*40370*/  HMMA.1688.F32.TF32 R32, R40.reuse, R48, R32 ;  /* 0x000000302820723c */ /* 0x050ff00000081020 */
[C---:B------:R-:W-:Y:S08]  /*40380*/  HMMA.1688.F32.TF32 R220, R40.reuse, R152, R220 ;  /* 0x0000009828dc723c */ /* 0x040ff000000810dc */
[C---:B------:R-:W-:Y:S08]  /*40390*/  HMMA.1688.F32.TF32 R184, R40.reuse, R156, R184 ;  /* 0x0000009c28b8723c */ /* 0x040ff000000810b8 */
[C---:B------:R-:W-:Y:S11]  /*403a0*/  HMMA.1688.F32.TF32 R228, R40.reuse, R148, R228 ;  /* 0x0000009428e4723c */ /* 0x040ff600000810e4 */
[----:B------:R-:W-:Y:S01]  /*403b0*/  STL.64 [R1+0x3be0], R186 ;  /* 0x003be0ba01007387 */ /* 0x000fe20000100a00 */
[C---:B---3--:R-:W-:Y:S03]  /*403c0*/  HMMA.1688.F32.TF32 R24, R40.reuse, R144, R24 ;  /* 0x000000902818723c */ /* 0x048fe60000081018 */
[----:B------:R2:W-:Y:S05]  /*403d0*/  STL.64 [R1+0x3bd8], R184 ;  /* 0x003bd8b801007387 */ /* 0x0005ea0000100a00 */
[C---:B------:R-:W-:Y:S01]  /*403e0*/  HMMA.1688.F32.TF32 R28, R40.reuse, R52, R28 ;  /* 0x00000034281c723c */ /* 0x040fe2000008101c */
[----:B------:R-:W-:Y:S04]  /*403f0*/  STL.64 [R1+0x3bf0], R222 ;  /* 0x003bf0de01007387 */ /* 0x000fe80000100a00 */
[----:B------:R3:W-:Y:S03]  /*40400*/  STL.64 [R1+0x3be8], R220 ;  /* 0x003be8dc01007387 */ /* 0x0007e60000100a00 */
[C---:B------:R-:W-:Y:S01]  /*40410*/  HMMA.1688.F32.TF32 R36, R40.reuse, R16, R192 ;  /* 0x000000102824723c */ /* 0x040fe200000810c0 */
[----:B------:R-:W-:Y:S04]  /*40420*/  STL.64 [R1+0x3c20], R230 ;  /* 0x003c20e601007387 */ /* 0x000fe80000100a00 */
[----:B------:R-:W-:Y:S03]  /*40430*/  STL.64 [R1+0x3c18], R228 ;  /* 0x003c18e401007387 */ /* 0x000fe60000100a00 */
        /* <DEDUP_REMOVED lines=56> */
[C---:B------:R-:W-:Y:S03]  /*407c0*/  HMMA.1688.F32.TF32 R60, R112.reuse, R8, R232 ;  /* 0x00000008703c723c */ /* 0x040fe600000810e8 */
[----:B------:R-:W4:Y:S04]  /*407d0*/  LDL.LU R232, [R1+0x800] ;  /* 0x0008000001e87983 */ /* 0x000f280000300800 */
[----:B------:R-:W4:Y:S04]  /*407e0*/  LDL.LU R233, [R1+0x804] ;  /* 0x0008040001e97983 */ /* 0x000f280000300800 */
[----:B------:R-:W4:Y:S04]  /*407f0*/  LDL.LU R234, [R1+0x808] ;  /* 0x0008080001ea7983 */ /* 0x000f280000300800 */
[----:B------:R-:W4:Y:S04]  /*40800*/  LDL.LU R235, [R1+0x80c] ;  /* 0x00080c0001eb7983 */ /* 0x000f280000300800 */
[----:B------:R-:W-:Y:S04]  /*40810*/  STL.64 [R1+0x3ca0], R62 ;  /* 0x003ca03e01007387 */ /* 0x000fe80000100a00 */
[----:B------:R-:W-:Y:S01]  /*40820*/  STL.64 [R1+0x3c98], R60 ;  /* 0x003c983c01007387 */ /* 0x000fe20000100a00 */
[C---:B--2---:R-:W-:Y:S08]  /*40830*/  HMMA.1688.F32.TF32 R100, R112.reuse, R52, R236 ;  /* 0x000000347064723c */ /* 0x044ff000000810ec */
[C---:B---3--:R-:W-:Y:S08]  /*40840*/  HMMA.1688.F32.TF32 R84, R112.reuse, R156, R84 ;  /* 0x0000009c7054723c */ /* 0x048ff00000081054 */
[C---:B----4-:R-:W-:Y:S08]  /*40850*/  HMMA.1688.F32.TF32 R68, R112.reuse, R172, R68 ;  /* 0x000000ac7044723c */ /* 0x050ff00000081044 */
[C---:B------:R-:W-:Y:S08]  /*40860*/  HMMA.1688.F32.TF32 R64, R112.reuse, R4, R64 ;  /* 0x000000047040723c */ /* 0x040ff00000081040 */
[C---:B------:R-:W-:Y:S11]  /*40870*/  HMMA.1688.F32.TF32 R72, R112.reuse, R168, R72 ;  /* 0x000000a87048723c */ /* 0x040ff60000081048 */
[----:B------:R-:W-:Y:S01]  /*40880*/  STL.64 [R1+0x3cb0], R66 ;  /* 0x003cb04201007387 */ /* 0x000fe20000100a00 */
[C---:B------:R-:W-:Y:S03]  /*40890*/  HMMA.1688.F32.TF32 R76, R112.reuse, R164, R76 ;  /* 0x000000a4704c723c */ /* 0x040fe6000008104c */
[----:B------:R-:W-:Y:S05]  /*408a0*/  STL.64 [R1+0x3ca8], R64 ;  /* 0x003ca84001007387 */ /* 0x000fea0000100a00 */
[C---:B------:R-:W-:Y:S01]  /*408b0*/  HMMA.1688.F32.TF32 R80, R112.reuse, R160, R80 ;  /* 0x000000a07050723c */ /* 0x040fe20000081050 */
[----:B------:R-:W-:Y:S04]  /*408c0*/  STL.64 [R1+0x3cc0], R70 ;  /* 0x003cc04601007387 */ /* 0x000fe80000100a00 */
[----:B------:R-:W-:Y:S03]  /*408d0*/  STL.64 [R1+0x3cb8], R68 ;  /* 0x003cb84401007387 */ /* 0x000fe60000100a00 */
[C---:B------:R-:W-:Y:S01]  /*408e0*/  HMMA.1688.F32.TF32 R88, R112.reuse, R152, R192 ;  /* 0x000000987058723c */ /* 0x040fe200000810c0 */
[----:B------:R-:W-:Y:S04]  /*408f0*/  STL.64 [R1+0x3cd0], R74 ;  /* 0x003cd04a01007387 */ /* 0x000fe80000100a00 */
[----:B------:R-:W-:Y:S03]  /*40900*/  STL.64 [R1+0x3cc8], R72 ;  /* 0x003cc84801007387 */ /* 0x000fe60000100a00 */
[C---:B------:R-:W-:Y:S01]  /*40910*/  HMMA.1688.F32.TF32 R92, R112.reuse, R148, R108 ;  /* 0x00000094705c723c */ /* 0x040fe2000008106c */
[----:B------:R-:W-:Y:S04]  /*40920*/  STL.64 [R1+0x3ce0], R78 ;  /* 0x003ce04e01007387 */ /* 0x000fe80000100a00 */
[----:B------:R-:W-:Y:S03]  /*40930*/  STL.64 [R1+0x3cd8], R76 ;  /* 0x003cd84c01007387 */ /* 0x000fe60000100a00 */
        /* <DEDUP_REMOVED lines=9> */
[----:B------:R-:W-:-:S03]  /*409d0*/  IMAD.MOV.U32 R192, RZ, RZ, R217 ;  /* 0x000000ffffc07224 */ /* 0x000fc600078e00d9 */
[----:B------:R-:W-:Y:S01]  /*409e0*/  STL.64 [R1+0x3d30], R98 ;  /* 0x003d306201007387 */ /* 0x000fe20000100a00 */
[----:B------:R-:W-:-:S03]  /*409f0*/  MOV R193, R216 ;  /* 0x000000d800c17202 */ /* 0x000fc60000000f00 */
[----:B------:R-:W-:Y:S01]  /*40a00*/  STL.64 [R1+0x3d28], R96 ;  /* 0x003d286001007387 */ /* 0x000fe20000100a00 */
[----:B------:R-:W-:-:S03]  /*40a10*/  IMAD.MOV.U32 R194, RZ, RZ, R208 ;  /* 0x000000ffffc27224 */ /* 0x000fc600078e00d0 */
[----:B------:R-:W-:Y:S01]  /*40a20*/  STL.64 [R1+0x3d40], R102 ;  /* 0x003d406601007387 */ /* 0x000fe20000100a00 */
[----:B------:R-:W-:-:S03]  /*40a30*/  IMAD.MOV.U32 R195, RZ, RZ, R204 ;  /* 0x000000ffffc37224 */ /* 0x000fc600078e00cc */
[----:B------:R-:W-:Y:S04]  /*40a40*/  STL.64 [R1+0x3d38], R100 ;  /* 0x003d386401007387 */ /* 0x000fe80000100a00 */
[----:B------:R-:W2:Y:S04]  /*40a50*/  LDL.LU R217, [R1+0x3e84] ;  /* 0x003e840001d97983 */ /* 0x000ea80000300800 */
[----:B------:R-:W2:Y:S04]  /*40a60*/  LDL.LU R216, [R1+0x3e80] ;  /* 0x003e800001d87983 */ /* 0x000ea80000300800 */
[----:B------:R-:W3:Y:S04]  /*40a70*/  LDL.LU R208, [R1+0x3e7c] ;  /* 0x003e7c0001d07983 */ /* 0x000ee80000300800 */
[----:B------:R-:W4:Y:S04]  /*40a80*/  LDL.LU R204, [R1+0x3e78] ;  /* 0x003e780001cc7983 */ /* 0x000f280000300800 */
[----:B------:R-:W2:Y:S04]  /*40a90*/  LDL.LU R205, [R1+0x3e74] ;  /* 0x003e740001cd7983 */ /* 0x000ea80000300800 */
[----:B------:R-:W2:Y:S01]  /*40aa0*/  LDL.LU R209, [R1+0x3e70] ;  /* 0x003e700001d17983 */ /* 0x000ea20000300800 */
[----:B------:R-:W-:Y:S01]  /*40ab0*/  HMMA.1688.F32.TF32 R104, R112, R48, R232 ;  /* 0x000000307068723c */ /* 0x000fe200000810e8 */
[----:B---3--:R-:W-:-:S02]  /*40ac0*/  IMAD.MOV.U32 R218, RZ, RZ, R208 ;  /* 0x000000ffffda7224 */ /* 0x008fc400078e00d0 */
[----:B------:R-:W3:Y:S01]  /*40ad0*/  LDL.LU R208, [R1+0x3e6c] ;  /* 0x003e6c0001d07983 */ /* 0x000ee20000300800 */
[----:B----4-:R-:W-:-:S03]  /*40ae0*/  MOV R133, R204 ;  /* 0x000000cc00857202 */ /* 0x010fc60000000f00 */
[----:B------:R-:W4:Y:S01]  /*40af0*/  LDL.LU R219, [R1+0x74c] ;  /* 0x00074c0001db7983 */ /* 0x000f220000300800 */
[----:B--2---:R-:W-:-:S03]  /*40b00*/  IMAD.MOV.U32 R132, RZ, RZ, R205 ;  /* 0x000000ffff847224 */ /* 0x004fc600078e00cd */
[----:B------:R-:W2:Y:S04]  /*40b10*/  LDL.LU R205, [R1+0x3e68] ;  /* 0x003e680001cd7983 */ /* 0x000ea80000300800 */
[----:B------:R-:W2:Y:S04]  /*40b20*/  LDL.LU R204, [R1+0x3e64] ;  /* 0x003e640001cc7983 */ /* 0x000ea80000300800 */
[----:B------:R-:W2:Y:S04]  /*40b30*/  LDL.LU R134, [R1+0x768] ;  /* 0x0007680001867983 */ /* 0x000ea80000300800 */
[----:B------:R-:W2:Y:S04]  /*40b40*/  LDL.LU R135, [R1+0x76c] ;  /* 0x00076c0001877983 */ /* 0x000ea80000300800 */
[----:B------:R-:W3:Y:S04]  /*40b50*/  LDL.LU R210, [R1+0x7b8] ;  /* 0x0007b80001d27983 */ /* 0x000ee80000300800 */
[----:B------:R-:W3:Y:S04]  /*40b60*/  LDL.LU R211, [R1+0x7bc] ;  /* 0x0007bc0001d37983 */ /* 0x000ee80000300800 */
        /* <DEDUP_REMOVED lines=36> */
[----:B------:R-:W-:Y:S01]  /*40db0*/  HMMA.1688.F32.TF32 R200, R240, R48, R200 ;  /* 0x00000030f0c8723c */ /* 0x000fe200000810c8 */
[----:B------:R-:W-:Y:S01]  /*40dc0*/  IMAD.MOV.U32 R244, RZ, RZ, R224 ;  /* 0x000000fffff47224 */ /* 0x000fe200078e00e0 */
[----:B------:R-:W-:Y:S01]  /*40dd0*/  MOV R246, R226 ;  /* 0x000000e200f67202 */ /* 0x000fe20000000f00 */
[----:B------:R-:W4:Y:S01]  /*40de0*/  LDL.LU R224, [R1+0x3e60] ;  /* 0x003e600001e07983 */ /* 0x000f220000300800 */
[----:B------:R-:W-:-:S02]  /*40df0*/  IMAD.MOV.U32 R245, RZ, RZ, R225 ;  /* 0x000000fffff57224 */ /* 0x000fc400078e00e1 */
[----:B------:R-:W-:Y:S01]  /*40e00*/  IMAD.MOV.U32 R247, RZ, RZ, R227 ;  /* 0x000000fffff77224 */ /* 0x000fe200078e00e3 */
[----:B------:R-:W4:Y:S04]  /*40e10*/  LDL.LU R225, [R1+0x3e5c] ;  /* 0x003e5c0001e17983 */ /* 0x000f280000300800 */
[----:B------:R-:W4:Y:S04]  /*40e20*/  LDL.LU R226, [R1+0x3e58] ;  /* 0x003e580001e27983 */ /* 0x000f280000300800 */
[----:B------:R-:W4:Y:S04]  /*40e30*/  LDL.LU R227, [R1+0x3e54] ;  /* 0x003e540001e37983 */ /* 0x000f280000300800 */
[----:B------:R-:W-:Y:S04]  /*40e40*/  STL.64 [R1+0x3d50], R106 ;  /* 0x003d506a01007387 */ /* 0x000fe80000100a00 */
[----:B------:R-:W-:Y:S01]  /*40e50*/  STL.64 [R1+0x3d48], R104 ;  /* 0x003d486801007387 */ /* 0x000fe20000100a00 */
[----:B------:R-:W-:Y:S01]  /*40e60*/  IMAD.MOV.U32 R248, RZ, RZ, R179 ;  /* 0x000000fffff87224 */ /* 0x000fe200078e00b3 */
[----:B------:R-:W-:Y:S01]  /*40e70*/  MOV R249, R178 ;  /* 0x000000b200f97202 */ /* 0x000fe20000000f00 */
[----:B------:R-:W-:Y:S01]  /*40e80*/  IMAD.MOV.U32 R250, RZ, RZ, R11 ;  /* 0x000000fffffa7224 */ /* 0x000fe200078e000b */
[----:B------:R-:W-:Y:S01]  /*40e90*/  MOV R20, R182 ;  /* 0x000000b600147202 */ /* 0x000fe20000000f00 */
[----:B------:R-:W-:Y:S01]  /*40ea0*/  IMAD.MOV.U32 R251, RZ, RZ, R183 ;  /* 0x000000fffffb7224 */ /* 0x000fe200078e00b7 */
[----:B------:R-:W-:Y:S01]  /*40eb0*/  MOV R2, R23 ;  /* 0x0000001700027202 */ /* 0x000fe20000000f00 */
[----:B------:R-:W-:Y:S01]  /*40ec0*/  IMAD.MOV.U32 R21, RZ, RZ, R10 ;  /* 0x000000ffff157224 */ /* 0x000fe200078e000a */
[----:B------:R-:W-:Y:S01]  /*40ed0*/  MOV R23, R6 ;  /* 0x0000000600177202 */ /* 0x000fe20000000f00 */
[----:B------:R-:W-:-:S02]  /*40ee0*/  IMAD.MOV.U32 R22, RZ, RZ, R7 ;  /* 0x000000ffff167224 */ /* 0x000fc400078e0007 */
[----:B------:R-:W-:Y:S01]  /*40ef0*/  IMAD.MOV.U32 R136, RZ, RZ, R175 ;  /* 0x000000ffff887224 */ /* 0x000fe200078e00af */
[----:B------:R-:W-:Y:S01]  /*40f00*/  MOV R138, R171 ;  /* 0x000000ab008a7202 */ /* 0x000fe20000000f00 */
[----:B------:R-:W-:Y:S02]  /*40f10*/  IMAD.MOV.U32 R137, RZ, RZ, R174 ;  /* 0x000000ffff897224 */ /* 0x000fe400078e00ae */
[----:B------:R-:W-:Y:S01]  /*40f20*/  IMAD.MOV.U32 R139, RZ, RZ, R170 ;  /* 0x000000ffff8b7224 */ /* 0x000fe200078e00aa */
[----:B-1----:R-:W-:Y:S01]  /*40f30*/  MOV R213, R166 ;  /* 0x000000a600d57202 */ /* 0x002fe20000000f00 */
[----:B------:R-:W-:Y:S02]  /*40f40*/  IMAD.MOV.U32 R212, RZ, RZ, R167 ;  /* 0x000000ffffd47224 */ /* 0x000fe400078e00a7 */
[----:B------:R-:W-:Y:S01]  /*40f50*/  IMAD.MOV.U32 R214, RZ, RZ, R163 ;  /* 0x000000ffffd67224 */ /* 0x000fe200078e00a3 */
[----:B------:R-:W-:Y:S01]  /*40f60*/  MOV R184, R159 ;  /* 0x0000009f00b87202 */ /* 0x000fe20000000f00 */
[----:B------:R-:W-:-:S02]  /*40f70*/  IMAD.MOV.U32 R215, RZ, RZ, R162 ;  /* 0x000000ffffd77224 */ /* 0x000fc400078e00a2 */
[----:B------:R-:W-:Y:S01]  /*40f80*/  IMAD.MOV.U32 R185, RZ, RZ, R158 ;  /* 0x000000ffffb97224 */ /* 0x000fe200078e009e */
[----:B------:R-:W-:Y:S01]  /*40f90*/  MOV R187, R146 ;  /* 0x0000009200bb7202 */ /* 0x000fe20000000f00 */
[----:B------:R-:W-:Y:S02]  /*40fa0*/  IMAD.MOV.U32 R186, RZ, RZ, R155 ;  /* 0x000000ffffba7224 */ /* 0x000fe400078e009b */
[----:B------:R-:W-:Y:S01]  /*40fb0*/  IMAD.MOV.U32 R220, RZ, RZ, R55 ;  /* 0x000000ffffdc7224 */ /* 0x000fe200078e0037 */
[----:B------:R-:W-:Y:S01]  /*40fc0*/  MOV R222, R51 ;  /* 0x0000003300de7202 */ /* 0x000fe20000000f00 */
[----:B------:R-:W-:Y:S01]  /*40fd0*/  IMAD.MOV.U32 R221, RZ, RZ, R54 ;  /* 0x000000ffffdd7224 */ /* 0x000fe200078e0036 */
[----:B--2---:R-:W-:-:S15]  /*40fe0*/  HMMA.1688.F32.TF32 R108, R112, R16, R108 ;  /* 0x00000010706c723c */ /* 0x004fde000008106c */
[----:B------:R-:W-:-:S04]  /*40ff0*/  NOP ;  /* 0x0000000000007918 */ /* 0x000fc80000000000 */
[----:B------:R-:W-:Y:S04]  /*41000*/  STL.64 [R1+0x3d60], R110 ;  /* 0x003d606e01007387 */ /* 0x000fe80000100a00 */
[----:B------:R-:W-:Y:S04]  /*41010*/  STL.64 [R1+0x3d58], R108 ;  /* 0x003d586c01007387 */ /* 0x000fe80000100a00 */
[----:B------:R-:W-:Y:S04]  /*41020*/  STL [R1+0x3ba8], R200 ;  /* 0x003ba8c801007387 */ /* 0x000fe80000100800 */
[----:B------:R-:W-:Y:S04]  /*41030*/  STL [R1+0x3ba4], R201 ;  /* 0x003ba4c901007387 */ /* 0x000fe80000100800 */
[----:B------:R-:W-:Y:S04]  /*41040*/  STL [R1+0x3ba0], R202 ;  /* 0x003ba0ca01007387 */ /* 0x000fe80000100800 */
[----:B------:R-:W-:Y:S01]  /*41050*/  STL [R1+0x3b9c], R203 ;  /* 0x003b9ccb01007387 */ /* 0x000fe20000100800 */
[----:B---3--:R-:W-:-:S15]  /*41060*/  HMMA.1688.F32.TF32 R232, R240, R16, R232 ;  /* 0x00000010f0e8723c */ /* 0x008fde00000810e8 */
[----:B------:R-:W-:-:S04]  /*41070*/  NOP ;  /* 0x0000000000007918 */ /* 0x000fc80000000000 */
[----:B------:R-:W-:Y:S04]  /*41080*/  STL [R1+0x3bb4], R233 ;  /* 0x003bb4e901007387 */ /* 0x000fe80000100800 */
[----:B------:R-:W-:Y:S04]  /*41090*/  STL [R1+0x3bb0], R234 ;  /* 0x003bb0ea01007387 */ /* 0x000fe80000100800 */
[----:B------:R-:W-:Y:S04]  /*410a0*/  STL [R1+0x3bac], R235 ;  /* 0x003baceb01007387 */ /* 0x000fe80000100800 */
[----:B------:R-:W2:Y:S04]  /*410b0*/  LDL.LU R179, [R1+0x3e50] ;  /* 0x003e500001b37983 */ /* 0x000ea80000300800 */
        /* <DEDUP_REMOVED lines=22> */
[----:B------:R-:W-:-:S03]  /*41220*/  IMAD.MOV.U32 R223, RZ, RZ, R50 ;  /* 0x000000ffffdf7224 */ /* 0x000fc600078e0032 */
[----:B------:R-:W4:Y:S04]  /*41230*/  LDL.LU R50, [R1+0x3df4] ;  /* 0x003df40001327983 */ /* 0x000f280000300800 */
[----:B------:R-:W4:Y:S04]  /*41240*/  LDL.LU R56, [R1+0x5b0] ;  /* 0x0005b00001387983 */ /* 0x000f280000300800 */
[----:B------:R-:W4:Y:S04]  /*41250*/  LDL.LU R57, [R1+0x5b4] ;  /* 0x0005b40001397983 */ /* 0x000f280000300800 */
[----:B------:R-:W4:Y:S04]  /*41260*/  LDL.LU R58, [R1+0x5b8] ;  /* 0x0005b800013a7983 */ /* 0x000f280000300800 */
[----:B------:R-:W4:Y:S01]  /*41270*/  LDL.LU R59, [R1+0x5bc] ;  /* 0x0005bc00013b7983 */ /* 0x000f220000300800 */
[----:B------:R-:W-:Y:S01]  /*41280*/  MOV R228, R147 ;  /* 0x0000009300e47202 */ /* 0x000fe20000000f00 */
[----:B------:R-:W-:Y:S01]  /*41290*/  IMAD.MOV.U32 R229, RZ, RZ, R150 ;  /* 0x000000ffffe57224 */ /* 0x000fe200078e0096 */
[----:B------:R-:W-:Y:S01]  /*412a0*/  MOV R231, R154 ;  /* 0x0000009a00e77202 */ /* 0x000fe20000000f00 */
[----:B------:R-:W-:-:S02]  /*412b0*/  IMAD.MOV.U32 R230, RZ, RZ, R151 ;  /* 0x000000ffffe67224 */ /* 0x000fc400078e0097 */
[----:B--2---:R-:W-:Y:S02]  /*412c0*/  IMAD.MOV.U32 R34, RZ, RZ, R175 ;  /* 0x000000ffff227224 */ /* 0x004fe400078e00af */
[----:B---3--:R-:W-:Y:S01]  /*412d0*/  IMAD.MOV.U32 R33, RZ, RZ, R174 ;  /* 0x000000ffff217224 */ /* 0x008fe200078e00ae */
[----:B----4-:R-:W-:Y:S01]  /*412e0*/  MOV R32, R171 ;  /* 0x000000ab00207202 */ /* 0x010fe20000000f00 */
[----:B------:R-:W-:Y:S02]  /*412f0*/  IMAD.MOV.U32 R39, RZ, RZ, R170 ;  /* 0x000000ffff277224 */ /* 0x000fe400078e00aa */
[----:B------:R-:W-:Y:S01]  /*41300*/  IMAD.MOV.U32 R38, RZ, RZ, R167 ;  /* 0x000000ffff267224 */ /* 0x000fe200078e00a7 */
[----:B------:R-:W-:Y:S01]  /*41310*/  MOV R37, R166 ;  /* 0x000000a600257202 */ /* 0x000fe20000000f00 */
[----:B------:R-:W-:Y:S02]  /*41320*/  IMAD.MOV.U32 R36, RZ, RZ, R163 ;  /* 0x000000ffff247224 */ /* 0x000fe400078e00a3 */
[----:B------:R-:W-:Y:S01]  /*41330*/  IMAD.MOV.U32 R43, RZ, RZ, R162 ;  /* 0x000000ffff2b7224 */ /* 0x000fe200078e00a2 */
[----:B------:R-:W-:Y:S01]  /*41340*/  MOV R42, R159 ;  /* 0x0000009f002a7202 */ /* 0x000fe20000000f00 */
[----:B------:R-:W-:-:S02]  /*41350*/  IMAD.MOV.U32 R41, RZ, RZ, R158 ;  /* 0x000000ffff297224 */ /* 0x000fc400078e009e */
[----:B------:R-:W-:Y:S02]  /*41360*/  IMAD.MOV.U32 R47, RZ, RZ, R146 ;  /* 0x000000ffff2f7224 */ /* 0x000fe400078e0092 */
[----:B------:R-:W-:Y:S01]  /*41370*/  IMAD.MOV.U32 R46, RZ, RZ, R55 ;  /* 0x000000ffff2e7224 */ /* 0x000fe200078e0037 */
[----:B------:R-:W-:Y:S01]  /*41380*/  MOV R45, R54 ;  /* 0x00000036002d7202 */ /* 0x000fe20000000f00 */
[----:B------:R-:W-:Y:S02]  /*41390*/  IMAD.MOV.U32 R44, RZ, RZ, R51 ;  /* 0x000000ffff2c7224 */ /* 0x000fe400078e0033 */
[----:B------:R-:W2:Y:S04]  /*413a0*/  LDL.LU R51, [R1+0x3df0] ;  /* 0x003df00001337983 */ /* 0x000ea80000300800 */
[----:B------:R-:W3:Y:S04]  /*413b0*/  LDL.LU R54, [R1+0x3dec] ;  /* 0x003dec0001367983 */ /* 0x000ee80000300800 */
[----:B------:R-:W3:Y:S04]  /*413c0*/  LDL.LU R55, [R1+0x3de8] ;  /* 0x003de80001377983 */ /* 0x000ee80000300800 */
[----:B------:R-:W4:Y:S01]  /*413d0*/  LDL.LU R146, [R1+0x3de4] ;  /* 0x003de40001927983 */ /* 0x000f220000300800 */
[----:B------:R-:W-:-:S03]  /*413e0*/  IMAD.MOV.U32 R40, RZ, RZ, R155 ;  /* 0x000000ffff287224 */ /* 0x000fc600078e009b */
        /* <DEDUP_REMOVED lines=16> */
[----:B------:R-:W-:Y:S01]  /*414f0*/  HMMA.1688.F32.TF32 R120, R240, R176, R236 ;  /* 0x000000b0f078723c */ /* 0x000fe200000810ec */
[----:B------:R-:W-:Y:S04]  /*41500*/  LDS R236, [R0+UR11+0xa000] ;  /* 0x00a0000b00ec7984 */ /* 0x000fe80008000800 */
[----:B------:R-:W-:Y:S04]  /*41510*/  LDS R238, [R0+UR11+0xb000] ;  /* 0x00b0000b00ee7984 */ /* 0x000fe80008000800 */
[----:B------:R-:W-:Y:S04]  /*41520*/  LDS R237, [R3+UR11+0xa000] ;  /* 0x00a0000b03ed7984 */ /* 0x000fe80008000800 */
[----:B------:R-:W2:Y:S01]  /*41530*/  LDS R239, [R3+UR11+0xb000] ;  /* 0x00b0000b03ef7984 */ /* 0x000ea20008000800 */
[----:B------:R-:W-:Y:S01]  /*41540*/  MOV R35, R6 ;  /* 0x0000000600237202 */ /* 0x000fe20000000f00 */
[----:B------:R-:W-:Y:S01]  /*41550*/  IMAD.MOV.U32 R28, RZ, RZ, R7 ;  /* 0x000000ffff1c7224 */ /* 0x000fe200078e0007 */
[----:B------:R-:W-:Y:S01]  /*41560*/  MOV R30, R182 ;  /* 0x000000b6001e7202 */ /* 0x000fe20000000f00 */
[----:B------:R-:W-:Y:S01]  /*41570*/  IMAD.MOV.U32 R29, RZ, RZ, R10 ;  /* 0x000000ffff1d7224 */ /* 0x000fe200078e000a */
[----:B------:R-:W3:Y:S01]  /*41580*/  LDL.LU R6, [R1+0x3da4] ;  /* 0x003da40001067983 */ /* 0x000ee20000300800 */
[----:B------:R-:W-:Y:S01]  /*41590*/  IMAD.MOV.U32 R31, RZ, RZ, R183 ;  /* 0x000000ffff1f7224 */ /* 0x000fe200078e00b7 */
[----:B------:R-:W-:Y:S01]  /*415a0*/  MOV R25, R178 ;  /* 0x000000b200197202 */ /* 0x000fe20000000f00 */
[----:B------:R-:W-:Y:S01]  /*415b0*/  IMAD.MOV.U32 R24, RZ, RZ, R11 ;  /* 0x000000ffff187224 */ /* 0x000fe200078e000b */
[----:B------:R-:W3:Y:S01]  /*415c0*/  LDL.LU R7, [R1+0x3da0] ;  /* 0x003da00001077983 */ /* 0x000ee20000300800 */
[----:B------:R-:W-:-:S02]  /*415d0*/  IMAD.MOV.U32 R26, RZ, RZ, R179 ;  /* 0x000000ffff1a7224 */ /* 0x000fc400078e00b3 */
[----:B------:R-:W-:Y:S01]  /*415e0*/  IMAD.MOV.U32 R27, RZ, RZ, R252 ;  /* 0x000000ffff1b7224 */ /* 0x000fe200078e00fc */
[----:B------:R-:W3:Y:S04]  /*415f0*/  LDL.LU R10, [R1+0x3d9c] ;  /* 0x003d9c00010a7983 */ /* 0x000ee80000300800 */
[----:B------:R-:W3:Y:S04]  /*41600*/  LDL.LU R182, [R1+0x3d98] ;  /* 0x003d980001b67983 */ /* 0x000ee80000300800 */
[----:B------:R-:W3:Y:S04]  /*41610*/  LDL.LU R183, [R1+0x3d94] ;  /* 0x003d940001b77983 */ /* 0x000ee80000300800 */
[----:B------:R-:W3:Y:S04]  /*41620*/  LDL.LU R11, [R1+0x3d90] ;  /* 0x003d9000010b7983 */ /* 0x000ee80000300800 */
[----:B------:R-:W3:Y:S04]  /*41630*/  LDL.LU R178, [R1+0x3d8c] ;  /* 0x003d8c0001b27983 */ /* 0x000ee80000300800 */
[----:B------:R-:W3:Y:S01]  /*41640*/  LDL.LU R179, [R1+0x3d88] ;  /* 0x003d880001b37983 */ /* 0x000ee20000300800 */
[----:B--2---:R-:W-:-:S15]  /*41650*/  HMMA.1688.F32.TF32 R32, R236, R174, R32 ;  /* 0x000000aeec20723c */ /* 0x004fde0000081020 */
[----:B------:R-:W-:-:S04]  /*41660*/  NOP ;  /* 0x0000000000007918 */ /* 0x000fc80000000000 */
[----:B------:R-:W-:Y:S01]  /*41670*/  IMAD.MOV.U32 R233, RZ, RZ, R32 ;  /* 0x000000ffffe97224 */ /* 0x000fe200078e0020 */
[----:B------:R-:W-:Y:S01]  /*41680*/  MOV R235, R34 ;  /* 0x0000002200eb7202 */ /* 0x000fe20000000f00 */
[----:B------:R-:W-:Y:S02]  /*41690*/  IMAD.MOV.U32 R234, RZ, RZ, R33 ;  /* 0x000000ffffea7224 */ /* 0x000fe400078e0021 */
[----:B------:R-:W-:Y:S02]  /*416a0*/  IMAD.MOV.U32 R200, RZ, RZ, R35 ;  /* 0x000000ffffc87224 */ /* 0x000fe400078e0023 */
[C---:B------:R-:W-:Y:S08]  /*416b0*/  HMMA.1688.F32.TF32 R32, R236.reuse, R170, R28 ;  /* 0x000000aaec20723c */ /* 0x040ff0000008101c */
[C---:B------:R-:W-:Y:S08]  /*416c0*/  HMMA.1688.F32.TF32 R28, R236.reuse, R166, R24 ;  /* 0x000000a6ec1c723c */ /* 0x040ff00000081018 */
[C---:B------:R-:W-:Y:S03]  /*416d0*/  HMMA.1688.F32.TF32 R24, R236.reuse, R162, R228 ;  /* 0x000000a2ec18723c */ /* 0x040fe600000810e4 */
        /* <DEDUP_REMOVED lines=13> */
[C---:B----4-:R-:W-:Y:S03]  /*417b0*/  HMMA.1688.F32.TF32 R32, R236.reuse, R146, R136 ;  /* 0x00000092ec20723c */ /* 0x050fe60000081088 */
[----:B------:R-:W-:Y:S04]  /*417c0*/  STL.64 [R1+0x870], R24 ;  /* 0x0008701801007387 */ /* 0x000fe80000100a00 */
[----:B------:R1:W-:Y:S01]  /*417d0*/  STL.64 [R1+0x878], R26 ;  /* 0x0008781a01007387 */ /* 0x0003e20000100a00 */
[C---:B---3--:R-:W-:Y:S08]  /*417e0*/  HMMA.1688.F32.TF32 R28, R236.reuse, R54, R20 ;  /* 0x00000036ec1c723c */ /* 0x048ff00000081014 */
[----:B-1----:R-:W-:Y:S03]  /*417f0*/  HMMA.1688.F32.TF32 R24, R236, R50, R248 ;  /* 0x00000032ec18723c */ /* 0x002fe600000810f8 */
[----:B------:R-:W-:Y:S04]  /*41800*/  STL.64 [R1+0x860], R32 ;  /* 0x0008602001007387 */ /* 0x000fe80000100a00 */
[----:B------:R-:W-:Y:S04]  /*41810*/  STL.64 [R1+0x868], R34 ;  /* 0x0008682201007387 */ /* 0x000fe80000100a00 */
[----:B------:R-:W2:Y:S04]  /*41820*/  LDL.LU R20, [R1+0x310] ;  /* 0x0003100001147983 */ /* 0x000ea80000300800 */
[----:B------:R-:W-:Y:S04]  /*41830*/  STL.64 [R1+0x850], R28 ;  /* 0x0008501c01007387 */ /* 0x000fe80000100a00 */
[----:B------:R-:W-:Y:S01]  /*41840*/  STL.64 [R1+0x858], R30 ;  /* 0x0008581e01007387 */ /* 0x000fe20000100a00 */
[----:B------:R-:W-:-:S03]  /*41850*/  IMAD.MOV.U32 R23, RZ, RZ, R14 ;  /* 0x000000ffff177224 */ /* 0x000fc600078e000e */
[----:B------:R1:W-:Y:S04]  /*41860*/  STL.64 [R1+0x840], R24 ;  /* 0x0008401801007387 */ /* 0x0003e80000100a00 */
[----:B------:R3:W-:Y:S01]  /*41870*/  STL.64 [R1+0x848], R26 ;  /* 0x0008481a01007387 */ /* 0x0007e20000100a00 */
[----:B------:R-:W-:-:S03]  /*41880*/  MOV R137, R19 ;  /* 0x0000001300897202 */ /* 0x000fc60000000f00 */
[----:B------:R-:W2:Y:S01]  /*41890*/  LDL.LU R21, [R1+0x314] ;  /* 0x0003140001157983 */ /* 0x000ea20000300800 */
[----:B------:R-:W-:-:S03]  /*418a0*/  IMAD.MOV.U32 R138, RZ, RZ, R18 ;  /* 0x000000ffff8a7224 */ /* 0x000fc600078e0012 */
[----:B------:R-:W2:Y:S01]  /*418b0*/  LDL.LU R22, [R1+0x318] ;  /* 0x0003180001167983 */ /* 0x000ea20000300800 */
[----:B------:R-:W-:-:S03]  /*418c0*/  IMAD.MOV.U32 R139, RZ, RZ, R15 ;  /* 0x000000ffff8b7224 */ /* 0x000fc600078e000f */
        /* <DEDUP_REMOVED lines=11> */
[----:B------:R-:W-:Y:S03]  /*41980*/  HMMA.1688.F32.TF32 R56, R236, R182, R56 ;  /* 0x000000b6ec38723c */ /* 0x000fe60000081038 */
[----:B------:R-:W2:Y:S04]  /*41990*/  LDL.LU R228, [R1+0x360] ;  /* 0x0003600001e47983 */ /* 0x000ea80000300800 */
[----:B------:R-:W2:Y:S04]  /*419a0*/  LDL.LU R229, [R1+0x364] ;  /* 0x0003640001e57983 */ /* 0x000ea80000300800 */
[----:B------:R-:W2:Y:S04]  /*419b0*/  LDL.LU R230, [R1+0x368] ;  /* 0x0003680001e67983 */ /* 0x000ea80000300800 */
[----:B------:R-:W2:Y:S04]  /*419c0*/  LDL.LU R231, [R1+0x36c] ;  /* 0x00036c0001e77983 */ /* 0x000ea80000300800 */
[----:B-1----:R-:W2:Y:S04]  /*419d0*/  LDL.LU R24, [R1+0x370] ;  /* 0x0003700001187983 */ /* 0x002ea80000300800 */
[----:B------:R-:W2:Y:S04]  /*419e0*/  LDL.LU R25, [R1+0x374] ;  /* 0x0003740001197983 */ /* 0x000ea80000300800 */
[----:B---3--:R-:W3:Y:S04]  /*419f0*/  LDL.LU R26, [R1+0x378] ;  /* 0x00037800011a7983 */ /* 0x008ee80000300800 */
[----:B------:R-:W3:Y:S01]  /*41a00*/  LDL.LU R27, [R1+0x37c] ;  /* 0x00037c00011b7983 */ /* 0x000ee20000300800 */
[----:B------:R-:W-:-:S03]  /*41a10*/  MOV R201, R36 ;  /* 0x0000002400c97202 */ /* 0x000fc60000000f00 */
[----:B------:R-:W3:Y:S01]  /*41a20*/  LDL.LU R32, [R1+0x390] ;  /* 0x0003900001207983 */ /* 0x000ee20000300800 */
[----:B------:R-:W-:-:S03]  /*41a30*/  IMAD.MOV.U32 R202, RZ, RZ, R37 ;  /* 0x000000ffffca7224 */ /* 0x000fc600078e0025 */
[----:B------:R-:W3:Y:S01]  /*41a40*/  LDL.LU R33, [R1+0x394] ;  /* 0x0003940001217983 */ /* 0x000ee20000300800 */
[----:B------:R-:W-:-:S03]  /*41a50*/  IMAD.MOV.U32 R203, RZ, RZ, R38 ;  /* 0x000000ffffcb7224 */ /* 0x000fc600078e0026 */
[----:B------:R-:W3:Y:S01]  /*41a60*/  LDL.LU R34, [R1+0x398] ;  /* 0x0003980001227983 */ /* 0x000ee20000300800 */
[----:B------:R-:W-:Y:S03]  /*41a70*/  HMMA.1688.F32.TF32 R196, R240, R52, R196 ;  /* 0x00000034f0c4723c */ /* 0x000fe600000810c4 */
[----:B------:R-:W3:Y:S01]  /*41a80*/  LDL.LU R35, [R1+0x39c] ;  /* 0x00039c0001237983 */ /* 0x000ee20000300800 */
[----:B------:R-:W-:-:S03]  /*41a90*/  MOV R252, R39 ;  /* 0x0000002700fc7202 */ /* 0x000fc60000000f00 */
[----:B------:R-:W3:Y:S01]  /*41aa0*/  LDL.LU R36, [R1+0x3a0] ;  /* 0x0003a00001247983 */ /* 0x000ee20000300800 */
[----:B------:R-:W-:-:S03]  /*41ab0*/  IMAD.MOV.U32 R53, RZ, RZ, R40 ;  /* 0x000000ffff357224 */ /* 0x000fc600078e0028 */
[----:B------:R-:W3:Y:S01]  /*41ac0*/  LDL.LU R37, [R1+0x3a4] ;  /* 0x0003a40001257983 */ /* 0x000ee20000300800 */
[----:B------:R-:W-:-:S03]  /*41ad0*/  MOV R52, R41 ;  /* 0x0000002900347202 */ /* 0x000fc60000000f00 */
[----:B------:R-:W3:Y:S01]  /*41ae0*/  LDL.LU R38, [R1+0x3a8] ;  /* 0x0003a80001267983 */ /* 0x000ee20000300800 */
[----:B------:R-:W-:-:S03]  /*41af0*/  IMAD.MOV.U32 R49, RZ, RZ, R42 ;  /* 0x000000ffff317224 */ /* 0x000fc600078e002a */
[----:B------:R-:W3:Y:S01]  /*41b00*/  LDL.LU R39, [R1+0x3ac] ;  /* 0x0003ac0001277983 */ /* 0x000ee20000300800 */
[----:B------:R-:W-:Y:S01]  /*41b10*/  HMMA.1688.F32.TF32 R124, R240, R8, R124 ;  /* 0x00000008f07c723c */ /* 0x000fe2000008107c */
[----:B------:R-:W-:Y:S02]  /*41b20*/  IMAD.MOV.U32 R48, RZ, RZ, R43 ;  /* 0x000000ffff307224 */ /* 0x000fe400078e002b */
[----:B------:R-:W3:Y:S01]  /*41b30*/  LDL.LU R40, [R1+0x3b0] ;  /* 0x0003b00001287983 */ /* 0x000ee20000300800 */
[----:B------:R-:W-:-:S03]  /*41b40*/  MOV R9, R56 ;  /* 0x0000003800097202 */ /* 0x000fc60000000f00 */
[----:B------:R-:W3:Y:S01]  /*41b50*/  LDL.LU R41, [R1+0x3b4] ;  /* 0x0003b40001297983 */ /* 0x000ee20000300800 */
[----:B------:R-:W-:Y:S01]  /*41b60*/  HMMA.1688.F32.TF32 R204, R240, R4, R204 ;  /* 0x00000004f0cc723c */ /* 0x000fe200000810cc */
[----:B------:R-:W-:Y:S02]  /*41b70*/  IMAD.MOV.U32 R8, RZ, RZ, R57 ;  /* 0x000000ffff087224 */ /* 0x000fe400078e0039 */
        /* <DEDUP_REMOVED lines=42> */
[----:B------:R-:W3:Y:S01]  /*41e20*/  LDL.LU R68, [R1+0x420] ;  /* 0x0004200001447983 */ /* 0x000ee20000300800 */
[----:B------:R-:W-:-:S03]  /*41e30*/  IMAD.MOV.U32 R17, RZ, RZ, R44 ;  /* 0x000000ffff117224 */ /* 0x000fc600078e002c */
[----:B------:R-:W3:Y:S01]  /*41e40*/  LDL.LU R69, [R1+0x424] ;  /* 0x0004240001457983 */ /* 0x000ee20000300800 */
[C---:B------:R-:W-:Y:S01]  /*41e50*/  HMMA.1688.F32.TF32 R128, R240.reuse, R172, R128 ;  /* 0x000000acf080723c */ /* 0x040fe20000081080 */
[----:B------:R-:W-:Y:S02]  /*41e60*/  IMAD.MOV.U32 R16, RZ, RZ, R45 ;  /* 0x000000ffff107224 */ /* 0x000fe400078e002d */
[----:B------:R-:W3:Y:S04]  /*41e70*/  LDL.LU R70, [R1+0x428] ;  /* 0x0004280001467983 */ /* 0x000ee80000300800 */
[----:B------:R-:W3:Y:S01]  /*41e80*/  LDL.LU R71, [R1+0x42c] ;  /* 0x00042c0001477983 */ /* 0x000ee20000300800 */
[C---:B------:R-:W-:Y:S03]  /*41e90*/  HMMA.1688.F32.TF32 R208, R240.reuse, R168, R208 ;  /* 0x000000a8f0d0723c */ /* 0x040fe600000810d0 */
        /* <DEDUP_REMOVED lines=8> */
[----:B------:R-:W-:Y:S01]  /*41f20*/  HMMA.1688.F32.TF32 R240, R240, R12, R244 ;  /* 0x0000000cf0f0723c */ /* 0x000fe200000810f4 */
[----:B------:R-:W-:Y:S01]  /*41f30*/  MOV R13, R46 ;  /* 0x0000002e000d7202 */ /* 0x000fe20000000f00 */
[----:B------:R-:W-:Y:S01]  /*41f40*/  IMAD.MOV.U32 R12, RZ, RZ, R47 ;  /* 0x000000ffff0c7224 */ /* 0x000fe200078e002f */
[----:B------:R-:W3:Y:S04]  /*41f50*/  LDL.LU R46, [R1+0x3c8] ;  /* 0x0003c800012e7983 */ /* 0x000ee80000300800 */
[----:B------:R-:W3:Y:S04]  /*41f60*/  LDL.LU R47, [R1+0x3cc] ;  /* 0x0003cc00012f7983 */ /* 0x000ee80000300800 */
[----:B------:R-:W3:Y:S04]  /*41f70*/  LDL.LU R28, [R1+0x380] ;  /* 0x00038000011c7983 */ /* 0x000ee80000300800 */
[----:B------:R-:W3:Y:S04]  /*41f80*/  LDL.LU R29, [R1+0x384] ;  /* 0x00038400011d7983 */ /* 0x000ee80000300800 */
[----:B------:R-:W3:Y:S01]  /*41f90*/  LDL.LU R30, [R1+0x388] ;  /* 0x00038800011e7983 */ /* 0x000ee20000300800 */
[----:B----4-:R-:W-:-:S03]  /*41fa0*/  MOV R215, R14 ;  /* 0x0000000e00d77202 */ /* 0x010fc60000000f00 */
[----:B------:R-:W4:Y:S01]  /*41fb0*/  LDL.LU R31, [R1+0x38c] ;  /* 0x00038c00011f7983 */ /* 0x000f220000300800 */
[----:B--2---:R-:W-:-:S03]  /*41fc0*/  IMAD.MOV.U32 R184, RZ, RZ, R15 ;  /* 0x000000ffffb87224 */ /* 0x004fc600078e000f */
[----:B------:R-:W2:Y:S01]  /*41fd0*/  LDL.LU R212, [R1+0x330] ;  /* 0x0003300001d47983 */ /* 0x000ea20000300800 */
[----:B------:R-:W-:-:S03]  /*41fe0*/  IMAD.MOV.U32 R185, RZ, RZ, R18 ;  /* 0x000000ffffb97224 */ /* 0x000fc600078e0012 */
[----:B------:R-:W2:Y:S01]  /*41ff0*/  LDL.LU R213, [R1+0x334] ;  /* 0x0003340001d57983 */ /* 0x000ea20000300800 */
[----:B------:R-:W-:-:S03]  /*42000*/  MOV R186, R19 ;  /* 0x0000001300ba7202 */ /* 0x000fc60000000f00 */
[----:B------:R-:W2:Y:S04]  /*42010*/  LDL.LU R214, [R1+0x338] ;  /* 0x0003380001d67983 */ /* 0x000ea80000300800 */
[----:B------:R-:W3:Y:S04]  /*42020*/  LDL.LU R14, [R1+0x3d74] ;  /* 0x003d7400010e7983 */ /* 0x000ee80000300800 */
[----:B------:R-:W3:Y:S04]  /*42030*/  LDL.LU R15, [R1+0x3d70] ;  /* 0x003d7000010f7983 */ /* 0x000ee80000300800 */
[----:B------:R-:W2:Y:S04]  /*42040*/  LDL.LU R18, [R1+0x3d6c] ;  /* 0x003d6c0001127983 */ /* 0x000ea80000300800 */
[----:B------:R-:W2:Y:S04]  /*42050*/  LDL.LU R19, [R1+0x3d68] ;  /* 0x003d680001137983 */ /* 0x000ea80000300800 */
        /* <DEDUP_REMOVED lines=9> */
[C---:B---3--:R-:W-:Y:S08]  /*420f0*/  HMMA.1688.F32.TF32 R88, R236.reuse, R14, R88 ;  /* 0x0000000eec58723c */ /* 0x048ff00000081058 */
[----:B--2---:R-:W-:Y:S01]  /*42100*/  HMMA.1688.F32.TF32 R92, R236, R18, R92 ;  /* 0x00000012ec5c723c */ /* 0x004fe2000008105c */
[----:B------:R-:W-:Y:S04]  /*42110*/  LDS R236, [R0+UR11+0xa100] ;  /* 0x00a1000b00ec7984 */ /* 0x000fe80008000800 */
[----:B------:R-:W-:Y:S04]  /*42120*/  LDS R238, [R0+UR11+0xb100] ;  /* 0x00b1000b00ee7984 */ /* 0x000fe80008000800 */
[----:B------:R-:W-:Y:S04]  /*42130*/  LDS R237, [R3+UR11+0xa100] ;  /* 0x00a1000b03ed7984 */ /* 0x000fe80008000800 */
[----:B------:R-:W2:Y:S06]  /*42140*/  LDS R239, [R3+UR11+0xb100] ;  /* 0x00b1000b03ef7984 */ /* 0x000eac0008000800 */
[----:B------:R-:W-:Y:S04]  /*42150*/  STL.64 [R1+0x830], R92 ;  /* 0x0008305c01007387 */ /* 0x000fe80000100a00 */
[----:B------:R1:W-:Y:S04]  /*42160*/  STL.64 [R1+0x838], R94 ;  /* 0x0008385e01007387 */ /* 0x0003e80000100a00 */
[----:B------:R-:W-:Y:S04]  /*42170*/  STL.64 [R1+0x2a0], R88 ;  /* 0x0002a05801007387 */ /* 0x000fe80000100a00 */
[----:B------:R3:W-:Y:S01]  /*42180*/  STL.64 [R1+0x2a8], R90 ;  /* 0x0002a85a01007387 */ /* 0x0007e20000100a00 */
[C---:B-1----:R-:W-:Y:S08]  /*42190*/  HMMA.1688.F32.TF32 R92, R244.reuse, R182, R84 ;  /* 0x000000b6f45c723c */ /* 0x042ff00000081054 */
[C---:B---3--:R-:W-:Y:S08]  /*421a0*/  HMMA.1688.F32.TF32 R88, R244.reuse, R178, R80 ;  /* 0x000000b2f458723c */ /* 0x048ff00000081050 */
[C---:B------:R-:W-:Y:S08]  /*421b0*/  HMMA.1688.F32.TF32 R84, R244.reuse, R10, R76 ;  /* 0x0000000af454723c */ /* 0x040ff0000008104c */
[C---:B------:R-:W-:Y:S08]  /*421c0*/  HMMA.1688.F32.TF32 R80, R244.reuse, R6, R72 ;  /* 0x00000006f450723c */ /* 0x040ff00000081048 */
[C---:B------:R-:W-:Y:S08]  /*421d0*/  HMMA.1688.F32.TF32 R76, R244.reuse, R174, R68 ;  /* 0x000000aef44c723c */ /* 0x040ff00000081044 */
[C---:B------:R-:W-:Y:S01]  /*421e0*/  HMMA.1688.F32.TF32 R72, R244.reuse, R170, R64 ;  /* 0x000000aaf448723c */ /* 0x040fe20000081040 */
[----:B------:R-:W-:Y:S07]  /*421f0*/  STL.64 [R1+0x820], R92 ;  /* 0x0008205c01007387 */ /* 0x000fee0000100a00 */
        /* <DEDUP_REMOVED lines=9> */
[----:B------:R-:W-:Y:S04]  /*42290*/  STL.64 [R1+0x808], R86 ;  /* 0x0008085601007387 */ /* 0x000fe80000100a00 */
[----:B------:R-:W-:Y:S03]  /*422a0*/  STL.64 [R1+0x7f0], R80 ;  /* 0x0007f05001007387 */ /* 0x000fe60000100a00 */
[C---:B------:R-:W-:Y:S01]  /*422b0*/  HMMA.1688.F32.TF32 R40, R244.reuse, R146, R32 ;  /* 0x00000092f428723c */ /* 0x040fe20000081020 */
[----:B------:R-:W-:Y:S04]  /*422c0*/  STL.64 [R1+0x7f8], R82 ;  /* 0x0007f85201007387 */ /* 0x000fe80000100a00 */
[----:B------:R-:W-:Y:S03]  /*422d0*/  STL.64 [R1+0x7e0], R76 ;  /* 0x0007e04c01007387 */ /* 0x000fe60000100a00 */
[C---:B----4-:R-:W-:Y:S01]  /*422e0*/  HMMA.1688.F32.TF32 R36, R244.reuse, R54, R28 ;  /* 0x00000036f424723c */ /* 0x050fe2000008101c */
        /* <DEDUP_REMOVED lines=27> */
[----:B------:R-:W-:Y:S04]  /*424a0*/  LDS R244, [R0+UR11+0xa180] ;  /* 0x00a1800b00f47984 */ /* 0x000fe80008000800 */
[----:B------:R-:W-:Y:S01]  /*424b0*/  LDS R246, [R0+UR11+0xb180] ;  /* 0x00b1800b00f67984 */ /* 0x000fe20008000800 */
[C---:B-1----:R-:W-:Y:S03]  /*424c0*/  HMMA.1688.F32.TF32 R24, R236.reuse, R178, R212 ;  /* 0x000000b2ec18723c */ /* 0x042fe600000810d4 */
[----:B------:R-:W-:Y:S04]  /*424d0*/  LDS R245, [R3+UR11+0xa180] ;  /* 0x00a1800b03f57984 */ /* 0x000fe80008000800 */
[----:B------:R-:W1:Y:S01]  /*424e0*/  LDS R247, [R3+UR11+0xb180] ;  /* 0x00b1800b03f77984 */ /* 0x000e620008000800 */
[C---:B------:R-:W-:Y:S03]  /*424f0*/  HMMA.1688.F32.TF32 R32, R236.reuse, R10, R136 ;  /* 0x0000000aec20723c */ /* 0x040fe60000081088 */
[----:B------:R-:W-:Y:S04]  /*42500*/  STL.64 [R1+0x4d0], R28 ;  /* 0x0004d01c01007387 */ /* 0x000fe80000100a00 */
[----:B------:R2:W-:Y:S04]  /*42510*/  STL.64 [R1+0x4d8], R30 ;  /* 0x0004d81e01007387 */ /* 0x0005e80000100a00 */
[----:B------:R-:W-:Y:S04]  /*42520*/  STL.64 [R1+0x4c0], R24 ;  /* 0x0004c01801007387 */ /* 0x000fe80000100a00 */
[----:B------:R3:W-:Y:S01]  /*42530*/  STL.64 [R1+0x4c8], R26 ;  /* 0x0004c81a01007387 */ /* 0x0007e20000100a00 */
[C---:B--2---:R-:W-:Y:S08]  /*42540*/  HMMA.1688.F32.TF32 R28, R236.reuse, R6, R20 ;  /* 0x00000006ec1c723c */ /* 0x044ff00000081014 */
        /* <DEDUP_REMOVED lines=35> */
[----:B------:R-:W1:Y:S04]  /*42780*/  LDL.LU R36, [R1+0x1e0] ;  /* 0x0001e00001247983 */ /* 0x000e680000300800 */
[----:B------:R-:W1:Y:S04]  /*42790*/  LDL.LU R37, [R1+0x1e4] ;  /* 0x0001e40001257983 */ /* 0x000e680000300800 */
[----:B------:R-:W1:Y:S04]  /*427a0*/  LDL.LU R38, [R1+0x1e8] ;  /* 0x0001e80001267983 */ /* 0x000e680000300800 */
[----:B------:R-:W1:Y:S04]  /*427b0*/  LDL.LU R39, [R1+0x1ec] ;  /* 0x0001ec0001277983 */ /* 0x000e680000300800 */
        /* <DEDUP_REMOVED lines=76> */
[C---:B-1----:R-:W-:Y:S08]  /*42c80*/  HMMA.1688.F32.TF32 R36, R244.reuse, R170, R36 ;  /* 0x000000aaf424723c */ /* 0x042ff00000081024 */
[C---:B--2---:R-:W-:Y:S08]  /*42c90*/  HMMA.1688.F32.TF32 R40, R244.reuse, R174, R40 ;  /* 0x000000aef428723c */ /* 0x044ff00000081028 */
[C---:B----4-:R-:W-:Y:S08]  /*42ca0*/  HMMA.1688.F32.TF32 R32, R244.reuse, R166, R32 ;  /* 0x000000a6f420723c */ /* 0x050ff00000081020 */
[C---:B---3--:R-:W-:Y:S08]  /*42cb0*/  HMMA.1688.F32.TF32 R56, R244.reuse, R10, R56 ;  /* 0x0000000af438723c */ /* 0x048ff00000081038 */
        /* <DEDUP_REMOVED lines=9> */
[C---:B------:R-:W-:Y:S11]  /*42d50*/  HMMA.1688.F32.TF32 R100, R236.reuse, R162, R100 ;  /* 0x000000a2ec64723c */ /* 0x040ff60000081064 */
[----:B------:R-:W-:Y:S04]  /*42d60*/  STL.64 [R1+0x480], R108 ;  /* 0x0004806c01007387 */ /* 0x000fe80000100a00 */
[----:B------:R1:W-:Y:S01]  /*42d70*/  STL.64 [R1+0x488], R110 ;  /* 0x0004886e01007387 */ /* 0x0003e20000100a00 */
[C---:B------:R-:W-:Y:S03]  /*42d80*/  HMMA.1688.F32.TF32 R84, R236.reuse, R146, R84 ;  /* 0x00000092ec54723c */ /* 0x040fe60000081054 */
[----:B-1----:R-:W2:Y:S04]  /*42d90*/  LDL.LU.64 R110, [R1+0x3d60] ;  /* 0x003d6000016e7983 */ /* 0x002ea80000300a00 */
[----:B------:R-:W2:Y:S04]  /*42da0*/  LDL.LU.64 R108, [R1+0x3d58] ;  /* 0x003d5800016c7983 */ /* 0x000ea80000300a00 */
[----:B------:R-:W-:Y:S04]  /*42db0*/  STL.64 [R1+0x730], R104 ;  /* 0x0007306801007387 */ /* 0x000fe80000100a00 */
[----:B------:R1:W-:Y:S04]  /*42dc0*/  STL.64 [R1+0x738], R106 ;  /* 0x0007386a01007387 */ /* 0x0003e80000100a00 */
[----:B-1----:R-:W3:Y:S04]  /*42dd0*/  LDL.LU.64 R106, [R1+0x3d50] ;  /* 0x003d5000016a7983 */ /* 0x002ee80000300a00 */
[----:B------:R-:W3:Y:S04]  /*42de0*/  LDL.LU.64 R104, [R1+0x3d48] ;  /* 0x003d480001687983 */ /* 0x000ee80000300a00 */
[----:B------:R-:W-:Y:S04]  /*42df0*/  STL.64 [R1+0x720], R100 ;  /* 0x0007206401007387 */ /* 0x000fe80000100a00 */
[----:B------:R1:W-:Y:S01]  /*42e00*/  STL.64 [R1+0x728], R102 ;  /* 0x0007286601007387 */ /* 0x0003e20000100a00 */
[----:B------:R-:W-:Y:S03]  /*42e10*/  HMMA.1688.F32.TF32 R68, R236, R14, R68 ;  /* 0x0000000eec44723c */ /* 0x000fe60000081044 */
[----:B------:R-:W-:Y:S04]  /*42e20*/  LDS R236, [R0+UR11+0xa200] ;  /* 0x00a2000b00ec7984 */ /* 0x000fe80008000800 */
[----:B------:R-:W-:Y:S04]  /*42e30*/  LDS R238, [R0+UR11+0xb200] ;  /* 0x00b2000b00ee7984 */ /* 0x000fe80008000800 */
[----:B-1----:R-:W4:Y:S04]  /*42e40*/  LDL.LU.64 R102, [R1+0x3d40] ;  /* 0x003d400001667983 */ /* 0x002f280000300a00 */
[----:B------:R-:W4:Y:S04]  /*42e50*/  LDL.LU.64 R100, [R1+0x3d38] ;  /* 0x003d380001647983 */ /* 0x000f280000300a00 */
[----:B------:R-:W-:Y:S04]  /*42e60*/  STL.64 [R1+0x710], R96 ;  /* 0x0007106001007387 */ /* 0x000fe80000100a00 */
[----:B------:R1:W-:Y:S01]  /*42e70*/  STL.64 [R1+0x718], R98 ;  /* 0x0007186201007387 */ /* 0x0003e20000100a00 */
[C---:B------:R-:W-:Y:S03]  /*42e80*/  HMMA.1688.F32.TF32 R64, R244.reuse, R182, R64 ;  /* 0x000000b6f440723c */ /* 0x040fe60000081040 */
[----:B------:R-:W-:Y:S04]  /*42e90*/  LDS R237, [R3+UR11+0xa200] ;  /* 0x00a2000b03ed7984 */ /* 0x000fe80008000800 */
[----:B------:R-:W2:Y:S04]  /*42ea0*/  LDS R239, [R3+UR11+0xb200] ;  /* 0x00b2000b03ef7984 */ /* 0x000ea80008000800 */
[----:B-1----:R-:W2:Y:S04]  /*42eb0*/  LDL.LU.64 R98, [R1+0x3d30] ;  /* 0x003d300001627983 */ /* 0x002ea80000300a00 */
[----:B------:R-:W2:Y:S04]  /*42ec0*/  LDL.LU.64 R96, [R1+0x3d28] ;  /* 0x003d280001607983 */ /* 0x000ea80000300a00 */
[----:B------:R-:W-:Y:S04]  /*42ed0*/  STL.64 [R1+0x700], R92 ;  /* 0x0007005c01007387 */ /* 0x000fe80000100a00 */
[----:B------:R1:W-:Y:S01]  /*42ee0*/  STL.64 [R1+0x708], R94 ;  /* 0x0007085e01007387 */ /* 0x0003e20000100a00 */
[C---:B------:R-:W-:Y:S03]  /*42ef0*/  HMMA.1688.F32.TF32 R44, R244.reuse, R6, R44 ;  /* 0x00000006f42c723c */ /* 0x040fe6000008102c */
[----:B-1----:R-:W2:Y:S04]  /*42f00*/  LDL.LU.64 R94, [R1+0x3d20] ;  /* 0x003d2000015e7983 */ /* 0x002ea80000300a00 */
[----:B------:R-:W2:Y:S04]  /*42f10*/  LDL.LU.64 R92, [R1+0x3d18] ;  /* 0x003d1800015c7983 */ /* 0x000ea80000300a00 */
[----:B------:R-:W-:Y:S04]  /*42f20*/  STL.64 [R1+0x6f0], R88 ;  /* 0x0006f05801007387 */ /* 0x000fe80000100a00 */
[----:B------:R1:W-:Y:S04]  /*42f30*/  STL.64 [R1+0x6f8], R90 ;  /* 0x0006f85a01007387 */ /* 0x0003e80000100a00 */
        /* <DEDUP_REMOVED lines=17> */
[----:B------:R1:W-:Y:S04]  /*43050*/  STL.64 [R1+0x538], R74 ;  /* 0x0005384a01007387 */ /* 0x0003e80000100a00 */
[----:B-1----:R-:W2:Y:S04]  /*43060*/  LDL.LU.64 R74, [R1+0x3cd0] ;  /* 0x003cd000014a7983 */ /* 0x002ea80000300a00 */
[----:B------:R-:W2:Y:S04]  /*43070*/  LDL.LU.64 R72, [R1+0x3cc8] ;  /* 0x003cc80001487983 */ /* 0x000ea80000300a00 */
        /* <DEDUP_REMOVED lines=19> */
[----:B------:R-:W-:Y:S04]  /*431b0*/  STL.64 [R1+0x3f0], R24 ;  /* 0x0003f01801007387 */ /* 0x000fe80000100a00 */
[----:B------:R1:W-:Y:S02]  /*431c0*/  STL.64 [R1+0x3f8], R26 ;  /* 0x0003f81a01007387 */ /* 0x0003e40000100a00 */
[C---:B------:R-:W-:Y:S08]  /*431d0*/  HMMA.1688.F32.TF32 R28, R244.reuse, R150, R220 ;  /* 0x00000096f41c723c */ /* 0x040ff000000810dc */
        /* <DEDUP_REMOVED lines=15> */
[----:B------:R-:W2:Y:S04]  /*432d0*/  LDL.LU R248, [R1] ;  /* 0x0000000001f87983 */ /* 0x000ea80000300800 */
[----:B------:R-:W-:Y:S04]  /*432e0*/  STL.64 [R1+0x390], R24 ;  /* 0x0003901801007387 */ /* 0x000fe80000100a00 */
[----:B------:R-:W-:Y:S04]  /*432f0*/  STL.64 [R1+0x398], R26 ;  /* 0x0003981a01007387 */ /* 0x000fe80000100a00 */
[----:B------:R1:W-:Y:S04]  /*43300*/  STL.64 [R1+0x280], R20 ;  /* 0x0002801401007387 */ /* 0x0003e80000100a00 */
[----:B------:R3:W-:Y:S04]  /*43310*/  STL.64 [R1+0x288], R22 ;  /* 0x0002881601007387 */ /* 0x0007e80000100a00 */
[----:B------:R-:W2:Y:S04]  /*43320*/  LDL.LU R249, [R1+0x4] ;  /* 0x0000040001f97983 */ /* 0x000ea80000300800 */
[----:B------:R-:W2:Y:S04]  /*43330*/  LDL.LU R250, [R1+0x8] ;  /* 0x0000080001fa7983 */ /* 0x000ea80000300800 */
[----:B------:R-:W2:Y:S04]  /*43340*/  LDL.LU R251, [R1+0xc] ;  /* 0x00000c0001fb7983 */ /* 0x000ea80000300800 */
[----:B-1----:R-:W4:Y:S04]  /*43350*/  LDL.LU R20, [R1+0x10] ;  /* 0x0000100001147983 */ /* 0x002f280000300800 */
[----:B------:R-:W4:Y:S04]  /*43360*/  LDL.LU R21, [R1+0x14] ;  /* 0x0000140001157983 */ /* 0x000f280000300800 */
[----:B---3--:R-:W4:Y:S04]  /*43370*/  LDL.LU R22, [R1+0x18] ;  /* 0x0000180001167983 */ /* 0x008f280000300800 */
        /* <DEDUP_REMOVED lines=53> */
[----:B------:R-:W-:Y:S04]  /*436d0*/  LDS R244, [R0+UR11+0xa280] ;  /* 0x00a2800b00f47984 */ /* 0x000fe80008000800 */
[----:B------:R-:W-:Y:S04]  /*436e0*/  LDS R246, [R0+UR11+0xb280] ;  /* 0x00b2800b00f67984 */ /* 0x000fe80008000800 */
[----:B------:R-:W-:Y:S04]  /*436f0*/  LDS R245, [R3+UR11+0xa280] ;  /* 0x00a2800b03f57984 */ /* 0x000fe80008000800 */
[----:B------:R-:W1:Y:S01]  /*43700*/  LDS R247, [R3+UR11+0xb280] ;  /* 0x00b2800b03f77984 */ /* 0x000e620008000800 */
[C---:B--2---:R-:W-:Y:S08]  /*43710*/  HMMA.1688.F32.TF32 R248, R236.reuse, R18, R248 ;  /* 0x00000012ecf8723c */ /* 0x044ff000000810f8 */
[C---:B----4-:R-:W-:Y:S08]  /*43720*/  HMMA.1688.F32.TF32 R20, R236.reuse, R50, R20 ;  /* 0x00000032ec14723c */ /* 0x050ff00000081014 */
[C---:B---3--:R-:W-:Y:S08]  /*43730*/  HMMA.1688.F32.TF32 R228, R236.reuse, R54, R228 ;  /* 0x00000036ece4723c */ /* 0x048ff000000810e4 */
[C---:B------:R-:W-:Y:S08]  /*43740*/  HMMA.1688.F32.TF32 R136, R236.reuse, R178, R136 ;  /* 0x000000b2ec88723c */ /* 0x040ff00000081088 */
[----:B------:R-:W-:Y:S01]  /*43750*/  HMMA.1688.F32.TF32 R184, R236, R182, R212 ;  /* 0x000000b6ecb8723c */ /* 0x000fe200000810d4 */
[----:B------:R-:W2:-:S15]  /*43760*/  LDL.LU R212, [R1+0xb0] ;  /* 0x0000b00001d47983 */ /* 0x000e9e0000300800 */
[----:B------:R-:W-:-:S03]  /*43770*/  NOP ;  /* 0x0000000000007918 */ /* 0x000fc60000000000 */
[----:B------:R3:W-:Y:S04]  /*43780*/  STL.64 [R1+0x380], R184 ;  /* 0x000380b801007387 */ /* 0x0007e80000100a00 */
[----:B------:R4:W-:Y:S04]  /*43790*/  STL.64 [R1+0x388], R186 ;  /* 0x000388ba01007387 */ /* 0x0009e80000100a00 */
[----:B------:R1:W-:Y:S04]  /*437a0*/  STL.64 [R1+0x370], R136 ;  /* 0x0003708801007387 */ /* 0x0003e80000100a00 */
[----:B------:R1:W-:Y:S04]  /*437b0*/  STL.64 [R1+0x378], R138 ;  /* 0x0003788a01007387 */ /* 0x0003e80000100a00 */
[----:B------:R-:W2:Y:S04]  /*437c0*/  LDL.LU R213, [R1+0xb4] ;  /* 0x0000b40001d57983 */ /* 0x000ea80000300800 */
[----:B------:R-:W2:Y:S04]  /*437d0*/  LDL.LU R214, [R1+0xb8] ;  /* 0x0000b80001d67983 */ /* 0x000ea80000300800 */
[----:B------:R-:W2:Y:S04]  /*437e0*/  LDL.LU R215, [R1+0xbc] ;  /* 0x0000bc0001d77983 */ /* 0x000ea80000300800 */
[----:B---3--:R-:W3:Y:S01]  /*437f0*/  LDL.LU R184, [R1+0xc0] ;  /* 0x0000c00001b87983 */ /* 0x008ee20000300800 */
[C---:B------:R-:W-:Y:S03]  /*43800*/  HMMA.1688.F32.TF32 R60, R236.reuse, R174, R60 ;  /* 0x000000aeec3c723c */ /* 0x040fe6000008103c */
[----:B------:R-:W3:Y:S04]  /*43810*/  LDL.LU R185, [R1+0xc4] ;  /* 0x0000c40001b97983 */ /* 0x000ee80000300800 */
[----:B----4-:R-:W3:Y:S01]  /*43820*/  LDL.LU R186, [R1+0xc8] ;  /* 0x0000c80001ba7983 */ /* 0x010ee20000300800 */
[C---:B------:R-:W-:Y:S03]  /*43830*/  HMMA.1688.F32.TF32 R56, R236.reuse, R170, R56 ;  /* 0x000000aaec38723c */ /* 0x040fe60000081038 */
[----:B------:R-:W3:Y:S04]  /*43840*/  LDL.LU R187, [R1+0xcc] ;  /* 0x0000cc0001bb7983 */ /* 0x000ee80000300800 */
[----:B------:R-:W4:Y:S01]  /*43850*/  LDL.LU R220, [R1+0xd0] ;  /* 0x0000d00001dc7983 */ /* 0x000f220000300800 */
[C---:B------:R-:W-:Y:S03]  /*43860*/  HMMA.1688.F32.TF32 R64, R236.reuse, R6, R64 ;  /* 0x00000006ec40723c */ /* 0x040fe60000081040 */
[----:B------:R-:W4:Y:S04]  /*43870*/  LDL.LU R221, [R1+0xd4] ;  /* 0x0000d40001dd7983 */ /* 0x000f280000300800 */
[----:B------:R-:W4:Y:S04]  /*43880*/  LDL.LU R222, [R1+0xd8] ;  /* 0x0000d80001de7983 */ /* 0x000f280000300800 */
[----:B------:R-:W4:Y:S04]  /*43890*/  LDL.LU R223, [R1+0xdc] ;  /* 0x0000dc0001df7983 */ /* 0x000f280000300800 */
[----:B-1----:R-:W2:Y:S01]  /*438a0*/  LDL.LU R136, [R1+0xa0] ;  /* 0x0000a00001887983 */ /* 0x002ea20000300800 */
[C---:B------:R-:W-:Y:S03]  /*438b0*/  HMMA.1688.F32.TF32 R68, R236.reuse, R10, R68 ;  /* 0x0000000aec44723c */ /* 0x040fe60000081044 */
[----:B------:R-:W2:Y:S04]  /*438c0*/  LDL.LU R137, [R1+0xa4] ;  /* 0x0000a40001897983 */ /* 0x000ea80000300800 */
[----:B------:R-:W2:Y:S01]  /*438d0*/  LDL.LU R138, [R1+0xa8] ;  /* 0x0000a800018a7983 */ /* 0x000ea20000300800 */
[C---:B------:R-:W-:Y:S03]  /*438e0*/  HMMA.1688.F32.TF32 R40, R236.reuse, R162, R40 ;  /* 0x000000a2ec28723c */ /* 0x040fe60000081028 */
[----:B------:R-:W2:Y:S05]  /*438f0*/  LDL.LU R139, [R1+0xac] ;  /* 0x0000ac00018b7983 */ /* 0x000eaa0000300800 */
[C---:B------:R-:W-:Y:S03]  /*43900*/  HMMA.1688.F32.TF32 R44, R236.reuse, R166, R44 ;  /* 0x000000a6ec2c723c */ /* 0x040fe6000008102c */
        /* <DEDUP_REMOVED lines=17> */
[----:B------:R-:W-:Y:S03]  /*43a20*/  HMMA.1688.F32.TF32 R24, R236, R146, R24 ;  /* 0x00000092ec18723c */ /* 0x000fe60000081018 */
        /* <DEDUP_REMOVED lines=37> */
[----:B------:R-:W2:Y:S01]  /*43c80*/  LDL.LU.64 R248, [R1+0x3bf8] ;  /* 0x003bf80001f87983 */ /* 0x000ea20000300a00 */
[C---:B----4-:R-:W-:Y:S08]  /*43c90*/  HMMA.1688.F32.TF32 R220, R244.reuse, R178, R220 ;  /* 0x000000b2f4dc723c */ /* 0x050ff000000810dc */
[C---:B---3--:R-:W-:Y:S08]  /*43ca0*/  HMMA.1688.F32.TF32 R184, R244.reuse, R10, R184 ;  /* 0x0000000af4b8723c */ /* 0x048ff000000810b8 */
[C---:B--2---:R-:W-:Y:S08]  /*43cb0*/  HMMA.1688.F32.TF32 R212, R244.reuse, R6, R212 ;  /* 0x00000006f4d4723c */ /* 0x044ff000000810d4 */
[C---:B------:R-:W-:Y:S08]  /*43cc0*/  HMMA.1688.F32.TF32 R136, R244.reuse, R174, R136 ;  /* 0x000000aef488723c */ /* 0x040ff00000081088 */
[----:B------:R-:W-:Y:S08]  /*43cd0*/  HMMA.1688.F32.TF32 R20, R244, R182, R20 ;  /* 0x000000b6f414723c */ /* 0x000ff00000081014 */
[----:B------:R-:W-:Y:S01]  /*43ce0*/  HMMA.1688.F32.TF32 R236, R236, R14, R248 ;  /* 0x0000000eecec723c */ /* 0x000fe200000810f8 */
[----:B------:R-:W2:-:S15]  /*43cf0*/  LDL.LU R248, [R1+0x90] ;  /* 0x0000900001f87983 */ /* 0x000e9e0000300800 */
[----:B------:R-:W-:-:S03]  /*43d00*/  NOP ;  /* 0x0000000000007918 */ /* 0x000fc60000000000 */
[----:B------:R-:W-:Y:S04]  /*43d10*/  STL.64 [R1+0x4e0], R236 ;  /* 0x0004e0ec01007387 */ /* 0x000fe80000100a00 */
[----:B------:R-:W-:Y:S04]  /*43d20*/  STL.64 [R1+0x4e8], R238 ;  /* 0x0004e8ee01007387 */ /* 0x000fe80000100a00 */
[----:B------:R-:W2:Y:S04]  /*43d30*/  LDL.LU R249, [R1+0x94] ;  /* 0x0000940001f97983 */ /* 0x000ea80000300800 */
[----:B------:R-:W2:Y:S04]  /*43d40*/  LDL.LU R250, [R1+0x98] ;  /* 0x0000980001fa7983 */ /* 0x000ea80000300800 */
[----:B------:R-:W-:Y:S04]  /*43d50*/  STL.64 [R1+0x4f0], R20 ;  /* 0x0004f01401007387 */ /* 0x000fe80000100a00 */
[----:B------:R-:W-:Y:S04]  /*43d60*/  STL.64 [R1+0x4f8], R22 ;  /* 0x0004f81601007387 */ /* 0x000fe80000100a00 */
[----:B------:R-:W-:Y:S04]  /*43d70*/  STL.64 [R1+0x9f0], R220 ;  /* 0x0009f0dc01007387 */ /* 0x000fe80000100a00 */
[----:B------:R1:W-:Y:S01]  /*43d80*/  STL.64 [R1+0x9f8], R222 ;  /* 0x0009f8de01007387 */ /* 0x0003e20000100a00 */
[----:B------:R-:W-:-:S03]  /*43d90*/  IMAD.MOV.U32 R251, RZ, RZ, R2 ;  /* 0x000000fffffb7224 */ /* 0x000fc600078e0002 */
[----:B------:R-:W-:Y:S04]  /*43da0*/  LDS R236, [R0+UR11+0xa300] ;  /* 0x00a3000b00ec7984 */ /* 0x000fe80008000800 */
[----:B------:R-:W-:Y:S04]  /*43db0*/  LDS R238, [R0+UR11+0xb300] ;  /* 0x00b3000b00ee7984 */ /* 0x000fe80008000800 */
[----:B-1----:R-:W3:Y:S04]  /*43dc0*/  LDL.LU.64 R222, [R1+0x3bf0] ;  /* 0x003bf00001de7983 */ /* 0x002ee80000300a00 */
[----:B------:R-:W3:Y:S04]  /*43dd0*/  LDL.LU.64 R220, [R1+0x3be8] ;  /* 0x003be80001dc7983 */ /* 0x000ee80000300a00 */
[----:B------:R-:W-:Y:S04]  /*43de0*/  STL.64 [R1+0x9e0], R184 ;  /* 0x0009e0b801007387 */ /* 0x000fe80000100a00 */
[----:B------:R1:W-:Y:S04]  /*43df0*/  STL.64 [R1+0x9e8], R186 ;  /* 0x0009e8ba01007387 */ /* 0x0003e80000100a00 */
[----:B------:R-:W-:Y:S04]  /*43e00*/  LDS R237, [R3+UR11+0xa300] ;  /* 0x00a3000b03ed7984 */ /* 0x000fe80008000800 */
[----:B------:R-:W4:Y:S04]  /*43e10*/  LDS R239, [R3+UR11+0xb300] ;  /* 0x00b3000b03ef7984 */ /* 0x000f280008000800 */
[----:B-1----:R-:W3:Y:S04]  /*43e20*/  LDL.LU.64 R186, [R1+0x3be0] ;  /* 0x003be00001ba7983 */ /* 0x002ee80000300a00 */
[----:B------:R-:W3:Y:S04]  /*43e30*/  LDL.LU.64 R184, [R1+0x3bd8] ;  /* 0x003bd80001b87983 */ /* 0x000ee80000300a00 */
[----:B------:R-:W-:Y:S04]  /*43e40*/  STL.64 [R1+0x9d0], R212 ;  /* 0x0009d0d401007387 */ /* 0x000fe80000100a00 */
[----:B------:R1:W-:Y:S01]  /*43e50*/  STL.64 [R1+0x9d8], R214 ;  /* 0x0009d8d601007387 */ /* 0x0003e20000100a00 */
[C---:B------:R-:W-:Y:S03]  /*43e60*/  HMMA.1688.F32.TF32 R28, R244.reuse, R54, R28 ;  /* 0x00000036f41c723c */ /* 0x040fe6000008101c */
[----:B------:R-:W-:Y:S04]  /*43e70*/  LDS R20, [R0+UR11+0xa380] ;  /* 0x00a3800b00147984 */ /* 0x000fe80008000800 */
[----:B------:R-:W-:Y:S04]  /*43e80*/  LDS R22, [R0+UR11+0xb380] ;  /* 0x00b3800b00167984 */ /* 0x000fe80008000800 */
[----:B-1----:R-:W4:Y:S04]  /*43e90*/  LDL.LU.64 R214, [R1+0x3bd0] ;  /* 0x003bd00001d67983 */ /* 0x002f280000300a00 */
[----:B------:R-:W4:Y:S04]  /*43ea0*/  LDL.LU.64 R212, [R1+0x3bc8] ;  /* 0x003bc80001d47983 */ /* 0x000f280000300a00 */
[----:B------:R-:W-:Y:S04]  /*43eb0*/  STL.64 [R1+0x9c0], R136 ;  /* 0x0009c08801007387 */ /* 0x000fe80000100a00 */
[----:B------:R1:W-:Y:S04]  /*43ec0*/  STL.64 [R1+0x9c8], R138 ;  /* 0x0009c88a01007387 */ /* 0x0003e80000100a00 */
[----:B------:R-:W-:Y:S04]  /*43ed0*/  LDS R21, [R3+UR11+0xa380] ;  /* 0x00a3800b03157984 */ /* 0x000fe80008000800 */
[----:B------:R-:W2:Y:S04]  /*43ee0*/  LDS R23, [R3+UR11+0xb380] ;  /* 0x00b3800b03177984 */ /* 0x000ea80008000800 */
[----:B-1----:R-:W4:Y:S04]  /*43ef0*/  LDL.LU.64 R138, [R1+0x3bc0] ;  /* 0x003bc000018a7983 */ /* 0x002f280000300a00 */
[----:B------:R-:W4:Y:S01]  /*43f00*/  LDL.LU.64 R136, [R1+0x3bb8] ;  /* 0x003bb80001887983 */ /* 0x000f220000300a00 */
[----:B--2---:R-:W-:-:S15]  /*43f10*/  HMMA.1688.F32.TF32 R248, R244, R170, R248 ;  /* 0x000000aaf4f8723c */ /* 0x004fde00000810f8 */
[----:B------:R-:W-:-:S04]  /*43f20*/  NOP ;  /* 0x0000000000007918 */ /* 0x000fc80000000000 */
[----:B------:R-:W-:Y:S01]  /*43f30*/  STL [R1+0x9b0], R248 ;  /* 0x0009b0f801007387 */ /* 0x000fe20000100800 */
[C---:B---3--:R-:W-:Y:S08]  /*43f40*/  HMMA.1688.F32.TF32 R184, R244.reuse, R158, R184 ;  /* 0x0000009ef4b8723c */ /* 0x048ff000000810b8 */
[C---:B----4-:R-:W-:Y:S08]  /*43f50*/  HMMA.1688.F32.TF32 R136, R244.reuse, R166, R136 ;  /* 0x000000a6f488723c */ /* 0x050ff00000081088 */
[C---:B------:R-:W-:Y:S01]  /*43f60*/  HMMA.1688.F32.TF32 R212, R244.reuse, R162, R212 ;  /* 0x000000a2f4d4723c */ /* 0x040fe200000810d4 */
[----:B------:R-:W-:Y:S01]  /*43f70*/  IMAD.MOV.U32 R165, RZ, RZ, R249 ;  /* 0x000000ffffa57224 */ /* 0x000fe200078e00f9 */
[----:B------:R-:W-:Y:S01]  /*43f80*/  MOV R164, R250 ;  /* 0x000000fa00a47202 */ /* 0x000fe20000000f00 */
[----:B------:R-:W-:Y:S01]  /*43f90*/  IMAD.MOV.U32 R2, RZ, RZ, R251 ;  /* 0x000000ffff027224 */ /* 0x000fe200078e00fb */
[----:B------:R-:W-:Y:S04]  /*43fa0*/  LDS R248, [R0+UR11+0xc000] ;  /* 0x00c0000b00f87984 */ /* 0x000fe80008000800 */
[----:B------:R-:W-:Y:S04]  /*43fb0*/  LDS R250, [R0+UR11+0xd000] ;  /* 0x00d0000b00fa7984 */ /* 0x000fe80008000800 */
[----:B------:R-:W-:Y:S04]  /*43fc0*/  STL.64 [R1+0x9a0], R136 ;  /* 0x0009a08801007387 */ /* 0x000fe80000100a00 */
[----:B------:R1:W-:Y:S04]  /*43fd0*/  STL.64 [R1+0x9a8], R138 ;  /* 0x0009a88a01007387 */ /* 0x0003e80000100a00 */
[----:B------:R-:W-:Y:S04]  /*43fe0*/  LDS R249, [R3+UR11+0xc000] ;  /* 0x00c0000b03f97984 */ /* 0x000fe80008000800 */
[----:B------:R-:W-:Y:S01]  /*43ff0*/  LDS R251, [R3+UR11+0xd000] ;  /* 0x00d0000b03fb7984 */ /* 0x000fe20008000800 */
[----:B-1----:R-:W-:Y:S03]  /*44000*/  HMMA.1688.F32.TF32 R136, R244, R154, R220 ;  /* 0x0000009af488723c */ /* 0x002fe600000810dc */
[----:B------:R-:W-:Y:S04]  /*44010*/  STL.64 [R1+0x990], R212 ;  /* 0x000990d401007387 */ /* 0x000fe80000100a00 */
[----:B------:R-:W-:-:S12]  /*44020*/  STL.64 [R1+0x998], R214 ;  /* 0x000998d601007387 */ /* 0x000fd80000100a00 */
[----:B------:R-:W-:Y:S01]  /*44030*/  IMAD.MOV.U32 R223, RZ, RZ, R136 ;  /* 0x000000ffffdf7224 */ /* 0x000fe200078e0088 */
[----:B------:R-:W-:Y:S01]  /*44040*/  MOV R222, R137 ;  /* 0x0000008900de7202 */ /* 0x000fe20000000f00 */
[----:B------:R-:W-:Y:S02]  /*44050*/  IMAD.MOV.U32 R221, RZ, RZ, R138 ;  /* 0x000000ffffdd7224 */ /* 0x000fe400078e008a */
[----:B------:R-:W-:Y:S02]  /*44060*/  IMAD.MOV.U32 R220, RZ, RZ, R139 ;  /* 0x000000ffffdc7224 */ /* 0x000fe400078e008b */
[C---:B------:R-:W-:Y:S08]  /*44070*/  HMMA.1688.F32.TF32 R136, R244.reuse, R146, R24 ;  /* 0x00000092f488723c */ /* 0x040ff00000081018 */
[C---:B------:R-:W-:Y:S01]  /*44080*/  HMMA.1688.F32.TF32 R24, R244.reuse, R50, R32 ;  /* 0x00000032f418723c */ /* 0x040fe20000081020 */
[----:B------:R-:W-:Y:S04]  /*44090*/  STL.64 [R1+0x980], R184 ;  /* 0x000980b801007387 */ /* 0x000fe80000100a00 */
[----:B------:R1:W-:Y:S03]  /*440a0*/  STL.64 [R1+0x988], R186 ;  /* 0x000988ba01007387 */ /* 0x0003e60000100a00 */
[----:B-1----:R-:W-:Y:S11]  /*440b0*/  HMMA.1688.F32.TF32 R184, R244, R150, R228 ;  /* 0x00000096f4b8723c */ /* 0x002ff600000810e4 */
[----:B------:R-:W-:Y:S01]  /*440c0*/  MOV R231, R24 ;  /* 0x0000001800e77202 */ /* 0x000fe20000000f00 */
[----:B------:R-:W-:Y:S01]  /*440d0*/  IMAD.MOV.U32 R230, RZ, RZ, R25 ;  /* 0x000000ffffe67224 */ /* 0x000fe200078e0019 */
[----:B------:R-:W-:Y:S01]  /*440e0*/  MOV R228, R27 ;  /* 0x0000001b00e47202 */ /* 0x000fe20000000f00 */
[----:B------:R-:W-:-:S02]  /*440f0*/  IMAD.MOV.U32 R229, RZ, RZ, R26 ;  /* 0x000000ffffe57224 */ /* 0x000fc400078e001a */
[C---:B------:R-:W-:Y:S01]  /*44100*/  HMMA.1688.F32.TF32 R24, R244.reuse, R18, R36 ;  /* 0x00000012f418723c */ /* 0x040fe20000081024 */
[----:B------:R-:W-:Y:S04]  /*44110*/  STL.64 [R1+0x3b70], R222 ;  /* 0x003b70de01007387 */ /* 0x000fe80000100a00 */
[----:B------:R-:W-:Y:S04]  /*44120*/  STL.64 [R1+0x3b68], R220 ;  /* 0x003b68dc01007387 */ /* 0x000fe80000100a00 */
[----:B------:R-:W-:Y:S04]  /*44130*/  STL.64 [R1+0x960], R184 ;  /* 0x000960b801007387 */ /* 0x000fe80000100a00 */
[----:B------:R-:W-:Y:S01]  /*44140*/  STL.64 [R1+0x968], R186 ;  /* 0x000968ba01007387 */ /* 0x000fe20000100a00 */
[----:B------:R-:W-:Y:S03]  /*44150*/  HMMA.1688.F32.TF32 R32, R244, R14, R40 ;  /* 0x0000000ef420723c */ /* 0x000fe60000081028 */
[----:B------:R-:W-:Y:S04]  /*44160*/  STL.64 [R1+0x950], R136 ;  /* 0x0009508801007387 */ /* 0x000fe80000100a00 */
[----:B------:R-:W-:Y:S04]  /*44170*/  STL.64 [R1+0x958], R138 ;  /* 0x0009588a01007387 */ /* 0x000fe80000100a00 */
[----:B------:R-:W-:Y:S04]  /*44180*/  STL.64 [R1+0x940], R28 ;  /* 0x0009401c01007387 */ /* 0x000fe80000100a00 */
[----:B------:R1:W-:Y:S04]  /*44190*/  STL.64 [R1+0x948], R30 ;  /* 0x0009481e01007387 */ /* 0x0003e80000100a00 */
[----:B------:R-:W-:Y:S04]  /*441a0*/  STL.64 [R1+0x3b80], R230 ;  /* 0x003b80e601007387 */ /* 0x000fe80000100a00 */
[----:B------:R-:W-:Y:S01]  /*441b0*/  STL.64 [R1+0x3b78], R228 ;  /* 0x003b78e401007387 */ /* 0x000fe20000100a00 */
[C---:B-1----:R-:W-:Y:S03]  /*441c0*/  HMMA.1688.F32.TF32 R28, R236.reuse, R182, R44 ;  /* 0x000000b6ec1c723c */ /* 0x042fe6000008102c */
[----:B------:R-:W-:Y:S04]  /*441d0*/  STL.64 [R1+0x920], R24 ;  /* 0x0009201801007387 */ /* 0x000fe80000100a00 */
[----:B------:R1:W-:Y:S02]  /*441e0*/  STL.64 [R1+0x928], R26 ;  /* 0x0009281a01007387 */ /* 0x0003e40000100a00 */
[C---:B-1----:R-:W-:Y:S02]  /*441f0*/  HMMA.1688.F32.TF32 R24, R236.reuse, R178, R56 ;  /* 0x000000b2ec18723c */ /* 0x042fe40000081038 */
[----:B------:R-:W-:Y:S04]  /*44200*/  STL.64 [R1+0x6b0], R32 ;  /* 0x0006b02001007387 */ /* 0x000fe80000100a00 */
[----:B------:R1:W-:Y:S04]  /*44210*/  STL.64 [R1+0x6b8], R34 ;  /* 0x0006b82201007387 */ /* 0x0003e80000100a00 */
[----:B------:R-:W-:Y:S04]  /*44220*/  STL.64 [R1+0x6a0], R28 ;  /* 0x0006a01c01007387 */ /* 0x000fe80000100a00 */
[----:B------:R2:W-:Y:S01]  /*44230*/  STL.64 [R1+0x6a8], R30 ;  /* 0x0006a81e01007387 */ /* 0x0005e20000100a00 */
[C---:B-1----:R-:W-:Y:S04]  /*44240*/  HMMA.1688.F32.TF32 R32, R236.reuse, R10, R60 ;  /* 0x0000000aec20723c */ /* 0x042fe8000008103c */
[----:B------:R-:W-:Y:S04]  /*44250*/  STL.64 [R1+0x690], R24 ;  /* 0x0006901801007387 */ /* 0x000fe80000100a00 */
[----:B------:R1:W-:Y:S01]  /*44260*/  STL.64 [R1+0x698], R26 ;  /* 0x0006981a01007387 */ /* 0x0003e20000100a00 */
[C---:B--2---:R-:W-:Y:S08]  /*44270*/  HMMA.1688.F32.TF32 R28, R236.reuse, R6, R64 ;  /* 0x00000006ec1c723c */ /* 0x044ff00000081040 */
[C---:B-1----:R-:W-:Y:S02]  /*44280*/  HMMA.1688.F32.TF32 R24, R236.reuse, R174, R68 ;  /* 0x000000aeec18723c */ /* 0x042fe40000081044 */
[----:B------:R-:W-:Y:S04]  /*44290*/  STL.64 [R1+0x680], R32 ;  /* 0x0006802001007387 */ /* 0x000fe80000100a00 */
[----:B------:R1:W-:Y:S05]  /*442a0*/  STL.64 [R1+0x688], R34 ;  /* 0x0006882201007387 */ /* 0x0003ea0000100a00 */
[----:B------:R-:W-:Y:S01]  /*442b0*/  STL.64 [R1+0x670], R28 ;  /* 0x0006701c01007387 */ /* 0x000fe20000100a00 */
[C---:B------:R-:W-:Y:S03]  /*442c0*/  HMMA.1688.F32.TF32 R136, R236.reuse, R158, R84 ;  /* 0x0000009eec88723c */ /* 0x040fe60000081054 */
[----:B------:R2:W-:Y:S05]  /*442d0*/  STL.64 [R1+0x678], R30 ;  /* 0x0006781e01007387 */ /* 0x0005ea0000100a00 */
[C---:B-1----:R-:W-:Y:S01]  /*442e0*/  HMMA.1688.F32.TF32 R32, R236.reuse, R170, R72 ;  /* 0x000000aaec20723c */ /* 0x042fe20000081048 */
[----:B------:R-:W-:Y:S04]  /*442f0*/  STL.64 [R1+0x660], R24 ;  /* 0x0006601801007387 */ /* 0x000fe80000100a00 */
[----:B------:R1:W-:Y:S03]  /*44300*/  STL.64 [R1+0x668], R26 ;  /* 0x0006681a01007387 */ /* 0x0003e60000100a00 */
[----:B--2---:R-:W-:Y:S08]  /*44310*/  HMMA.1688.F32.TF32 R28, R236, R166, R76 ;  /* 0x000000a6ec1c723c */ /* 0x004ff0000008104c */
[----:B------:R-:W-:Y:S01]  /*44320*/  HMMA.1688.F32.TF32 R212, R20, R6, R204 ;  /* 0x0000000614d4723c */ /* 0x000fe200000810cc */
[----:B------:R-:W-:Y:S01]  /*44330*/  IMAD.MOV.U32 R220, RZ, RZ, R233 ;  /* 0x000000ffffdc7224 */ /* 0x000fe200078e00e9 */
[----:B------:R-:W-:Y:S01]  /*44340*/  MOV R222, R235 ;  /* 0x000000eb00de7202 */ /* 0x000fe20000000f00 */
[----:B------:R-:W-:-:S02]  /*44350*/  IMAD.MOV.U32 R221, RZ, RZ, R234 ;  /* 0x000000ffffdd7224 */ /* 0x000fc400078e00ea */
[----:B------:R-:W-:Y:S01]  /*44360*/  IMAD.MOV.U32 R223, RZ, RZ, R200 ;  /* 0x000000ffffdf7224 */ /* 0x000fe200078e00c8 */
[----:B------:R-:W-:Y:S01]  /*44370*/  MOV R229, R202 ;  /* 0x000000ca00e57202 */ /* 0x000fe20000000f00 */
[----:B------:R-:W-:Y:S01]  /*44380*/  IMAD.MOV.U32 R228, RZ, RZ, R201 ;  /* 0x000000ffffe47224 */ /* 0x000fe200078e00c9 */
[----:B-1----:R-:W-:Y:S01]  /*44390*/  HMMA.1688.F32.TF32 R24, R236, R162, R80 ;  /* 0x000000a2ec18723c */ /* 0x002fe20000081050 */
[----:B------:R-:W-:Y:S04]  /*443a0*/  STL.64 [R1+0x650], R32 ;  /* 0x0006502001007387 */ /* 0x000fe80000100a00 */
[----:B------:R-:W-:Y:S04]  /*443b0*/  STL.64 [R1+0x658], R34 ;  /* 0x0006582201007387 */ /* 0x000fe80000100a00 */
[----:B------:R-:W-:Y:S04]  /*443c0*/  STL.64 [R1+0x640], R28 ;  /* 0x0006401c01007387 */ /* 0x000fe80000100a00 */
[----:B------:R-:W-:Y:S04]  /*443d0*/  STL.64 [R1+0x648], R30 ;  /* 0x0006481e01007387 */ /* 0x000fe80000100a00 */
[----:B------:R-:W-:Y:S04]  /*443e0*/  STL [R1+0x3b64], R136 ;  /* 0x003b648801007387 */ /* 0x000fe80000100800 */
[----:B------:R-:W-:Y:S04]  /*443f0*/  STL.64 [R1+0x630], R24 ;  /* 0x0006301801007387 */ /* 0x000fe80000100a00 */
[----:B------:R1:W-:Y:S01]  /*44400*/  STL.64 [R1+0x638], R26 ;  /* 0x0006381a01007387 */ /* 0x0003e20000100a00 */
[----:B------:R-:W-:-:S02]  /*44410*/  IMAD.MOV.U32 R230, RZ, RZ, R203 ;  /* 0x000000ffffe67224 */ /* 0x000fc400078e00cb */
[----:B------:R-:W-:Y:S01]  /*44420*/  IMAD.MOV.U32 R231, RZ, RZ, R252 ;  /* 0x000000ffffe77224 */ /* 0x000fe200078e00fc */
[----:B------:R-:W-:Y:S01]  /*44430*/  MOV R244, R53 ;  /* 0x0000003500f47202 */ /* 0x000fe20000000f00 */
[----:B------:R-:W-:Y:S01]  /*44440*/  IMAD.MOV.U32 R245, RZ, RZ, R52 ;  /* 0x000000fffff57224 */ /* 0x000fe200078e0034 */
[----:B------:R-:W-:Y:S01]  /*44450*/  MOV R247, R48 ;  /* 0x0000003000f77202 */ /* 0x000fe20000000f00 */
[----:B------:R-:W-:Y:S01]  /*44460*/  IMAD.MOV.U32 R246, RZ, RZ, R49 ;  /* 0x000000fffff67224 */ /* 0x000fe200078e0031 */
[----:B------:R-:W-:Y:S01]  /*44470*/  HMMA.1688.F32.TF32 R184, R20, R166, R132 ;  /* 0x000000a614b8723c */ /* 0x000fe20000081084 */
[----:B------:R-:W-:Y:S02]  /*44480*/  IMAD.MOV.U32 R68, RZ, RZ, R17 ;  /* 0x000000ffff447224 */ /* 0x000fe400078e0011 */
[----:B------:R-:W-:Y:S01]  /*44490*/  IMAD.MOV.U32 R69, RZ, RZ, R16 ;  /* 0x000000ffff457224 */ /* 0x000fe200078e0010 */
[----:B------:R-:W-:-:S04]  /*444a0*/  MOV R70, R13 ;  /* 0x0000000d00467202 */ /* 0x000fc80000000f00 */
[----:B------:R-:W-:Y:S01]  /*444b0*/  HMMA.1688.F32.TF32 R240, R20, R14, R240 ;  /* 0x0000000e14f0723c */ /* 0x000fe200000810f0 */
[----:B------:R-:W-:Y:S01]  /*444c0*/  IMAD.MOV.U32 R71, RZ, RZ, R12 ;  /* 0x000000ffff477224 */ /* 0x000fe200078e000c */
[----:B------:R-:W-:Y:S04]  /*444d0*/  LDS R72, [R0+UR11+0xc080] ;  /* 0x00c0800b00487984 */ /* 0x000fe80008000800 */
[----:B------:R-:W-:Y:S02]  /*444e0*/  LDS R74, [R0+UR11+0xd080] ;  /* 0x00d0800b004a7984 */ /* 0x000fe40008000800 */
[C---:B-1----:R-:W-:Y:S02]  /*444f0*/  HMMA.1688.F32.TF32 R24, R236.reuse, R150, R92 ;  /* 0x00000096ec18723c */ /* 0x042fe4000008105c */
[----:B------:R1:W-:Y:S01]  /*44500*/  STL [R1+0x3b60], R137 ;  /* 0x003b608901007387 */ /* 0x0003e20000100800 */
[----:B------:R-:W-:Y:S01]  /*44510*/  IMAD.MOV.U32 R76, RZ, RZ, R9 ;  /* 0x000000ffff4c7224 */ /* 0x000fe200078e0009 */
[----:B------:R-:W-:Y:S01]  /*44520*/  MOV R77, R8 ;  /* 0x00000008004d7202 */ /* 0x000fe20000000f00 */
[----:B------:R-:W-:Y:S01]  /*44530*/  IMAD.MOV.U32 R78, RZ, RZ, R5 ;  /* 0x000000ffff4e7224 */ /* 0x000fe200078e0005 */
[----:B------:R-:W-:Y:S02]  /*44540*/  LDS R73, [R3+UR11+0xc080] ;  /* 0x00c0800b03497984 */ /* 0x000fe40008000800 */
[----:B------:R-:W-:Y:S01]  /*44550*/  HMMA.1688.F32.TF32 R28, R236, R154, R88 ;  /* 0x0000009aec1c723c */ /* 0x000fe20000081058 */
[----:B------:R-:W-:Y:S01]  /*44560*/  IMAD.MOV.U32 R79, RZ, RZ, R4 ;  /* 0x000000ffff4f7224 */ /* 0x000fe200078e0004 */
[----:B------:R-:W-:Y:S04]  /*44570*/  LDS R75, [R3+UR11+0xd080] ;  /* 0x00d0800b034b7984 */ /* 0x000fe80008000800 */
[----:B------:R-:W-:Y:S04]  /*44580*/  LDS R166, [R0+UR11+0xd300] ;  /* 0x00d3000b00a67984 */ /* 0x000fe80008000800 */
[----:B------:R-:W-:Y:S01]  /*44590*/  LDS R167, [R3+UR11+0xd300] ;  /* 0x00d3000b03a77984 */ /* 0x000fe20008000800 */
[----:B------:R-:W-:Y:S01]  /*445a0*/  IMAD.MOV.U32 R148, RZ, RZ, R24 ;  /* 0x000000ffff947224 */ /* 0x000fe200078e0018 */
[----:B------:R-:W-:Y:S01]  /*445b0*/  MOV R136, R26 ;  /* 0x0000001a00887202 */ /* 0x000fe20000000f00 */
[----:B------:R-:W-:-:S02]  /*445c0*/  IMAD.MOV.U32 R149, RZ, RZ, R25 ;  /* 0x000000ffff957224 */ /* 0x000fc400078e0019 */
[----:B-1----:R-:W-:Y:S02]  /*445d0*/  IMAD.MOV.U32 R137, RZ, RZ, R27 ;  /* 0x000000ffff897224 */ /* 0x002fe400078e001b */
[----:B------:R-:W-:Y:S01]  /*445e0*/  HMMA.1688.F32.TF32 R24, R236, R146, R96 ;  /* 0x00000092ec18723c */ /* 0x000fe20000081060 */
[----:B------:R1:W-:Y:S04]  /*445f0*/  STL [R1+0x3b5c], R138 ;  /* 0x003b5c8a01007387 */ /* 0x0003e80000100800 */
[----:B------:R2:W-:-:S14]  /*44600*/  STL [R1+0x3b58], R139 ;  /* 0x003b588b01007387 */ /* 0x0005dc0000100800 */
[----:B-1----:R-:W-:Y:S01]  /*44610*/  IMAD.MOV.U32 R138, RZ, RZ, R24 ;  /* 0x000000ffff8a7224 */ /* 0x002fe200078e0018 */
[----:B--2---:R-:W-:Y:S01]  /*44620*/  MOV R139, R25 ;  /* 0x00000019008b7202 */ /* 0x004fe20000000f00 */
[----:B------:R-:W-:Y:S02]  /*44630*/  IMAD.MOV.U32 R145, RZ, RZ, R26 ;  /* 0x000000ffff917224 */ /* 0x000fe400078e001a */
[----:B------:R-:W-:Y:S02]  /*44640*/  IMAD.MOV.U32 R144, RZ, RZ, R27 ;  /* 0x000000ffff907224 */ /* 0x000fe400078e001b */
[----:B------:R-:W-:Y:S01]  /*44650*/  HMMA.1688.F32.TF32 R24, R236, R54, R100 ;  /* 0x00000036ec18723c */ /* 0x000fe20000081064 */
[----:B------:R-:W-:Y:S04]  /*44660*/  STL.64 [R1+0x620], R28 ;  /* 0x0006201c01007387 */ /* 0x000fe80000100a00 */
[----:B------:R-:W-:Y:S04]  /*44670*/  STL.64 [R1+0x628], R30 ;  /* 0x0006281e01007387 */ /* 0x000fe80000100a00 */
[----:B------:R-:W-:Y:S04]  /*44680*/  STL.64 [R1+0x3b90], R138 ;  /* 0x003b908a01007387 */ /* 0x000fe80000100a00 */
[----:B------:R-:W-:Y:S06]  /*44690*/  STL.64 [R1+0x3b88], R136 ;  /* 0x003b888801007387 */ /* 0x000fec0000100a00 */
[----:B------:R-:W-:Y:S01]  /*446a0*/  MOV R152, R24 ;  /* 0x0000001800987202 */ /* 0x000fe20000000f00 */
[----:B------:R1:W-:Y:S01]  /*446b0*/  STL.64 [R1+0x5f8], R26 ;  /* 0x0005f81a01007387 */ /* 0x0003e20000100a00 */
[----:B------:R-:W-:-:S02]  /*446c0*/  IMAD.MOV.U32 R153, RZ, RZ, R25 ;  /* 0x000000ffff997224 */ /* 0x000fc400078e0019 */
[----:B-1----:R-:W-:-:S15]  /*446d0*/  HMMA.1688.F32.TF32 R24, R236, R50, R104 ;  /* 0x00000032ec18723c */ /* 0x002fde0000081068 */
[----:B------:R-:W-:-:S04]  /*446e0*/  NOP ;  /* 0x0000000000007918 */ /* 0x000fc80000000000 */
[----:B------:R-:W-:Y:S01]  /*446f0*/  IMAD.MOV.U32 R156, RZ, RZ, R24 ;  /* 0x000000ffff9c7224 */ /* 0x000fe200078e0018 */
[----:B------:R1:W-:Y:S01]  /*44700*/  STL.64 [R1+0x5e8], R26 ;  /* 0x0005e81a01007387 */ /* 0x0003e20000100a00 */
[----:B------:R-:W-:Y:S02]  /*44710*/  MOV R157, R25 ;  /* 0x00000019009d7202 */ /* 0x000fe40000000f00 */
[----:B-1----:R-:W-:-:S15]  /*44720*/  HMMA.1688.F32.TF32 R24, R236, R18, R108 ;  /* 0x00000012ec18723c */ /* 0x002fde000008106c */
[----:B------:R-:W-:-:S04]  /*44730*/  NOP ;  /* 0x0000000000007918 */ /* 0x000fc80000000000 */
[----:B------:R-:W-:Y:S01]  /*44740*/  IMAD.MOV.U32 R160, RZ, RZ, R24 ;  /* 0x000000ffffa07224 */ /* 0x000fe200078e0018 */
[----:B------:R1:W-:Y:S01]  /*44750*/  STL.64 [R1+0x5d8], R26 ;  /* 0x0005d81a01007387 */ /* 0x0003e20000100a00 */
[----:B------:R-:W-:Y:S02]  /*44760*/  IMAD.MOV.U32 R161, RZ, RZ, R25 ;  /* 0x000000ffffa17224 */ /* 0x000fe400078e0019 */
[----:B-1----:R-:W-:Y:S08]  /*44770*/  HMMA.1688.F32.TF32 R24, R236, R14, R112 ;  /* 0x0000000eec18723c */ /* 0x002ff00000081070 */
[C---:B------:R-:W-:Y:S11]  /*44780*/  HMMA.1688.F32.TF32 R236, R20.reuse, R178, R120 ;  /* 0x000000b214ec723c */ /* 0x040ff60000081078 */
[----:B------:R-:W-:Y:S01]  /*44790*/  MOV R168, R24 ;  /* 0x0000001800a87202 */ /* 0x000fe20000000f00 */
[----:B------:R1:W-:Y:S01]  /*447a0*/  STL.64 [R1+0x5c8], R26 ;  /* 0x0005c81a01007387 */ /* 0x0003e20000100a00 */
[----:B------:R-:W-:Y:S01]  /*447b0*/  IMAD.MOV.U32 R169, RZ, RZ, R25 ;  /* 0x000000ffffa97224 */ /* 0x000fe200078e0019 */
[C---:B------:R-:W-:Y:S08]  /*447c0*/  HMMA.1688.F32.TF32 R176, R20.reuse, R10, R124 ;  /* 0x0000000a14b0723c */ /* 0x040ff0000008107c */
[C---:B-1----:R-:W-:Y:S08]  /*447d0*/  HMMA.1688.F32.TF32 R24, R20.reuse, R182, R116 ;  /* 0x000000b61418723c */ /* 0x042ff00000081074 */
[----:B------:R-:W-:Y:S11]  /*447e0*/  HMMA.1688.F32.TF32 R28, R20, R170, R208 ;  /* 0x000000aa141c723c */ /* 0x000ff600000810d0 */
[----:B------:R1:W-:Y:S04]  /*447f0*/  STL.64 [R1+0x5b8], R26 ;  /* 0x0005b81a01007387 */ /* 0x0003e80000100a00 */
        /* <DEDUP_REMOVED lines=10> */
[----:B------:R3:W-:Y:S04]  /*448a0*/  STL [R1+0x3b4c], R214 ;  /* 0x003b4cd601007387 */ /* 0x0007e80000100800 */
[----:B------:R4:W-:Y:S04]  /*448b0*/  STL [R1+0x3b48], R215 ;  /* 0x003b48d701007387 */ /* 0x0009e80000100800 */
[----:B------:R-:W-:Y:S04]  /*448c0*/  STL.64 [R1+0x5a0], R28 ;  /* 0x0005a01c01007387 */ /* 0x000fe80000100a00 */
[----:B------:R-:W-:Y:S04]  /*448d0*/  STL.64 [R1+0x5a8], R30 ;  /* 0x0005a81e01007387 */ /* 0x000fe80000100a00 */
        /* <DEDUP_REMOVED lines=8> */
[----:B------:R-:W-:Y:S01]  /*44960*/  IMAD.MOV.U32 R172, RZ, RZ, R24 ;  /* 0x000000ffffac7224 */ /* 0x000fe200078e0018 */
[----:B------:R-:W-:-:S02]  /*44970*/  MOV R173, R25 ;  /* 0x0000001900ad7202 */ /* 0x000fc40000000f00 */
[----:B-1----:R-:W-:-:S15]  /*44980*/  HMMA.1688.F32.TF32 R24, R20, R162, R216 ;  /* 0x000000a21418723c */ /* 0x002fde00000810d8 */
[----:B------:R-:W-:-:S04]  /*44990*/  NOP ;  /* 0x0000000000007918 */ /* 0x000fc80000000000 */
[----:B--2---:R-:W-:Y:S01]  /*449a0*/  IMAD.MOV.U32 R212, RZ, RZ, R24 ;  /* 0x000000ffffd47224 */ /* 0x004fe200078e0018 */
[----:B---3--:R-:W-:Y:S01]  /*449b0*/  MOV R214, R26 ;  /* 0x0000001a00d67202 */ /* 0x008fe20000000f00 */
[----:B------:R-:W-:Y:S02]  /*449c0*/  IMAD.MOV.U32 R213, RZ, RZ, R25 ;  /* 0x000000ffffd57224 */ /* 0x000fe400078e0019 */
[----:B----4-:R-:W-:Y:S02]  /*449d0*/  IMAD.MOV.U32 R215, RZ, RZ, R27 ;  /* 0x000000ffffd77224 */ /* 0x010fe400078e001b */
        /* <DEDUP_REMOVED lines=26> */
[----:B------:R-:W-:Y:S01]  /*44b80*/  MOV R189, R24 ;  /* 0x0000001800bd7202 */ /* 0x000fe20000000f00 */
[----:B------:R-:W-:Y:S01]  /*44b90*/  IMAD.MOV.U32 R188, RZ, RZ, R25 ;  /* 0x000000ffffbc7224 */ /* 0x000fe200078e0019 */
[----:B------:R-:W-:Y:S01]  /*44ba0*/  MOV R174, R27 ;  /* 0x0000001b00ae7202 */ /* 0x000fe20000000f00 */
[----:B------:R-:W-:Y:S01]  /*44bb0*/  IMAD.MOV.U32 R175, RZ, RZ, R26 ;  /* 0x000000ffffaf7224 */ /* 0x000fe200078e001a */
[C---:B------:R-:W-:Y:S01]  /*44bc0*/  HMMA.1688.F32.TF32 R208, R20.reuse, R18, R232 ;  /* 0x0000001214d0723c */ /* 0x040fe200000810e8 */
[----:B------:R-:W1:Y:S07]  /*44bd0*/  LDSM.16.M88.4 R60, [R252+UR13+0x41080] ;  /* 0x0410800dfc3c783b */ /* 0x000e6e0008000200 */
[----:B------:R-:W-:Y:S01]  /*44be0*/  HMMA.1688.F32.TF32 R204, R20, R50, R200 ;  /* 0x0000003214cc723c */ /* 0x000fe200000810c8 */
[----:B------:R-:W2:Y:S04]  /*44bf0*/  LDSM.16.M88.4 R56, [R252+UR13+0x42080] ;  /* 0x0420800dfc38783b */ /* 0x000ea80008000200 */
[----:B------:R-:W3:Y:S04]  /*44c00*/  LDSM.16.M88.4 R52, [R252+UR13+0x43080] ;  /* 0x0430800dfc34783b */ /* 0x000ee80008000200 */
[----:B------:R-:W4:Y:S04]  /*44c10*/  LDSM.16.M88.4 R48, [R252+UR13+0x44080] ;  /* 0x0440800dfc30783b */ /* 0x000f280008000200 */
[----:B------:R-:W-:Y:S04]  /*44c20*/  LDSM.16.M88.4 R44, [R252+UR13+0x45080] ;  /* 0x0450800dfc2c783b */ /* 0x000fe80008000200 */
[----:B------:R-:W-:Y:S04]  /*44c30*/  LDSM.16.M88.4 R40, [R252+UR13+0x46080] ;  /* 0x0460800dfc28783b */ /* 0x000fe80008000200 */
        /* <DEDUP_REMOVED lines=17> */
[----:B------:R-:W-:Y:S01]  /*44d50*/  STL [R1+0x3aa8], R51 ;  /* 0x003aa83301007387 */ /* 0x000fe20000100800 */
[C---:B------:R-:W-:Y:S03]  /*44d60*/  HMMA.1688.F32.TF32 R76, R248.reuse, R64, R76 ;  /* 0x00000040f84c723c */ /* 0x040fe6000008104c */
[----:B------:R-:W-:Y:S04]  /*44d70*/  STL [R1+0x3ac4], R46 ;  /* 0x003ac42e01007387 */ /* 0x000fe80000100800 */
[----:B------:R-:W-:Y:S01]  /*44d80*/  STL [R1+0x3ac0], R47 ;  /* 0x003ac02f01007387 */ /* 0x000fe20000100800 */
[C---:B------:R-:W-:Y:S03]  /*44d90*/  HMMA.1688.F32.TF32 R80, R248.reuse, R60, R68 ;  /* 0x0000003cf850723c */ /* 0x040fe60000081044 */
[----:B------:R-:W-:Y:S04]  /*44da0*/  STL [R1+0x3acc], R42 ;  /* 0x003acc2a01007387 */ /* 0x000fe80000100800 */
[----:B------:R-:W-:Y:S01]  /*44db0*/  STL [R1+0x3ac8], R43 ;  /* 0x003ac82b01007387 */ /* 0x000fe20000100800 */
[----:B------:R-:W-:Y:S03]  /*44dc0*/  HMMA.1688.F32.TF32 R68, R248, R56, R244 ;  /* 0x00000038f844723c */ /* 0x000fe600000810f4 */
        /* <DEDUP_REMOVED lines=14> */
[----:B------:R-:W-:Y:S01]  /*44eb0*/  STL [R1+0x3a7c], R10 ;  /* 0x003a7c0a01007387 */ /* 0x000fe20000100800 */
[----:B------:R-:W-:-:S03]  /*44ec0*/  MOV R238, R76 ;  /* 0x0000004c00ee7202 */ /* 0x000fc60000000f00 */
[----:B------:R-:W-:Y:S04]  /*44ed0*/  STL [R1+0x3a78], R11 ;  /* 0x003a780b01007387 */ /* 0x000fe80000100800 */
[----:B------:R-:W-:Y:S04]  /*44ee0*/  STL [R1+0x3a8c], R6 ;  /* 0x003a8c0601007387 */ /* 0x000fe80000100800 */
[----:B------:R-:W-:Y:S04]  /*44ef0*/  STL [R1+0x3a80], R7 ;  /* 0x003a800701007387 */ /* 0x000fe80000100800 */
[----:B------:R-:W-:Y:S04]  /*44f00*/  STL [R1+0x35e8], R252 ;  /* 0x0035e8fc01007387 */ /* 0x000fe80000100800 */
[----:B------:R-:W2:Y:S04]  /*44f10*/  LDL.LU R76, [R1+0x8c0] ;  /* 0x0008c000014c7983 */ /* 0x000ea80000300800 */
[----:B------:R-:W-:Y:S04]  /*44f20*/  STL.64 [R1+0xd0], R80 ;  /* 0x0000d05001007387 */ /* 0x000fe80000100a00 */
[----:B------:R-:W-:Y:S04]  /*44f30*/  STL.64 [R1+0xd8], R82 ;  /* 0x0000d85201007387 */ /* 0x000fe80000100a00 */
[----:B------:R-:W-:Y:S04]  /*44f40*/  STL.64 [R1+0xc0], R68 ;  /* 0x0000c04401007387 */ /* 0x000fe80000100a00 */
[----:B------:R1:W-:Y:S02]  /*44f50*/  STL.64 [R1+0xc8], R70 ;  /* 0x0000c84601007387 */ /* 0x0003e40000100a00 */
[----:B-1----:R-:W-:Y:S01]  /*44f60*/  HMMA.1688.F32.TF32 R68, R248, R52, R228 ;  /* 0x00000034f844723c */ /* 0x002fe200000810e4 */
[----:B------:R-:W-:Y:S01]  /*44f70*/  IMAD.MOV.U32 R239, RZ, RZ, R77 ;  /* 0x000000ffffef7224 */ /* 0x000fe200078e004d */
[----:B------:R-:W-:Y:S01]  /*44f80*/  MOV R179, R79 ;  /* 0x0000004f00b37202 */ /* 0x000fe20000000f00 */
[----:B------:R-:W-:Y:S01]  /*44f90*/  IMAD.MOV.U32 R178, RZ, RZ, R78 ;  /* 0x000000ffffb27224 */ /* 0x000fe200078e004e */
[----:B------:R-:W2:Y:S04]  /*44fa0*/  LDL.LU R77, [R1+0x8c4] ;  /* 0x0008c400014d7983 */ /* 0x000ea80000300800 */
[----:B------:R-:W2:Y:S04]  /*44fb0*/  LDL.LU R78, [R1+0x8c8] ;  /* 0x0008c800014e7983 */ /* 0x000ea80000300800 */
[----:B------:R-:W2:Y:S07]  /*44fc0*/  LDL.LU R79, [R1+0x8cc] ;  /* 0x0008cc00014f7983 */ /* 0x000eae0000300800 */
[----:B------:R1:W-:Y:S01]  /*44fd0*/  STL.64 [R1+0xb0], R68 ;  /* 0x0000b04401007387 */ /* 0x0003e20000100a00 */
[----:B------:R-:W-:-:S02]  /*44fe0*/  IMAD.MOV.U32 R22, RZ, RZ, R70 ;  /* 0x000000ffff167224 */ /* 0x000fc400078e0046 */
[----:B------:R-:W-:Y:S01]  /*44ff0*/  IMAD.MOV.U32 R23, RZ, RZ, R71 ;  /* 0x000000ffff177224 */ /* 0x000fe200078e0047 */
[----:B-1----:R-:W3:Y:S04]  /*45000*/  LDL.LU R68, [R1+0x8b0] ;  /* 0x0008b00001447983 */ /* 0x002ee80000300800 */
        /* <DEDUP_REMOVED lines=11> */
[----:B------:R-:W-:Y:S03]  /*450c0*/  HMMA.1688.F32.TF32 R80, R248, R48, R220 ;  /* 0x00000030f850723c */ /* 0x000fe600000810dc */
[----:B------:R1:W-:Y:S04]  /*450d0*/  STL [R1+0x3b04], R22 ;  /* 0x003b041601007387 */ /* 0x0003e80000100800 */
[----:B------:R-:W-:Y:S04]  /*450e0*/  STL [R1+0x3b00], R23 ;  /* 0x003b001701007387 */ /* 0x000fe80000100800 */
        /* <DEDUP_REMOVED lines=8> */
[----:B------:R-:W-:Y:S04]  /*45170*/  STL [R1+0x3b0c], R31 ;  /* 0x003b0c1f01007387 */ /* 0x000fe80000100800 */
[----:B------:R-:W-:Y:S04]  /*45180*/  STL [R1+0x3b08], R30 ;  /* 0x003b081e01007387 */ /* 0x000fe80000100800 */
[----:B------:R1:W-:Y:S04]  /*45190*/  STL [R1+0x3afc], R26 ;  /* 0x003afc1a01007387 */ /* 0x0003e80000100800 */
[----:B------:R1:W-:Y:S01]  /*451a0*/  STL [R1+0x3af8], R27 ;  /* 0x003af81b01007387 */ /* 0x0003e20000100800 */
[----:B---3--:R-:W-:-:S15]  /*451b0*/  HMMA.1688.F32.TF32 R68, R248, R40, R68 ;  /* 0x00000028f844723c */ /* 0x008fde0000081044 */
[----:B------:R-:W-:-:S04]  /*451c0*/  NOP ;  /* 0x0000000000007918 */ /* 0x000fc80000000000 */
[----:B------:R-:W-:Y:S01]  /*451d0*/  IMAD.MOV.U32 R42, RZ, RZ, R68 ;  /* 0x000000ffff2a7224 */ /* 0x000fe200078e0044 */
[----:B------:R-:W-:Y:S01]  /*451e0*/  MOV R43, R69 ;  /* 0x00000045002b7202 */ /* 0x000fe20000000f00 */
[----:B------:R-:W-:Y:S02]  /*451f0*/  IMAD.MOV.U32 R46, RZ, RZ, R70 ;  /* 0x000000ffff2e7224 */ /* 0x000fe400078e0046 */
[----:B------:R-:W-:Y:S02]  /*45200*/  IMAD.MOV.U32 R47, RZ, RZ, R71 ;  /* 0x000000ffff2f7224 */ /* 0x000fe400078e0047 */
[C---:B--2---:R-:W-:Y:S08]  /*45210*/  HMMA.1688.F32.TF32 R68, R248.reuse, R36, R244 ;  /* 0x00000024f844723c */ /* 0x044ff000000810f4 */
[----:B------:R-:W-:Y:S11]  /*45220*/  HMMA.1688.F32.TF32 R76, R248, R44, R76 ;  /* 0x0000002cf84c723c */ /* 0x000ff6000008104c */
[----:B------:R-:W-:Y:S01]  /*45230*/  MOV R50, R68 ;  /* 0x0000004400327202 */ /* 0x000fe20000000f00 */
[----:B------:R-:W-:Y:S01]  /*45240*/  IMAD.MOV.U32 R62, RZ, RZ, R69 ;  /* 0x000000ffff3e7224 */ /* 0x000fe200078e0045 */
[----:B------:R-:W-:Y:S01]  /*45250*/  MOV R58, R71 ;  /* 0x00000047003a7202 */ /* 0x000fe20000000f00 */
[----:B------:R-:W-:-:S02]  /*45260*/  IMAD.MOV.U32 R63, RZ, RZ, R70 ;  /* 0x000000ffff3f7224 */ /* 0x000fc400078e0046 */
[----:B----4-:R-:W-:Y:S03]  /*45270*/  HMMA.1688.F32.TF32 R68, R248, R32, R228 ;  /* 0x00000020f844723c */ /* 0x010fe600000810e4 */
[----:B------:R-:W-:Y:S01]  /*45280*/  IMAD.MOV.U32 R39, RZ, RZ, R79 ;  /* 0x000000ffff277224 */ /* 0x000fe200078e004f */
[----:B------:R-:W-:Y:S01]  /*45290*/  MOV R38, R78 ;  /* 0x0000004e00267202 */ /* 0x000fe20000000f00 */
[----:B------:R-:W-:Y:S02]  /*452a0*/  IMAD.MOV.U32 R35, RZ, RZ, R77 ;  /* 0x000000ffff237224 */ /* 0x000fe400078e004d */
[----:B------:R-:W-:Y:S01]  /*452b0*/  IMAD.MOV.U32 R34, RZ, RZ, R76 ;  /* 0x000000ffff227224 */ /* 0x000fe200078e004c */
[----:B------:R-:W-:Y:S11]  /*452c0*/  STL [R1+0x3b1c], R39 ;  /* 0x003b1c2701007387 */ /* 0x000ff60000100800 */
[----:B-1----:R-:W-:Y:S01]  /*452d0*/  IMAD.MOV.U32 R22, RZ, RZ, R68 ;  /* 0x000000ffff167224 */ /* 0x002fe200078e0044 */
[----:B------:R-:W-:Y:S01]  /*452e0*/  MOV R26, R70 ;  /* 0x00000046001a7202 */ /* 0x000fe20000000f00 */
[----:B------:R-:W-:-:S02]  /*452f0*/  IMAD.MOV.U32 R23, RZ, RZ, R69 ;  /* 0x000000ffff177224 */ /* 0x000fc400078e0045 */
[----:B------:R-:W-:Y:S02]  /*45300*/  IMAD.MOV.U32 R27, RZ, RZ, R71 ;  /* 0x000000ffff1b7224 */ /* 0x000fe400078e0047 */
[----:B------:R-:W-:Y:S01]  /*45310*/  HMMA.1688.F32.TF32 R68, R248, R28, R220 ;  /* 0x0000001cf844723c */ /* 0x000fe200000810dc */
[----:B------:R-:W-:Y:S04]  /*45320*/  STL [R1+0x3b18], R38 ;  /* 0x003b182601007387 */ /* 0x000fe80000100800 */
[----:B------:R1:W-:Y:S04]  /*45330*/  STL [R1+0x3b14], R35 ;  /* 0x003b142301007387 */ /* 0x0003e80000100800 */
[----:B------:R2:W-:Y:S04]  /*45340*/  STL [R1+0x3b10], R34 ;  /* 0x003b102201007387 */ /* 0x0005e80000100800 */
[----:B------:R3:W-:Y:S04]  /*45350*/  STL [R1+0x3b24], R43 ;  /* 0x003b242b01007387 */ /* 0x0007e80000100800 */
[----:B------:R4:W-:Y:S04]  /*45360*/  STL [R1+0x3b20], R42 ;  /* 0x003b202a01007387 */ /* 0x0009e80000100800 */
[----:B------:R-:W3:Y:S01]  /*45370*/  LDL.LU R244, [R1+0x7f0] ;  /* 0x0007f00001f47983 */ /* 0x000ee20000300800 */
[----:B-1----:R-:W-:-:S03]  /*45380*/  IMAD.MOV.U32 R35, RZ, RZ, R68 ;  /* 0x000000ffff237224 */ /* 0x002fc600078e0044 */
[----:B------:R-:W3:Y:S01]  /*45390*/  LDL.LU R245, [R1+0x7f4] ;  /* 0x0007f40001f57983 */ /* 0x000ee20000300800 */
[----:B--2---:R-:W-:-:S03]  /*453a0*/  MOV R34, R69 ;  /* 0x0000004500227202 */ /* 0x004fc60000000f00 */
[----:B------:R-:W2:Y:S01]  /*453b0*/  LDL.LU R246, [R1+0x7f8] ;  /* 0x0007f80001f67983 */ /* 0x000ea20000300800 */
[----:B------:R-:W-:-:S03]  /*453c0*/  IMAD.MOV.U32 R31, RZ, RZ, R70 ;  /* 0x000000ffff1f7224 */ /* 0x000fc600078e0046 */
        /* <DEDUP_REMOVED lines=47> */
[----:B------:R-:W-:Y:S11]  /*456c0*/  HMMA.1688.F32.TF32 R88, R248, R8, R88 ;  /* 0x00000008f858723c */ /* 0x000ff60000081058 */
[----:B---3--:R-:W-:Y:S01]  /*456d0*/  MOV R43, R100 ;  /* 0x00000064002b7202 */ /* 0x008fe20000000f00 */
[----:B----4-:R-:W-:Y:S01]  /*456e0*/  IMAD.MOV.U32 R42, RZ, RZ, R101 ;  /* 0x000000ffff2a7224 */ /* 0x010fe200078e0065 */
[----:B------:R-:W-:Y:S01]  /*456f0*/  MOV R38, R103 ;  /* 0x0000006700267202 */ /* 0x000fe20000000f00 */
[----:B------:R-:W-:-:S02]  /*45700*/  IMAD.MOV.U32 R39, RZ, RZ, R102 ;  /* 0x000000ffff277224 */ /* 0x000fc400078e0066 */
[C---:B------:R-:W-:Y:S08]  /*45710*/  HMMA.1688.F32.TF32 R100, R248.reuse, R20, R136 ;  /* 0x00000014f864723c */ /* 0x040ff00000081088 */
[C---:B------:R-:W-:Y:S08]  /*45720*/  HMMA.1688.F32.TF32 R92, R248.reuse, R12, R92 ;  /* 0x0000000cf85c723c */ /* 0x040ff0000008105c */
[C---:B------:R-:W-:Y:S08]  /*45730*/  HMMA.1688.F32.TF32 R96, R248.reuse, R16, R96 ;  /* 0x00000010f860723c */ /* 0x040ff00000081060 */
[----:B------:R-:W-:Y:S01]  /*45740*/  HMMA.1688.F32.TF32 R248, R248, R4, R68 ;  /* 0x00000004f8f8723c */ /* 0x000fe20000081044 */
[----:B------:R-:W-:Y:S01]  /*45750*/  IMAD.MOV.U32 R59, RZ, RZ, R100 ;  /* 0x000000ffff3b7224 */ /* 0x000fe200078e0064 */
[----:B------:R-:W-:Y:S01]  /*45760*/  MOV R54, R102 ;  /* 0x0000006600367202 */ /* 0x000fe20000000f00 */
[----:B------:R-:W-:Y:S01]  /*45770*/  IMAD.MOV.U32 R51, RZ, RZ, R101 ;  /* 0x000000ffff337224 */ /* 0x000fe200078e0065 */
[----:B------:R-:W-:Y:S01]  /*45780*/  LDS R68, [R0+UR11+0xc100] ;  /* 0x00c1000b00447984 */ /* 0x000fe20008000800 */
[----:B------:R-:W-:-:S03]  /*45790*/  IMAD.MOV.U32 R55, RZ, RZ, R103 ;  /* 0x000000ffff377224 */ /* 0x000fc600078e0067 */
[----:B------:R-:W-:Y:S04]  /*457a0*/  LDS R70, [R0+UR11+0xd100] ;  /* 0x00d1000b00467984 */ /* 0x000fe80008000800 */
[----:B------:R-:W-:Y:S04]  /*457b0*/  STL.64 [R1+0x20], R96 ;  /* 0x0000206001007387 */ /* 0x000fe80000100a00 */
[----:B------:R-:W-:Y:S04]  /*457c0*/  STL.64 [R1+0x28], R98 ;  /* 0x0000286201007387 */ /* 0x000fe80000100a00 */
[----:B------:R-:W-:Y:S04]  /*457d0*/  STL.64 [R1+0x10], R92 ;  /* 0x0000105c01007387 */ /* 0x000fe80000100a00 */
[----:B------:R-:W-:Y:S04]  /*457e0*/  STL.64 [R1+0x18], R94 ;  /* 0x0000185e01007387 */ /* 0x000fe80000100a00 */
[----:B------:R-:W-:Y:S04]  /*457f0*/  STL [R1+0x3a9c], R248 ;  /* 0x003a9cf801007387 */ /* 0x000fe80000100800 */
[----:B------:R-:W-:Y:S04]  /*45800*/  STL.64 [R1], R88 ;  /* 0x0000005801007387 */ /* 0x000fe80000100a00 */
[----:B------:R1:W-:Y:S04]  /*45810*/  STL.64 [R1+0x8], R90 ;  /* 0x0000085a01007387 */ /* 0x0003e80000100a00 */
[----:B------:R-:W-:Y:S04]  /*45820*/  LDS R69, [R3+UR11+0xc100] ;  /* 0x00c1000b03457984 */ /* 0x000fe80008000800 */
[----:B------:R-:W2:Y:S01]  /*45830*/  LDS R71, [R3+UR11+0xd100] ;  /* 0x00d1000b03477984 */ /* 0x000ea20008000800 */
[C---:B-1----:R-:W-:Y:S08]  /*45840*/  HMMA.1688.F32.TF32 R88, R72.reuse, R64, R84 ;  /* 0x000000404858723c */ /* 0x042ff00000081054 */
[C---:B------:R-:W-:Y:S08]  /*45850*/  HMMA.1688.F32.TF32 R84, R72.reuse, R60, R80 ;  /* 0x0000003c4854723c */ /* 0x040ff00000081050 */
[C---:B------:R-:W-:Y:S01]  /*45860*/  HMMA.1688.F32.TF32 R80, R72.reuse, R56, R76 ;  /* 0x000000384850723c */ /* 0x040fe2000008104c */
[----:B------:R-:W-:Y:S04]  /*45870*/  STL [R1+0x3a98], R249 ;  /* 0x003a98f901007387 */ /* 0x000fe80000100800 */
[----:B------:R-:W-:Y:S04]  /*45880*/  STL [R1+0x3a94], R250 ;  /* 0x003a94fa01007387 */ /* 0x000fe80000100800 */
[----:B------:R-:W-:Y:S04]  /*45890*/  STL [R1+0x3a90], R251 ;  /* 0x003a90fb01007387 */ /* 0x000fe80000100800 */
[----:B------:R-:W-:Y:S04]  /*458a0*/  STL.64 [R1+0x1e0], R88 ;  /* 0x0001e05801007387 */ /* 0x000fe80000100a00 */
[----:B------:R-:W-:Y:S04]  /*458b0*/  STL.64 [R1+0x1e8], R90 ;  /* 0x0001e85a01007387 */ /* 0x000fe80000100a00 */
[----:B------:R-:W-:Y:S01]  /*458c0*/  STL.64 [R1+0x1d0], R84 ;  /* 0x0001d05401007387 */ /* 0x000fe20000100a00 */
[C---:B------:R-:W-:Y:S03]  /*458d0*/  HMMA.1688.F32.TF32 R76, R72.reuse, R52, R244 ;  /* 0x00000034484c723c */ /* 0x040fe600000810f4 */
[----:B------:R-:W-:Y:S04]  /*458e0*/  STL.64 [R1+0x1d8], R86 ;  /* 0x0001d85601007387 */ /* 0x000fe80000100a00 */
[----:B------:R-:W-:Y:S04]  /*458f0*/  STL.64 [R1+0x1c0], R80 ;  /* 0x0001c05001007387 */ /* 0x000fe80000100a00 */
[----:B------:R1:W-:Y:S02]  /*45900*/  STL.64 [R1+0x1c8], R82 ;  /* 0x0001c85201007387 */ /* 0x0003e40000100a00 */
[----:B-1----:R-:W-:Y:S06]  /*45910*/  HMMA.1688.F32.TF32 R80, R72, R48, R228 ;  /* 0x000000304850723c */ /* 0x002fec00000810e4 */
[----:B------:R-:W-:Y:S01]  /*45920*/  IMAD.MOV.U32 R248, RZ, RZ, R76 ;  /* 0x000000fffff87224 */ /* 0x000fe200078e004c */
[----:B------:R-:W-:Y:S01]  /*45930*/  MOV R249, R77 ;  /* 0x0000004d00f97202 */ /* 0x000fe20000000f00 */
[----:B------:R-:W-:-:S02]  /*45940*/  IMAD.MOV.U32 R250, RZ, RZ, R78 ;  /* 0x000000fffffa7224 */ /* 0x000fc400078e004e */
[----:B------:R-:W-:Y:S02]  /*45950*/  IMAD.MOV.U32 R251, RZ, RZ, R79 ;  /* 0x000000fffffb7224 */ /* 0x000fe400078e004f */
[----:B------:R-:W-:Y:S07]  /*45960*/  HMMA.1688.F32.TF32 R76, R72, R44, R220 ;  /* 0x0000002c484c723c */ /* 0x000fee00000810dc */
[----:B------:R1:W-:Y:S04]  /*45970*/  STL.64 [R1+0x1a0], R80 ;  /* 0x0001a05001007387 */ /* 0x0003e80000100a00 */
[----:B------:R3:W-:Y:S04]  /*45980*/  STL.64 [R1+0x1a8], R82 ;  /* 0x0001a85201007387 */ /* 0x0007e80000100a00 */
        /* <DEDUP_REMOVED lines=98> */
[----:B------:R-:W4:Y:S01]  /*45fb0*/  LDL.LU R76, [R1+0x6d0] ;  /* 0x0006d000014c7983 */ /* 0x000f220000300800 */
[----:B------:R-:W-:Y:S01]  /*45fc0*/  IMAD.MOV.U32 R19, RZ, RZ, R78 ;  /* 0x000000ffff137224 */ /* 0x000fe200078e004e */
[----:B------:R-:W-:Y:S02]  /*45fd0*/  MOV R7, R79 ;  /* 0x0000004f00077202 */ /* 0x000fe40000000f00 */
[----:B------:R-:W4:Y:S04]  /*45fe0*/  LDL.LU R77, [R1+0x6d4] ;  /* 0x0006d400014d7983 */ /* 0x000f280000300800 */
[----:B------:R-:W4:Y:S04]  /*45ff0*/  LDL.LU R78, [R1+0x6d8] ;  /* 0x0006d800014e7983 */ /* 0x000f280000300800 */
[----:B------:R-:W4:Y:S01]  /*46000*/  LDL.LU R79, [R1+0x6dc] ;  /* 0x0006dc00014f7983 */ /* 0x000f220000300800 */
[C---:B--2---:R-:W-:Y:S08]  /*46010*/  HMMA.1688.F32.TF32 R96, R68.reuse, R36, R96 ;  /* 0x000000244460723c */ /* 0x044ff00000081060 */
[C---:B---3--:R-:W-:Y:S08]  /*46020*/  HMMA.1688.F32.TF32 R100, R68.reuse, R40, R100 ;  /* 0x000000284464723c */ /* 0x048ff00000081064 */
[C---:B------:R-:W-:Y:S08]  /*46030*/  HMMA.1688.F32.TF32 R88, R68.reuse, R28, R88 ;  /* 0x0000001c4458723c */ /* 0x040ff00000081058 */
[C---:B----4-:R-:W-:Y:S08]  /*46040*/  HMMA.1688.F32.TF32 R104, R68.reuse, R44, R104 ;  /* 0x0000002c4468723c */ /* 0x050ff00000081068 */
[C---:B------:R-:W-:Y:S08]  /*46050*/  HMMA.1688.F32.TF32 R112, R68.reuse, R52, R112 ;  /* 0x000000344470723c */ /* 0x040ff00000081070 */
[----:B------:R-:W-:Y:S08]  /*46060*/  HMMA.1688.F32.TF32 R116, R68, R56, R116 ;  /* 0x000000384474723c */ /* 0x000ff00000081074 */
[C---:B------:R-:W-:Y:S08]  /*46070*/  HMMA.1688.F32.TF32 R128, R72.reuse, R4, R128 ;  /* 0x000000044880723c */ /* 0x040ff00000081080 */
[C---:B------:R-:W-:Y:S08]  /*46080*/  HMMA.1688.F32.TF32 R132, R72.reuse, R8, R132 ;  /* 0x000000084884723c */ /* 0x040ff00000081084 */
[C---:B------:R-:W-:Y:S08]  /*46090*/  HMMA.1688.F32.TF32 R140, R72.reuse, R12, R140 ;  /* 0x0000000c488c723c */ /* 0x040ff0000008108c */
[C---:B------:R-:W-:Y:S08]  /*460a0*/  HMMA.1688.F32.TF32 R136, R72.reuse, R40, R136 ;  /* 0x000000284888723c */ /* 0x040ff00000081088 */
[C---:B------:R-:W-:Y:S11]  /*460b0*/  HMMA.1688.F32.TF32 R228, R72.reuse, R36, R228 ;  /* 0x0000002448e4723c */ /* 0x040ff600000810e4 */
[----:B------:R-:W-:Y:S01]  /*460c0*/  MOV R14, R138 ;  /* 0x0000008a000e7202 */ /* 0x000fe20000000f00 */
[----:B------:R-:W-:Y:S01]  /*460d0*/  IMAD.MOV.U32 R15, RZ, RZ, R139 ;  /* 0x000000ffff0f7224 */ /* 0x000fe200078e008b */
[----:B------:R-:W-:Y:S01]  /*460e0*/  HMMA.1688.F32.TF32 R232, R72, R32, R232 ;  /* 0x0000002048e8723c */ /* 0x000fe200000810e8 */
[----:B------:R-:W-:Y:S01]  /*460f0*/  IMAD.MOV.U32 R10, RZ, RZ, R136 ;  /* 0x000000ffff0a7224 */ /* 0x000fe200078e0088 */
[----:B------:R-:W2:Y:S01]  /*46100*/  LDL.LU.64 R138, [R1+0x3b90] ;  /* 0x003b9000018a7983 */ /* 0x000ea20000300a00 */
[----:B------:R-:W-:-:S03]  /*46110*/  IMAD.MOV.U32 R11, RZ, RZ, R137 ;  /* 0x000000ffff0b7224 */ /* 0x000fc600078e0089 */
[----:B------:R-:W3:Y:S04]  /*46120*/  LDL.LU.64 R136, [R1+0x3b88] ;  /* 0x003b880001887983 */ /* 0x000ee80000300a00 */
[----:B------:R-:W-:Y:S04]  /*46130*/  STL.64 [R1+0x170], R228 ;  /* 0x000170e401007387 */ /* 0x000fe80000100a00 */
[----:B------:R1:W-:Y:S04]  /*46140*/  STL.64 [R1+0x178], R230 ;  /* 0x000178e601007387 */ /* 0x0003e80000100a00 */
[----:B-1----:R-:W4:Y:S04]  /*46150*/  LDL.LU.64 R230, [R1+0x3b80] ;  /* 0x003b800001e67983 */ /* 0x002f280000300a00 */
[----:B------:R-:W2:Y:S04]  /*46160*/  LDL.LU.64 R228, [R1+0x3b78] ;  /* 0x003b780001e47983 */ /* 0x000ea80000300a00 */
[----:B------:R-:W-:Y:S04]  /*46170*/  STL.64 [R1+0x160], R232 ;  /* 0x000160e801007387 */ /* 0x000fe80000100a00 */
[----:B------:R1:W-:Y:S02]  /*46180*/  STL.64 [R1+0x168], R234 ;  /* 0x000168ea01007387 */ /* 0x0003e40000100a00 */
[C---:B-1----:R-:W-:Y:S08]  /*46190*/  HMMA.1688.F32.TF32 R232, R72.reuse, R28, R200 ;  /* 0x0000001c48e8723c */ /* 0x042ff000000810c8 */
[C---:B------:R-:W-:Y:S08]  /*461a0*/  HMMA.1688.F32.TF32 R200, R72.reuse, R24, R196 ;  /* 0x0000001848c8723c */ /* 0x040ff000000810c4 */
[C---:B------:R-:W-:Y:S08]  /*461b0*/  HMMA.1688.F32.TF32 R196, R72.reuse, R20, R192 ;  /* 0x0000001448c4723c */ /* 0x040ff000000810c0 */
[----:B------:R-:W-:Y:S01]  /*461c0*/  HMMA.1688.F32.TF32 R192, R72, R16, R224 ;  /* 0x0000001048c0723c */ /* 0x000fe200000810e0 */
        /* <DEDUP_REMOVED lines=48> */
[C---:B------:R-:W-:Y:S02]  /*464d0*/  HMMA.1688.F32.TF32 R80, R68.reuse, R8, R220 ;  /* 0x000000084450723c */ /* 0x040fe400000810dc */
[----:B------:R1:W-:Y:S04]  /*464e0*/  STL.64 [R1+0x220], R76 ;  /* 0x0002204c01007387 */ /* 0x0003e80000100a00 */
[----:B------:R1:W-:Y:S04]  /*464f0*/  STL.64 [R1+0x228], R78 ;  /* 0x0002284e01007387 */ /* 0x0003e80000100a00 */
[----:B------:R-:W-:Y:S04]  /*46500*/  LDS R73, [R3+UR11+0xc180] ;  /* 0x00c1800b03497984 */ /* 0x000fe80008000800 */
[----:B-1----:R-:W2:Y:S04]  /*46510*/  LDL.LU R76, [R1+0x340] ;  /* 0x00034000014c7983 */ /* 0x002ea80000300800 */
[----:B------:R-:W-:Y:S04]  /*46520*/  STL.64 [R1+0x210], R84 ;  /* 0x0002105401007387 */ /* 0x000fe80000100a00 */
[----:B------:R-:W-:Y:S04]  /*46530*/  STL.64 [R1+0x218], R86 ;  /* 0x0002185601007387 */ /* 0x000fe80000100a00 */
        /* <DEDUP_REMOVED lines=93> */
[----:B------:R-:W3:Y:S01]  /*46b10*/  LDS R75, [R3+UR11+0xd180] ;  /* 0x00d1800b034b7984 */ /* 0x000ee20008000800 */
[----:B--2---:R-:W-:Y:S03]  /*46b20*/  HMMA.1688.F32.TF32 R68, R68, R4, R220 ;  /* 0x000000044444723c */ /* 0x004fe600000810dc */
[----:B------:R-:W2:Y:S04]  /*46b30*/  LDL.LU.64 R222, [R1+0x3b70] ;  /* 0x003b700001de7983 */ /* 0x000ea80000300a00 */
[----:B------:R-:W2:Y:S01]  /*46b40*/  LDL.LU.64 R220, [R1+0x3b68] ;  /* 0x003b680001dc7983 */ /* 0x000ea20000300a00 */
[C---:B---3--:R-:W-:Y:S08]  /*46b50*/  HMMA.1688.F32.TF32 R232, R72.reuse, R64, R232 ;  /* 0x0000004048e8723c */ /* 0x048ff000000810e8 */
[C---:B----4-:R-:W-:Y:S03]  /*46b60*/  HMMA.1688.F32.TF32 R200, R72.reuse, R60, R200 ;  /* 0x0000003c48c8723c */ /* 0x050fe600000810c8 */
[----:B------:R-:W-:Y:S04]  /*46b70*/  STL.64 [R1+0x1f0], R68 ;  /* 0x0001f04401007387 */ /* 0x000fe80000100a00 */
[----:B------:R-:W-:Y:S04]  /*46b80*/  STL.64 [R1+0x1f8], R70 ;  /* 0x0001f84601007387 */ /* 0x000fe80000100a00 */
[----:B------:R-:W-:Y:S04]  /*46b90*/  STL.64 [R1+0x470], R232 ;  /* 0x000470e801007387 */ /* 0x000fe80000100a00 */
[----:B------:R1:W-:Y:S04]  /*46ba0*/  STL.64 [R1+0x478], R234 ;  /* 0x000478ea01007387 */ /* 0x0003e80000100a00 */
[----:B------:R-:W-:Y:S04]  /*46bb0*/  LDS R68, [R0+UR11+0xc200] ;  /* 0x00c2000b00447984 */ /* 0x000fe80008000800 */
[----:B------:R-:W-:Y:S01]  /*46bc0*/  STL.64 [R1+0x460], R200 ;  /* 0x000460c801007387 */ /* 0x000fe20000100a00 */
[C---:B-1----:R-:W-:Y:S03]  /*46bd0*/  HMMA.1688.F32.TF32 R232, R72.reuse, R56, R196 ;  /* 0x0000003848e8723c */ /* 0x042fe600000810c4 */
[----:B------:R1:W-:Y:S04]  /*46be0*/  STL.64 [R1+0x468], R202 ;  /* 0x000468ca01007387 */ /* 0x0003e80000100a00 */
[----:B------:R-:W-:Y:S01]  /*46bf0*/  LDS R70, [R0+UR11+0xd200] ;  /* 0x00d2000b00467984 */ /* 0x000fe20008000800 */
[C---:B------:R-:W-:Y:S03]  /*46c00*/  HMMA.1688.F32.TF32 R196, R72.reuse, R48, R224 ;  /* 0x0000003048c4723c */ /* 0x040fe600000810e0 */
[----:B------:R-:W-:Y:S04]  /*46c10*/  LDS R69, [R3+UR11+0xc200] ;  /* 0x00c2000b03457984 */ /* 0x000fe80008000800 */
[----:B------:R-:W3:Y:S01]  /*46c20*/  LDS R71, [R3+UR11+0xd200] ;  /* 0x00d2000b03477984 */ /* 0x000ee20008000800 */
[C---:B-1----:R-:W-:Y:S08]  /*46c30*/  HMMA.1688.F32.TF32 R200, R72.reuse, R52, R192 ;  /* 0x0000003448c8723c */ /* 0x042ff000000810c0 */
        /* <DEDUP_REMOVED lines=32> */
[C---:B---3--:R-:W-:Y:S03]  /*46e40*/  HMMA.1688.F32.TF32 R92, R68.reuse, R64, R92 ;  /* 0x00000040445c723c */ /* 0x048fe6000008105c */
[----:B------:R-:W-:Y:S04]  /*46e50*/  STL.64 [R1+0x3b8], R114 ;  /* 0x0003b87201007387 */ /* 0x000fe80000100a00 */
[----:B------:R-:W-:Y:S01]  /*46e60*/  STL.64 [R1+0x3a0], R108 ;  /* 0x0003a06c01007387 */ /* 0x000fe20000100a00 */
[C---:B------:R-:W-:Y:S03]  /*46e70*/  HMMA.1688.F32.TF32 R88, R68.reuse, R60, R88 ;  /* 0x0000003c4458723c */ /* 0x040fe60000081058 */
        /* <DEDUP_REMOVED lines=9> */
[----:B------:R-:W-:Y:S04]  /*46f10*/  STL.64 [R1+0x380], R92 ;  /* 0x0003805c01007387 */ /* 0x000fe80000100a00 */
[----:B------:R-:W-:Y:S04]  /*46f20*/  STL.64 [R1+0x388], R94 ;  /* 0x0003885e01007387 */ /* 0x000fe80000100a00 */
[----:B------:R-:W-:Y:S01]  /*46f30*/  STL.64 [R1+0x370], R88 ;  /* 0x0003705801007387 */ /* 0x000fe20000100a00 */
[C---:B------:R-:W-:Y:S03]  /*46f40*/  HMMA.1688.F32.TF32 R76, R68.reuse, R48, R76 ;  /* 0x00000030444c723c */ /* 0x040fe6000008104c */
[----:B------:R-:W-:Y:S04]  /*46f50*/  STL.64 [R1+0x378], R90 ;  /* 0x0003785a01007387 */ /* 0x000fe80000100a00 */
[----:B------:R-:W-:Y:S04]  /*46f60*/  LDS R101, [R3+UR11+0xc280] ;  /* 0x00c2800b03657984 */ /* 0x000fe80008000800 */
[----:B------:R-:W-:Y:S04]  /*46f70*/  STL.64 [R1+0x360], R72 ;  /* 0x0003604801007387 */ /* 0x000fe80000100a00 */
[----:B------:R1:W-:Y:S04]  /*46f80*/  STL.64 [R1+0x368], R74 ;  /* 0x0003684a01007387 */ /* 0x0003e80000100a00 */
[----:B------:R-:W3:Y:S01]  /*46f90*/  LDS R103, [R3+UR11+0xd280] ;  /* 0x00d2800b03677984 */ /* 0x000ee20008000800 */
[C---:B-1----:R-:W-:Y:S03]  /*46fa0*/  HMMA.1688.F32.TF32 R72, R68.reuse, R44, R244 ;  /* 0x0000002c4448723c */ /* 0x042fe600000810f4 */
[----:B------:R-:W-:Y:S04]  /*46fb0*/  STL.64 [R1+0x350], R80 ;  /* 0x0003505001007387 */ /* 0x000fe80000100a00 */
[----:B------:R-:W-:Y:S04]  /*46fc0*/  STL.64 [R1+0x358], R82 ;  /* 0x0003585201007387 */ /* 0x000fe80000100a00 */
[----:B------:R-:W4:Y:S04]  /*46fd0*/  LDL.LU R96, [R1+0x4e0] ;  /* 0x0004e00001607983 */ /* 0x000f280000300800 */
[----:B------:R1:W-:Y:S04]  /*46fe0*/  STL.64 [R1+0x340], R76 ;  /* 0x0003404c01007387 */ /* 0x0003e80000100a00 */
[----:B------:R1:W-:Y:S04]  /*46ff0*/  STL.64 [R1+0x348], R78 ;  /* 0x0003484e01007387 */ /* 0x0003e80000100a00 */
[----:B------:R-:W-:Y:S04]  /*47000*/  STL.64 [R1+0x330], R72 ;  /* 0x0003304801007387 */ /* 0x000fe80000100a00 */
[----:B------:R1:W-:Y:S04]  /*47010*/  STL.64 [R1+0x338], R74 ;  /* 0x0003384a01007387 */ /* 0x0003e80000100a00 */
        /* <DEDUP_REMOVED lines=59> */
[C---:B--2---:R-:W-:Y:S03]  /*473d0*/  HMMA.1688.F32.TF32 R72, R68.reuse, R40, R76 ;  /* 0x000000284448723c */ /* 0x044fe6000008104c */
[----:B------:R-:W2:Y:S05]  /*473e0*/  LDL.LU R76, [R1+0x9b0] ;  /* 0x0009b000014c7983 */ /* 0x000eaa0000300800 */
[C---:B---3--:R-:W-:Y:S11]  /*473f0*/  HMMA.1688.F32.TF32 R132, R68.reuse, R36, R132 ;  /* 0x000000244484723c */ /* 0x048ff60000081084 */
[----:B------:R-:W-:Y:S04]  /*47400*/  STL.64 [R1+0x320], R72 ;  /* 0x0003204801007387 */ /* 0x000fe80000100a00 */
[----:B------:R4:W-:Y:S02]  /*47410*/  STL.64 [R1+0x328], R74 ;  /* 0x0003284a01007387 */ /* 0x0009e40000100a00 */
[C---:B----4-:R-:W-:Y:S02]  /*47420*/  HMMA.1688.F32.TF32 R72, R68.reuse, R32, R128 ;  /* 0x000000204448723c */ /* 0x050fe40000081080 */
[----:B------:R-:W-:Y:S04]  /*47430*/  STL.64 [R1+0x310], R132 ;  /* 0x0003108401007387 */ /* 0x000fe80000100a00 */
[----:B------:R-:W-:Y:S02]  /*47440*/  STL.64 [R1+0x318], R134 ;  /* 0x0003188601007387 */ /* 0x000fe40000100a00 */
[C---:B------:R-:W-:Y:S08]  /*47450*/  HMMA.1688.F32.TF32 R124, R68.reuse, R28, R124 ;  /* 0x0000001c447c723c */ /* 0x040ff0000008107c */
[C---:B------:R-:W-:Y:S03]  /*47460*/  HMMA.1688.F32.TF32 R120, R68.reuse, R24, R120 ;  /* 0x000000184478723c */ /* 0x040fe60000081078 */
[----:B------:R-:W-:Y:S04]  /*47470*/  STL.64 [R1+0x300], R72 ;  /* 0x0003004801007387 */ /* 0x000fe80000100a00 */
[----:B------:R1:W-:Y:S02]  /*47480*/  STL.64 [R1+0x308], R74 ;  /* 0x0003084a01007387 */ /* 0x0003e40000100a00 */
[C---:B-1----:R-:W-:Y:S02]  /*47490*/  HMMA.1688.F32.TF32 R72, R68.reuse, R20, R116 ;  /* 0x000000144448723c */ /* 0x042fe40000081074 */
[----:B------:R-:W-:Y:S04]  /*474a0*/  STL.64 [R1+0x2f0], R124 ;  /* 0x0002f07c01007387 */ /* 0x000fe80000100a00 */
[----:B------:R-:W-:Y:S02]  /*474b0*/  STL.64 [R1+0x2f8], R126 ;  /* 0x0002f87e01007387 */ /* 0x000fe40000100a00 */
[C---:B------:R-:W-:Y:S02]  /*474c0*/  HMMA.1688.F32.TF32 R112, R68.reuse, R16, R112 ;  /* 0x000000104470723c */ /* 0x040fe40000081070 */
[----:B------:R-:W-:Y:S04]  /*474d0*/  STL.64 [R1+0x2e0], R120 ;  /* 0x0002e07801007387 */ /* 0x000fe80000100a00 */
[----:B------:R-:W-:Y:S02]  /*474e0*/  STL.64 [R1+0x2e8], R122 ;  /* 0x0002e87a01007387 */ /* 0x000fe40000100a00 */
[C---:B------:R-:W-:Y:S03]  /*474f0*/  HMMA.1688.F32.TF32 R108, R68.reuse, R12, R108 ;  /* 0x0000000c446c723c */ /* 0x040fe6000008106c */
[----:B------:R-:W-:Y:S04]  /*47500*/  STL.64 [R1+0x2d0], R72 ;  /* 0x0002d04801007387 */ /* 0x000fe80000100a00 */
[----:B------:R1:W-:Y:S02]  /*47510*/  STL.64 [R1+0x2d8], R74 ;  /* 0x0002d84a01007387 */ /* 0x0003e40000100a00 */
[C---:B-1----:R-:W-:Y:S08]  /*47520*/  HMMA.1688.F32.TF32 R72, R68.reuse, R8, R104 ;  /* 0x000000084448723c */ /* 0x042ff00000081068 */
[----:B------:R-:W-:Y:S01]  /*47530*/  HMMA.1688.F32.TF32 R68, R68, R4, R96 ;  /* 0x000000044444723c */ /* 0x000fe20000081060 */
[----:B------:R-:W-:Y:S04]  /*47540*/  STL.64 [R1+0x2c0], R112 ;  /* 0x0002c07001007387 */ /* 0x000fe80000100a00 */
[----:B------:R-:W-:Y:S04]  /*47550*/  STL.64 [R1+0x2c8], R114 ;  /* 0x0002c87201007387 */ /* 0x000fe80000100a00 */
[----:B------:R-:W-:Y:S04]  /*47560*/  STL.64 [R1+0x2b0], R108 ;  /* 0x0002b06c01007387 */ /* 0x000fe80000100a00 */
[----:B------:R-:W-:Y:S06]  /*47570*/  STL.64 [R1+0x2b8], R110 ;  /* 0x0002b86e01007387 */ /* 0x000fec0000100a00 */
[----:B------:R-:W-:Y:S04]  /*47580*/  STL.64 [R1+0x3900], R70 ;  /* 0x0039004601007387 */ /* 0x000fe80000100a00 */
[----:B------:R-:W-:Y:S04]  /*47590*/  STL.64 [R1+0x2a0], R72 ;  /* 0x0002a04801007387 */ /* 0x000fe80000100a00 */
[----:B------:R1:W-:Y:S04]  /*475a0*/  STL.64 [R1+0x2a8], R74 ;  /* 0x0002a84a01007387 */ /* 0x0003e80000100a00 */
[----:B------:R3:W-:Y:S01]  /*475b0*/  STL.64 [R1+0x38f8], R68 ;  /* 0x0038f84401007387 */ /* 0x0007e20000100a00 */
[C---:B-1----:R-:W-:Y:S08]  /*475c0*/  HMMA.1688.F32.TF32 R72, R100.reuse, R64, R244 ;  /* 0x000000406448723c */ /* 0x042ff000000810f4 */
[C---:B------:R-:W-:Y:S01]  /*475d0*/  HMMA.1688.F32.TF32 R88, R100.reuse, R56, R88 ;  /* 0x000000386458723c */ /* 0x040fe20000081058 */
[----:B------:R-:W-:Y:S01]  /*475e0*/  IMAD.MOV.U32 R77, RZ, RZ, R165 ;  /* 0x000000ffff4d7224 */ /* 0x000fe200078e00a5 */
[----:B------:R-:W-:Y:S01]  /*475f0*/  MOV R78, R164 ;  /* 0x000000a4004e7202 */ /* 0x000fe20000000f00 */
[----:B------:R-:W-:Y:S01]  /*47600*/  IMAD.MOV.U32 R79, RZ, RZ, R2 ;  /* 0x000000ffff4f7224 */ /* 0x000fe200078e0002 */
[----:B------:R-:W-:Y:S01]  /*47610*/  MOV R151, R137 ;  /* 0x0000008900977202 */ /* 0x000fe20000000f00 */
[----:B------:R-:W-:Y:S01]  /*47620*/  IMAD.MOV.U32 R150, RZ, RZ, R136 ;  /* 0x000000ffff967224 */ /* 0x000fe200078e0088 */
[----:B------:R-:W-:Y:S02]  /*47630*/  LDS R164, [R0+UR11+0xc300] ;  /* 0x00c3000b00a47984 */ /* 0x000fe40008000800 */
[----:B---3--:R-:W-:Y:S01]  /*47640*/  HMMA.1688.F32.TF32 R68, R100, R60, R92 ;  /* 0x0000003c6444723c */ /* 0x008fe2000008105c */
[----:B------:R-:W-:-:S02]  /*47650*/  IMAD.MOV.U32 R224, RZ, RZ, R138 ;  /* 0x000000ffffe07224 */ /* 0x000fc400078e008a */
[----:B------:R-:W-:Y:S01]  /*47660*/  IMAD.MOV.U32 R225, RZ, RZ, R139 ;  /* 0x000000ffffe17224 */ /* 0x000fe200078e008b */
[----:B------:R-:W-:Y:S04]  /*47670*/  STL.64 [R1+0x3910], R74 ;  /* 0x0039104a01007387 */ /* 0x000fe80000100a00 */
[----:B------:R1:W-:Y:S04]  /*47680*/  STL.64 [R1+0x3908], R72 ;  /* 0x0039084801007387 */ /* 0x0003e80000100a00 */
[----:B------:R-:W3:Y:S01]  /*47690*/  LDS R165, [R3+UR11+0xc300] ;  /* 0x00c3000b03a57984 */ /* 0x000ee20008000800 */
[----:B------:R-:W-:Y:S01]  /*476a0*/  MOV R226, R145 ;  /* 0x0000009100e27202 */ /* 0x000fe20000000f00 */
[----:B------:R-:W-:-:S02]  /*476b0*/  IMAD.MOV.U32 R227, RZ, RZ, R144 ;  /* 0x000000ffffe37224 */ /* 0x000fc400078e0090 */
[----:B------:R-:W-:Y:S02]  /*476c0*/  IMAD.MOV.U32 R193, RZ, RZ, R158 ;  /* 0x000000ffffc17224 */ /* 0x000fe400078e009e */
[----:B------:R-:W-:Y:S01]  /*476d0*/  IMAD.MOV.U32 R192, RZ, RZ, R159 ;  /* 0x000000ffffc07224 */ /* 0x000fe200078e009f */
[----:B------:R-:W-:Y:S01]  /*476e0*/  STL.64 [R1+0x530], R68 ;  /* 0x0005304401007387 */ /* 0x000fe20000100a00 */
[----:B-1----:R-:W-:Y:S03]  /*476f0*/  HMMA.1688.F32.TF32 R72, R100, R52, R84 ;  /* 0x000000346448723c */ /* 0x002fe60000081054 */
[----:B------:R1:W-:Y:S01]  /*47700*/  STL.64 [R1+0x538], R70 ;  /* 0x0005384601007387 */ /* 0x0003e20000100a00 */
        /* <DEDUP_REMOVED lines=9> */
[----:B-1----:R-:W-:Y:S01]  /*477a0*/  HMMA.1688.F32.TF32 R68, R100, R48, R80 ;  /* 0x000000306444723c */ /* 0x002fe20000081050 */
[----:B------:R-:W-:Y:S04]  /*477b0*/  STL.64 [R1+0x520], R88 ;  /* 0x0005205801007387 */ /* 0x000fe80000100a00 */
[----:B------:R-:W-:Y:S04]  /*477c0*/  STL.64 [R1+0x528], R90 ;  /* 0x0005285a01007387 */ /* 0x000fe80000100a00 */
[----:B------:R-:W-:Y:S04]  /*477d0*/  STL.64 [R1+0x510], R72 ;  /* 0x0005104801007387 */ /* 0x000fe80000100a00 */
[----:B------:R-:W-:Y:S01]  /*477e0*/  STL.64 [R1+0x518], R74 ;  /* 0x0005184a01007387 */ /* 0x000fe20000100a00 */
[----:B------:R-:W-:Y:S01]  /*477f0*/  IMAD.MOV.U32 R232, RZ, RZ, R189 ;  /* 0x000000ffffe87224 */ /* 0x000fe200078e00bd */
[----:B------:R-:W-:Y:S01]  /*47800*/  MOV R233, R188 ;  /* 0x000000bc00e97202 */ /* 0x000fe20000000f00 */
[----:B------:R-:W-:-:S02]  /*47810*/  IMAD.MOV.U32 R190, RZ, RZ, R217 ;  /* 0x000000ffffbe7224 */ /* 0x000fc400078e00d9 */
[----:B------:R-:W-:Y:S01]  /*47820*/  IMAD.MOV.U32 R196, RZ, RZ, R176 ;  /* 0x000000ffffc47224 */ /* 0x000fe200078e00b0 */
[----:B------:R2:W-:Y:S01]  /*47830*/  STL.64 [R1+0x500], R68 ;  /* 0x0005004401007387 */ /* 0x0005e20000100a00 */
[----:B------:R-:W-:Y:S01]  /*47840*/  IMAD.MOV.U32 R2, RZ, RZ, R70 ;  /* 0x000000ffff027224 */ /* 0x000fe200078e0046 */
[----:B------:R-:W-:Y:S01]  /*47850*/  MOV R252, R71 ;  /* 0x0000004700fc7202 */ /* 0x000fe20000000f00 */
[----:B------:R-:W-:Y:S01]  /*47860*/  IMAD.MOV.U32 R197, RZ, RZ, R177 ;  /* 0x000000ffffc57224 */ /* 0x000fe200078e00b1 */
[----:B------:R-:W-:Y:S01]  /*47870*/  MOV R198, R236 ;  /* 0x000000ec00c67202 */ /* 0x000fe20000000f00 */
[----:B------:R-:W-:Y:S01]  /*47880*/  IMAD.MOV.U32 R199, RZ, RZ, R237 ;  /* 0x000000ffffc77224 */ /* 0x000fe200078e00ed */
[----:B------:R-:W-:Y:S04]  /*47890*/  LDS R244, [R0+UR11+0xc380] ;  /* 0x00c3800b00f47984 */ /* 0x000fe80008000800 */
[----:B------:R-:W-:Y:S04]  /*478a0*/  STL [R1+0x393c], R252 ;  /* 0x00393cfc01007387 */ /* 0x000fe80000100800 */
[----:B------:R-:W-:Y:S01]  /*478b0*/  STL [R1+0x3938], R2 ;  /* 0x0039380201007387 */ /* 0x000fe20000100800 */
[----:B------:R-:W-:Y:S01]  /*478c0*/  IMAD.MOV.U32 R95, RZ, RZ, R228 ;  /* 0x000000ffff5f7224 */ /* 0x000fe200078e00e4 */
[----:B------:R-:W-:Y:S01]  /*478d0*/  MOV R94, R229 ;  /* 0x000000e5005e7202 */ /* 0x000fe20000000f00 */
[----:B------:R-:W-:Y:S01]  /*478e0*/  IMAD.MOV.U32 R93, RZ, RZ, R230 ;  /* 0x000000ffff5d7224 */ /* 0x000fe200078e00e6 */
[----:B------:R-:W-:Y:S01]  /*478f0*/  LDS R246, [R0+UR11+0xd380] ;  /* 0x00d3800b00f67984 */ /* 0x000fe20008000800 */
[----:B------:R-:W-:-:S03]  /*47900*/  IMAD.MOV.U32 R92, RZ, RZ, R231 ;  /* 0x000000ffff5c7224 */ /* 0x000fc600078e00e7 */
[----:B------:R-:W-:Y:S04]  /*47910*/  LDS R245, [R3+UR11+0xc380] ;  /* 0x00c3800b03f57984 */ /* 0x000fe80008000800 */
[----:B------:R-:W1:Y:S01]  /*47920*/  LDS R247, [R3+UR11+0xd380] ;  /* 0x00d3800b03f77984 */ /* 0x000e620008000800 */
[----:B--2---:R-:W-:Y:S01]  /*47930*/  HMMA.1688.F32.TF32 R68, R100, R44, R76 ;  /* 0x0000002c6444723c */ /* 0x004fe2000008104c */
[----:B------:R-:W-:Y:S01]  /*47940*/  IMAD.MOV.U32 R79, RZ, RZ, R220 ;  /* 0x000000ffff4f7224 */ /* 0x000fe200078e00dc */
[----:B------:R-:W-:Y:S01]  /*47950*/  MOV R77, R222 ;  /* 0x000000de004d7202 */ /* 0x000fe20000000f00 */
[----:B------:R-:W-:Y:S02]  /*47960*/  IMAD.MOV.U32 R78, RZ, RZ, R221 ;  /* 0x000000ffff4e7224 */ /* 0x000fe400078e00dd */
[----:B------:R-:W-:-:S14]  /*47970*/  IMAD.MOV.U32 R76, RZ, RZ, R223 ;  /* 0x000000ffff4c7224 */ /* 0x000fdc00078e00df */
        /* <DEDUP_REMOVED lines=37> */
[C---:B------:R-:W-:Y:S03]  /*47bd0*/  HMMA.1688.F32.TF32 R92, R100.reuse, R12, R92 ;  /* 0x0000000c645c723c */ /* 0x040fe6000008105c */
[----:B------:R-:W3:Y:S04]  /*47be0*/  LDL.LU R106, [R1+0x6a8] ;  /* 0x0006a800016a7983 */ /* 0x000ee80000300800 */
[----:B------:R-:W3:Y:S01]  /*47bf0*/  LDL.LU R107, [R1+0x6ac] ;  /* 0x0006ac00016b7983 */ /* 0x000ee20000300800 */
[C---:B--2---:R-:W-:Y:S08]  /*47c00*/  HMMA.1688.F32.TF32 R68, R100.reuse, R40, R112 ;  /* 0x000000286444723c */ /* 0x044ff00000081070 */
[C---:B----4-:R-:W-:Y:S08]  /*47c10*/  HMMA.1688.F32.TF32 R220, R100.reuse, R36, R220 ;  /* 0x0000002464dc723c */ /* 0x050ff000000810dc */
[C---:B---3--:R-:W-:Y:S03]  /*47c20*/  HMMA.1688.F32.TF32 R228, R100.reuse, R32, R228 ;  /* 0x0000002064e4723c */ /* 0x048fe600000810e4 */
[----:B------:R2:W-:Y:S05]  /*47c30*/  STL.64 [R1+0x4e0], R68 ;  /* 0x0004e04401007387 */ /* 0x0005ea0000100a00 */
[C---:B------:R-:W-:Y:S03]  /*47c40*/  HMMA.1688.F32.TF32 R80, R100.reuse, R24, R80 ;  /* 0x000000186450723c */ /* 0x040fe60000081050 */
[----:B------:R-:W-:Y:S05]  /*47c50*/  STL.64 [R1+0x38c8], R222 ;  /* 0x0038c8de01007387 */ /* 0x000fea0000100a00 */
[C---:B------:R-:W-:Y:S01]  /*47c60*/  HMMA.1688.F32.TF32 R84, R100.reuse, R20, R84 ;  /* 0x000000146454723c */ /* 0x040fe20000081054 */
[----:B------:R3:W-:Y:S04]  /*47c70*/  STL.64 [R1+0x38c0], R220 ;  /* 0x0038c0dc01007387 */ /* 0x0007e80000100a00 */
[----:B------:R-:W-:Y:S03]  /*47c80*/  STL.64 [R1+0x38d8], R230 ;  /* 0x0038d8e601007387 */ /* 0x000fe60000100a00 */
[C---:B------:R-:W-:Y:S01]  /*47c90*/  HMMA.1688.F32.TF32 R88, R100.reuse, R16, R88 ;  /* 0x000000106458723c */ /* 0x040fe20000081058 */
[----:B------:R4:W-:Y:S04]  /*47ca0*/  STL.64 [R1+0x38d0], R228 ;  /* 0x0038d0e401007387 */ /* 0x0009e80000100a00 */
        /* <DEDUP_REMOVED lines=52> */
[C---:B------:R-:W-:Y:S08]  /*47ff0*/  HMMA.1688.F32.TF32 R104, R164.reuse, R64, R104 ;  /* 0x00000040a468723c */ /* 0x040ff00000081068 */
[C---:B------:R-:W-:Y:S11]  /*48000*/  HMMA.1688.F32.TF32 R144, R164.reuse, R24, R148 ;  /* 0x00000018a490723c */ /* 0x040ff60000081094 */
[----:B------:R-:W-:Y:S04]  /*48010*/  STL.64 [R1+0x3988], R106 ;  /* 0x0039886a01007387 */ /* 0x000fe80000100a00 */
[----:B------:R-:W-:Y:S01]  /*48020*/  STL.64 [R1+0x3980], R104 ;  /* 0x0039806801007387 */ /* 0x000fe20000100a00 */
[C---:B--2---:R-:W-:Y:S08]  /*48030*/  HMMA.1688.F32.TF32 R128, R164.reuse, R40, R128 ;  /* 0x00000028a480723c */ /* 0x044ff00000081080 */
[C---:B---3--:R-:W-:Y:S08]  /*48040*/  HMMA.1688.F32.TF32 R112, R164.reuse, R56, R112 ;  /* 0x00000038a470723c */ /* 0x048ff00000081070 */
[C---:B----4-:R-:W-:Y:S08]  /*48050*/  HMMA.1688.F32.TF32 R108, R164.reuse, R60, R108 ;  /* 0x0000003ca46c723c */ /* 0x050ff0000008106c */
        /* <DEDUP_REMOVED lines=12> */
[C---:B------:R-:W-:Y:S08]  /*48120*/  HMMA.1688.F32.TF32 R140, R164.reuse, R28, R140 ;  /* 0x0000001ca48c723c */ /* 0x040ff0000008108c */
        /* <DEDUP_REMOVED lines=14> */
[----:B------:R-:W2:Y:S04]  /*48210*/  LDL.LU R159, [R1+0x5ec] ;  /* 0x0005ec00019f7983 */ /* 0x000ea80000300800 */
[----:B------:R-:W3:Y:S04]  /*48220*/  LDL.LU R154, [R1+0x5f8] ;  /* 0x0005f800019a7983 */ /* 0x000ee80000300800 */
[----:B------:R-:W3:Y:S04]  /*48230*/  LDL.LU R155, [R1+0x5fc] ;  /* 0x0005fc00019b7983 */ /* 0x000ee80000300800 */
[----:B------:R-:W4:Y:S04]  /*48240*/  LDL.LU R174, [R1+0x5b8] ;  /* 0x0005b80001ae7983 */ /* 0x000f280000300800 */
[----:B------:R-:W4:Y:S04]  /*48250*/  LDL.LU R175, [R1+0x5bc] ;  /* 0x0005bc0001af7983 */ /* 0x000f280000300800 */
[----:B------:R-:W4:Y:S04]  /*48260*/  LDL.LU R162, [R1+0x5d8] ;  /* 0x0005d80001a27983 */ /* 0x000f280000300800 */
[----:B------:R-:W4:Y:S01]  /*48270*/  LDL.LU R163, [R1+0x5dc] ;  /* 0x0005dc0001a37983 */ /* 0x000f220000300800 */
[----:B------:R-:W-:Y:S03]  /*48280*/  HMMA.1688.F32.TF32 R148, R164, R20, R224 ;  /* 0x00000014a494723c */ /* 0x000fe600000810e0 */
[----:B------:R-:W4:Y:S01]  /*48290*/  LDL.LU R170, [R1+0x5c8] ;  /* 0x0005c80001aa7983 */ /* 0x000f220000300800 */
[----:B------:R-:W-:-:S03]  /*482a0*/  MOV R189, R218 ;  /* 0x000000da00bd7202 */ /* 0x000fc60000000f00 */
[----:B------:R-:W4:Y:S01]  /*482b0*/  LDL.LU R171, [R1+0x5cc] ;  /* 0x0005cc0001ab7983 */ /* 0x000f220000300800 */
[----:B------:R-:W-:-:S03]  /*482c0*/  IMAD.MOV.U32 R188, RZ, RZ, R219 ;  /* 0x000000ffffbc7224 */ /* 0x000fc600078e00db */
[----:B------:R-:W4:Y:S01]  /*482d0*/  LDL.LU R216, [R1+0x5a0] ;  /* 0x0005a00001d87983 */ /* 0x000f220000300800 */
[----:B------:R-:W-:-:S03]  /*482e0*/  MOV R224, R212 ;  /* 0x000000d400e07202 */ /* 0x000fc60000000f00 */
[----:B------:R-:W4:Y:S01]  /*482f0*/  LDL.LU R217, [R1+0x5a4] ;  /* 0x0005a40001d97983 */ /* 0x000f220000300800 */
[----:B------:R-:W-:-:S03]  /*48300*/  IMAD.MOV.U32 R225, RZ, RZ, R213 ;  /* 0x000000ffffe17224 */ /* 0x000fc600078e00d5 */
[----:B------:R-:W4:Y:S01]  /*48310*/  LDL.LU R218, [R1+0x5a8] ;  /* 0x0005a80001da7983 */ /* 0x000f220000300800 */
[----:B------:R-:W-:-:S03]  /*48320*/  IMAD.MOV.U32 R226, RZ, RZ, R214 ;  /* 0x000000ffffe27224 */ /* 0x000fc600078e00d6 */
[----:B------:R-:W4:Y:S01]  /*48330*/  LDL.LU R219, [R1+0x5ac] ;  /* 0x0005ac0001db7983 */ /* 0x000f220000300800 */
[----:B------:R-:W-:-:S03]  /*48340*/  MOV R227, R215 ;  /* 0x000000d700e37202 */ /* 0x000fc60000000f00 */
        /* <DEDUP_REMOVED lines=9> */
[----:B------:R-:W-:Y:S01]  /*483e0*/  STL.64 [R1+0x3a38], R150 ;  /* 0x003a389601007387 */ /* 0x000fe20000100a00 */
[----:B------:R-:W-:-:S03]  /*483f0*/  MOV R69, R239 ;  /* 0x000000ef00457202 */ /* 0x000fc60000000f00 */
[----:B------:R-:W-:Y:S01]  /*48400*/  STL.64 [R1+0x3a30], R148 ;  /* 0x003a309401007387 */ /* 0x000fe20000100a00 */
[----:B------:R-:W-:Y:S01]  /*48410*/  MOV R252, R70 ;  /* 0x0000004600fc7202 */ /* 0x000fe20000000f00 */
[----:B------:R-:W-:Y:S02]  /*48420*/  IMAD.MOV.U32 R2, RZ, RZ, R71 ;  /* 0x000000ffff027224 */ /* 0x000fe400078e0047 */
[----:B------:R-:W-:Y:S02]  /*48430*/  IMAD.MOV.U32 R70, RZ, RZ, R178 ;  /* 0x000000ffff467224 */ /* 0x000fe400078e00b2 */
[----:B------:R-:W-:Y:S02]  /*48440*/  IMAD.MOV.U32 R71, RZ, RZ, R179 ;  /* 0x000000ffff477224 */ /* 0x000fe400078e00b3 */
[----:B------:R-:W-:Y:S01]  /*48450*/  IMAD.MOV.U32 R72, RZ, RZ, R43 ;  /* 0x000000ffff487224 */ /* 0x000fe200078e002b */
[----:B------:R-:W-:Y:S01]  /*48460*/  MOV R74, R39 ;  /* 0x00000027004a7202 */ /* 0x000fe20000000f00 */
[----:B------:R-:W-:-:S02]  /*48470*/  IMAD.MOV.U32 R73, RZ, RZ, R42 ;  /* 0x000000ffff497224 */ /* 0x000fc400078e002a */
[----:B------:R-:W-:Y:S01]  /*48480*/  IMAD.MOV.U32 R75, RZ, RZ, R38 ;  /* 0x000000ffff4b7224 */ /* 0x000fe200078e0026 */
[----:B------:R-:W-:Y:S01]  /*48490*/  MOV R221, R34 ;  /* 0x0000002200dd7202 */ /* 0x000fe20000000f00 */
[----:B------:R-:W-:Y:S02]  /*484a0*/  IMAD.MOV.U32 R220, RZ, RZ, R35 ;  /* 0x000000ffffdc7224 */ /* 0x000fe400078e0023 */
[----:B------:R-:W-:Y:S02]  /*484b0*/  IMAD.MOV.U32 R222, RZ, RZ, R31 ;  /* 0x000000ffffde7224 */ /* 0x000fe400078e001f */
[----:B------:R-:W-:Y:S01]  /*484c0*/  IMAD.MOV.U32 R223, RZ, RZ, R30 ;  /* 0x000000ffffdf7224 */ /* 0x000fe200078e001e */
[----:B------:R-:W-:Y:S01]  /*484d0*/  MOV R228, R22 ;  /* 0x0000001600e47202 */ /* 0x000fe20000000f00 */
[----:B------:R-:W-:Y:S01]  /*484e0*/  IMAD.MOV.U32 R229, RZ, RZ, R23 ;  /* 0x000000ffffe57224 */ /* 0x000fe200078e0017 */
[----:B------:R-:W-:Y:S01]  /*484f0*/  MOV R231, R27 ;  /* 0x0000001b00e77202 */ /* 0x000fe20000000f00 */
[----:B------:R-:W-:Y:S01]  /*48500*/  IMAD.MOV.U32 R230, RZ, RZ, R26 ;  /* 0x000000ffffe67224 */ /* 0x000fe200078e001a */
[C---:B---3--:R-:W-:Y:S08]  /*48510*/  HMMA.1688.F32.TF32 R152, R164.reuse, R16, R152 ;  /* 0x00000010a498723c */ /* 0x048ff00000081098 */
[C---:B--2---:R-:W-:Y:S11]  /*48520*/  HMMA.1688.F32.TF32 R156, R164.reuse, R12, R156 ;  /* 0x0000000ca49c723c */ /* 0x044ff6000008109c */
[----:B------:R-:W-:Y:S04]  /*48530*/  STL.64 [R1+0x3a48], R154 ;  /* 0x003a489a01007387 */ /* 0x000fe80000100a00 */
[----:B------:R-:W-:Y:S04]  /*48540*/  STL.64 [R1+0x3a40], R152 ;  /* 0x003a409801007387 */ /* 0x000fe80000100a00 */
[----:B------:R-:W2:Y:S04]  /*48550*/  LDL.LU R238, [R1+0x3b34] ;  /* 0x003b340001ee7983 */ /* 0x000ea80000300800 */
[----:B------:R-:W2:Y:S01]  /*48560*/  LDL.LU R239, [R1+0x3b30] ;  /* 0x003b300001ef7983 */ /* 0x000ea20000300800 */
[C---:B----4-:R-:W-:Y:S03]  /*48570*/  HMMA.1688.F32.TF32 R160, R164.reuse, R8, R160 ;  /* 0x00000008a4a0723c */ /* 0x050fe600000810a0 */
[----:B------:R-:W3:Y:S04]  /*48580*/  LDL.LU R178, [R1+0x3b2c] ;  /* 0x003b2c0001b27983 */ /* 0x000ee80000300800 */
[----:B------:R-:W3:Y:S04]  /*48590*/  LDL.LU R179, [R1+0x3b28] ;  /* 0x003b280001b37983 */ /* 0x000ee80000300800 */
[----:B------:R-:W-:Y:S04]  /*485a0*/  STL.64 [R1+0x3a58], R158 ;  /* 0x003a589e01007387 */ /* 0x000fe80000100a00 */
[----:B------:R-:W-:Y:S04]  /*485b0*/  STL.64 [R1+0x3a50], R156 ;  /* 0x003a509c01007387 */ /* 0x000fe80000100a00 */
[----:B------:R-:W-:Y:S04]  /*485c0*/  STL.64 [R1+0x3a68], R162 ;  /* 0x003a68a201007387 */ /* 0x000fe80000100a00 */
[----:B------:R-:W-:Y:S04]  /*485d0*/  STL.64 [R1+0x3a60], R160 ;  /* 0x003a60a001007387 */ /* 0x000fe80000100a00 */
        /* <DEDUP_REMOVED lines=22> */
[----:B------:R-:W3:Y:S01]  /*48740*/  LDL.LU R93, [R1+0xb4] ;  /* 0x0000b400015d7983 */ /* 0x000ee20000300800 */
[----:B------:R-:W-:Y:S01]  /*48750*/  HMMA.1688.F32.TF32 R168, R244, R64, R172 ;  /* 0x00000040f4a8723c */ /* 0x000fe200000810ac */
[----:B------:R-:W-:Y:S01]  /*48760*/  IMAD.MOV.U32 R82, RZ, RZ, R46 ;  /* 0x000000ffff527224 */ /* 0x000fe200078e002e */
[----:B------:R-:W-:Y:S01]  /*48770*/  MOV R76, R50 ;  /* 0x00000032004c7202 */ /* 0x000fe20000000f00 */
[----:B------:R-:W-:-:S02]  /*48780*/  IMAD.MOV.U32 R83, RZ, RZ, R47 ;  /* 0x000000ffff537224 */ /* 0x000fc400078e002f */
[----:B------:R-:W-:Y:S01]  /*48790*/  IMAD.MOV.U32 R77, RZ, RZ, R62 ;  /* 0x000000ffff4d7224 */ /* 0x000fe200078e003e */
[----:B------:R-:W-:Y:S01]  /*487a0*/  MOV R79, R58 ;  /* 0x0000003a004f7202 */ /* 0x000fe20000000f00 */
[----:B------:R-:W-:Y:S01]  /*487b0*/  IMAD.MOV.U32 R78, RZ, RZ, R63 ;  /* 0x000000ffff4e7224 */ /* 0x000fe200078e003f */
[C---:B------:R-:W-:Y:S08]  /*487c0*/  HMMA.1688.F32.TF32 R208, R244.reuse, R8, R208 ;  /* 0x00000008f4d0723c */ /* 0x040ff000000810d0 */
[C---:B------:R-:W-:Y:S08]  /*487d0*/  HMMA.1688.F32.TF32 R240, R244.reuse, R4, R240 ;  /* 0x00000004f4f0723c */ /* 0x040ff000000810f0 */
[----:B--2---:R-:W-:Y:S01]  /*487e0*/  HMMA.1688.F32.TF32 R172, R244, R60, R236 ;  /* 0x0000003cf4ac723c */ /* 0x004fe200000810ec */
[----:B------:R-:W-:Y:S04]  /*487f0*/  LDS R236, [R0+UR11+0xe000] ;  /* 0x00e0000b00ec7984 */ /* 0x000fe80008000800 */
[----:B------:R-:W-:Y:S04]  /*48800*/  LDS R238, [R0+UR11+0xf000] ;  /* 0x00f0000b00ee7984 */ /* 0x000fe80008000800 */
[----:B------:R-:W-:Y:S04]  /*48810*/  LDS R237, [R3+UR11+0xe000] ;  /* 0x00e0000b03ed7984 */ /* 0x000fe80008000800 */
[----:B------:R-:W1:Y:S01]  /*48820*/  LDS R239, [R3+UR11+0xf000] ;  /* 0x00f0000b03ef7984 */ /* 0x000e620008000800 */
[----:B----4-:R-:W-:Y:S01]  /*48830*/  MOV R81, R43 ;  /* 0x0000002b00517202 */ /* 0x010fe20000000f00 */
[----:B---3--:R-:W-:-:S02]  /*48840*/  IMAD.MOV.U32 R80, RZ, RZ, R42 ;  /* 0x000000ffff507224 */ /* 0x008fc400078e002a */
[----:B------:R-:W-:Y:S01]  /*48850*/  IMAD.MOV.U32 R87, RZ, RZ, R39 ;  /* 0x000000ffff577224 */ /* 0x000fe200078e0027 */
[----:B------:R-:W-:Y:S01]  /*48860*/  MOV R86, R38 ;  /* 0x0000002600567202 */ /* 0x000fe20000000f00 */
[----:B------:R-:W-:Y:S01]  /*48870*/  IMAD.MOV.U32 R85, RZ, RZ, R35 ;  /* 0x000000ffff557224 */ /* 0x000fe200078e0023 */
[----:B-1----:R-:W-:Y:S01]  /*48880*/  HMMA.1688.F32.TF32 R68, R236, R66, R68 ;  /* 0x00000042ec44723c */ /* 0x002fe20000081044 */
[----:B------:R-:W-:Y:S01]  /*48890*/  MOV R91, R31 ;  /* 0x0000001f005b7202 */ /* 0x000fe20000000f00 */
[----:B------:R-:W-:Y:S02]  /*488a0*/  IMAD.MOV.U32 R90, RZ, RZ, R30 ;  /* 0x000000ffff5a7224 */ /* 0x000fe400078e001e */
[----:B------:R-:W-:-:S15]  /*488b0*/  IMAD.MOV.U32 R84, RZ, RZ, R34 ;  /* 0x000000ffff547224 */ /* 0x000fde00078e0022 */
[----:B------:R-:W-:Y:S01]  /*488c0*/  MOV R9, R68 ;  /* 0x0000004400097202 */ /* 0x000fe20000000f00 */
[----:B------:R-:W-:Y:S02]  /*488d0*/  IMAD.MOV.U32 R8, RZ, RZ, R69 ;  /* 0x000000ffff087224 */ /* 0x000fe400078e0045 */
[----:B------:R-:W-:Y:S02]  /*488e0*/  IMAD.MOV.U32 R94, RZ, RZ, R22 ;  /* 0x000000ffff5e7224 */ /* 0x000fe400078e0016 */
[----:B------:R-:W2:Y:S01]  /*488f0*/  LDL.LU R22, [R1+0x3af4] ;  /* 0x003af40001167983 */ /* 0x000ea20000300800 */
[----:B------:R-:W-:-:S03]  /*48900*/  IMAD.MOV.U32 R95, RZ, RZ, R23 ;  /* 0x000000ffff5f7224 */ /* 0x000fc600078e0017 */
[----:B------:R-:W2:Y:S01]  /*48910*/  LDL.LU R23, [R1+0x3af0] ;  /* 0x003af00001177983 */ /* 0x000ea20000300800 */
[----:B------:R-:W-:-:S03]  /*48920*/  MOV R88, R26 ;  /* 0x0000001a00587202 */ /* 0x000fc60000000f00 */
[----:B------:R-:W3:Y:S01]  /*48930*/  LDL.LU R26, [R1+0x3aec] ;  /* 0x003aec00011a7983 */ /* 0x000ee20000300800 */
        /* <DEDUP_REMOVED lines=13> */
[----:B------:R-:W4:Y:S01]  /*48a10*/  LDL.LU R50, [R1+0x3abc] ;  /* 0x003abc0001327983 */ /* 0x000f220000300800 */
[----:B------:R-:W-:-:S03]  /*48a20*/  IMAD.MOV.U32 R69, RZ, RZ, R51 ;  /* 0x000000ffff457224 */ /* 0x000fc600078e0033 */
[----:B------:R-:W4:Y:S04]  /*48a30*/  LDL.LU R62, [R1+0x3ab8] ;  /* 0x003ab800013e7983 */ /* 0x000f280000300800 */
[----:B------:R-:W4:Y:S04]  /*48a40*/  LDL.LU R63, [R1+0x3ab4] ;  /* 0x003ab400013f7983 */ /* 0x000f280000300800 */
[----:B------:R-:W4:Y:S04]  /*48a50*/  LDL.LU R58, [R1+0x3ab0] ;  /* 0x003ab000013a7983 */ /* 0x000f280000300800 */
[----:B------:R-:W4:Y:S04]  /*48a60*/  LDL.LU R59, [R1+0x3aac] ;  /* 0x003aac00013b7983 */ /* 0x000f280000300800 */
[----:B------:R-:W4:Y:S01]  /*48a70*/  LDL.LU R51, [R1+0x3aa8] ;  /* 0x003aa80001337983 */ /* 0x000f220000300800 */
[----:B------:R-:W-:Y:S01]  /*48a80*/  IMAD.MOV.U32 R5, RZ, RZ, R70 ;  /* 0x000000ffff057224 */ /* 0x000fe200078e0046 */
[----:B------:R-:W-:Y:S01]  /*48a90*/  MOV R4, R71 ;  /* 0x0000004700047202 */ /* 0x000fe20000000f00 */
[----:B------:R-:W-:Y:S01]  /*48aa0*/  IMAD.MOV.U32 R71, RZ, RZ, R55 ;  /* 0x000000ffff477224 */ /* 0x000fe200078e0037 */
[----:B------:R-:W-:-:S02]  /*48ab0*/  MOV R70, R54 ;  /* 0x0000003600467202 */ /* 0x000fc40000000f00 */
[----:B------:R-:W4:Y:S04]  /*48ac0*/  LDL.LU R54, [R1+0x3aa4] ;  /* 0x003aa40001367983 */ /* 0x000f280000300800 */
[----:B------:R-:W4:Y:S01]  /*48ad0*/  LDL.LU R55, [R1+0x3aa0] ;  /* 0x003aa00001377983 */ /* 0x000f220000300800 */
[C---:B------:R-:W-:Y:S08]  /*48ae0*/  HMMA.1688.F32.TF32 R184, R244.reuse, R40, R184 ;  /* 0x00000028f4b8723c */ /* 0x040ff000000810b8 */
[C---:B------:R-:W-:Y:S08]  /*48af0*/  HMMA.1688.F32.TF32 R224, R244.reuse, R36, R224 ;  /* 0x00000024f4e0723c */ /* 0x040ff000000810e0 */
[C---:B------:R-:W-:Y:S08]  /*48b00*/  HMMA.1688.F32.TF32 R180, R244.reuse, R48, R180 ;  /* 0x00000030f4b4723c */ /* 0x040ff000000810b4 */
[C---:B------:R-:W-:Y:S08]  /*48b10*/  HMMA.1688.F32.TF32 R216, R244.reuse, R44, R216 ;  /* 0x0000002cf4d8723c */ /* 0x040ff000000810d8 */
[C---:B------:R-:W-:Y:S08]  /*48b20*/  HMMA.1688.F32.TF32 R196, R244.reuse, R24, R196 ;  /* 0x00000018f4c4723c */ /* 0x040ff000000810c4 */
[C---:B------:R-:W-:Y:S08]  /*48b30*/  HMMA.1688.F32.TF32 R200, R244.reuse, R20, R200 ;  /* 0x00000014f4c8723c */ /* 0x040ff000000810c8 */
[C---:B------:R-:W-:Y:S08]  /*48b40*/  HMMA.1688.F32.TF32 R188, R244.reuse, R32, R188 ;  /* 0x00000020f4bc723c */ /* 0x040ff000000810bc */
[----:B------:R-:W-:Y:S08]  /*48b50*/  HMMA.1688.F32.TF32 R192, R244, R28, R192 ;  /* 0x0000001cf4c0723c */ /* 0x000ff000000810c0 */
[C---:B--2---:R-:W-:Y:S08]  /*48b60*/  HMMA.1688.F32.TF32 R68, R236.reuse, R22, R68 ;  /* 0x00000016ec44723c */ /* 0x044ff00000081044 */
[C---:B---3--:R-:W-:Y:S08]  /*48b70*/  HMMA.1688.F32.TF32 R72, R236.reuse, R26, R72 ;  /* 0x0000001aec48723c */ /* 0x048ff00000081048 */
[C---:B----4-:R-:W-:Y:S08]  /*48b80*/  HMMA.1688.F32.TF32 R84, R236.reuse, R46, R84 ;  /* 0x0000002eec54723c */ /* 0x050ff00000081054 */
[----:B------:R-:W-:Y:S11]  /*48b90*/  HMMA.1688.F32.TF32 R88, R236, R50, R88 ;  /* 0x00000032ec58723c */ /* 0x000ff60000081058 */
[----:B------:R-:W-:Y:S01]  /*48ba0*/  MOV R49, R84 ;  /* 0x0000005400317202 */ /* 0x000fe20000000f00 */
[----:B------:R-:W-:Y:S01]  /*48bb0*/  IMAD.MOV.U32 R48, RZ, RZ, R85 ;  /* 0x000000ffff307224 */ /* 0x000fe200078e0055 */
[----:B------:R-:W-:Y:S01]  /*48bc0*/  MOV R44, R87 ;  /* 0x00000057002c7202 */ /* 0x000fe20000000f00 */
[----:B------:R-:W-:-:S02]  /*48bd0*/  IMAD.MOV.U32 R45, RZ, RZ, R86 ;  /* 0x000000ffff2d7224 */ /* 0x000fc400078e0056 */
[C---:B------:R-:W-:Y:S03]  /*48be0*/  HMMA.1688.F32.TF32 R84, R236.reuse, R38, R76 ;  /* 0x00000026ec54723c */ /* 0x040fe6000008104c */
        /* <DEDUP_REMOVED lines=8> */
[----:B------:R-:W-:Y:S01]  /*48c70*/  STL.64 [R1+0x88], R90 ;  /* 0x0000885a01007387 */ /* 0x000fe20000100a00 */
[C---:B------:R-:W-:Y:S03]  /*48c80*/  HMMA.1688.F32.TF32 R96, R236.reuse, R58, R96 ;  /* 0x0000003aec60723c */ /* 0x040fe60000081060 */
[----:B------:R-:W-:Y:S04]  /*48c90*/  STL.64 [R1+0x70], R84 ;  /* 0x0000705401007387 */ /* 0x000fe80000100a00 */
[----:B------:R-:W-:Y:S01]  /*48ca0*/  STL.64 [R1+0x78], R86 ;  /* 0x0000785601007387 */ /* 0x000fe20000100a00 */
[----:B------:R-:W-:Y:S03]  /*48cb0*/  HMMA.1688.F32.TF32 R92, R236, R54, R92 ;  /* 0x00000036ec5c723c */ /* 0x000fe6000008105c */
[----:B------:R-:W-:Y:S04]  /*48cc0*/  STL.64 [R1+0x60], R80 ;  /* 0x0000605001007387 */ /* 0x000fe80000100a00 */
[----:B------:R-:W-:Y:S04]  /*48cd0*/  STL.64 [R1+0x68], R82 ;  /* 0x0000685201007387 */ /* 0x000fe80000100a00 */
        /* <DEDUP_REMOVED lines=10> */
[----:B------:R-:W-:-:S03]  /*48d80*/  MOV R25, R96 ;  /* 0x0000006000197202 */ /* 0x000fc60000000f00 */
[----:B-1----:R-:W4:Y:S01]  /*48d90*/  LDL.LU R68, [R1+0x20] ;  /* 0x0000200001447983 */ /* 0x002f220000300800 */
[----:B------:R-:W-:-:S03]  /*48da0*/  IMAD.MOV.U32 R24, RZ, RZ, R97 ;  /* 0x000000ffff187224 */ /* 0x000fc600078e0061 */
[----:B------:R-:W4:Y:S01]  /*48db0*/  LDL.LU R69, [R1+0x24] ;  /* 0x0000240001457983 */ /* 0x000f220000300800 */
[----:B------:R-:W-:-:S03]  /*48dc0*/  IMAD.MOV.U32 R21, RZ, RZ, R98 ;  /* 0x000000ffff157224 */ /* 0x000fc600078e0062 */
[----:B---3--:R-:W4:Y:S01]  /*48dd0*/  LDL.LU R70, [R1+0x28] ;  /* 0x0000280001467983 */ /* 0x008f220000300800 */
[----:B------:R-:W-:-:S03]  /*48de0*/  MOV R20, R99 ;  /* 0x0000006300147202 */ /* 0x000fc60000000f00 */
[----:B------:R-:W4:Y:S01]  /*48df0*/  LDL.LU R71, [R1+0x2c] ;  /* 0x00002c0001477983 */ /* 0x000f220000300800 */
[----:B------:R-:W-:-:S03]  /*48e00*/  IMAD.MOV.U32 R33, RZ, RZ, R92 ;  /* 0x000000ffff217224 */ /* 0x000fc600078e005c */
[----:B------:R-:W3:Y:S01]  /*48e10*/  LDL.LU R96, [R1+0x10] ;  /* 0x0000100001607983 */ /* 0x000ee20000300800 */
[----:B------:R-:W-:-:S03]  /*48e20*/  IMAD.MOV.U32 R32, RZ, RZ, R93 ;  /* 0x000000ffff207224 */ /* 0x000fc600078e005d */
[----:B------:R-:W3:Y:S01]  /*48e30*/  LDL.LU R97, [R1+0x14] ;  /* 0x0000140001617983 */ /* 0x000ee20000300800 */
[----:B------:R-:W-:-:S03]  /*48e40*/  MOV R29, R94 ;  /* 0x0000005e001d7202 */ /* 0x000fc60000000f00 */
[----:B------:R-:W3:Y:S01]  /*48e50*/  LDL.LU R98, [R1+0x18] ;  /* 0x0000180001627983 */ /* 0x000ee20000300800 */
[----:B------:R-:W-:-:S03]  /*48e60*/  IMAD.MOV.U32 R28, RZ, RZ, R95 ;  /* 0x000000ffff1c7224 */ /* 0x000fc600078e005f */
[----:B------:R-:W3:Y:S04]  /*48e70*/  LDL.LU R99, [R1+0x1c] ;  /* 0x00001c0001637983 */ /* 0x000ee80000300800 */
[----:B------:R-:W2:Y:S04]  /*48e80*/  LDL.LU R92, [R1] ;  /* 0x00000000015c7983 */ /* 0x000ea80000300800 */
        /* <DEDUP_REMOVED lines=11> */
[----:B------:R-:W-:-:S03]  /*48f40*/  IMAD.MOV.U32 R76, RZ, RZ, R248 ;  /* 0x000000ffff4c7224 */ /* 0x000fc600078e00f8 */
[----:B------:R-:W2:Y:S01]  /*48f50*/  LDL.LU R80, [R1+0x1c0] ;  /* 0x0001c00001507983 */ /* 0x000ea20000300800 */
[----:B------:R-:W-:-:S03]  /*48f60*/  IMAD.MOV.U32 R77, RZ, RZ, R249 ;  /* 0x000000ffff4d7224 */ /* 0x000fc600078e00f9 */
[----:B------:R-:W2:Y:S01]  /*48f70*/  LDL.LU R81, [R1+0x1c4] ;  /* 0x0001c40001517983 */ /* 0x000ea20000300800 */
[----:B------:R-:W-:-:S03]  /*48f80*/  MOV R78, R250 ;  /* 0x000000fa004e7202 */ /* 0x000fc60000000f00 */
        /* <DEDUP_REMOVED lines=11> */
[----:B------:R-:W4:Y:S04]  /*49040*/  LDL.LU R18, [R1+0x3a88] ;  /* 0x003a880001127983 */ /* 0x000f280000300800 */
[----:B------:R-:W4:Y:S01]  /*49050*/  LDL.LU R19, [R1+0x3a84] ;  /* 0x003a840001137983 */ /* 0x000f220000300800 */
[----:B------:R-:W-:Y:S01]  /*49060*/  IMAD.MOV.U32 R223, RZ, RZ, R7 ;  /* 0x000000ffffdf7224 */ /* 0x000fe200078e0007 */
[----:B------:R-:W-:Y:S01]  /*49070*/  MOV R72, R10 ;  /* 0x0000000a00487202 */ /* 0x000fe20000000f00 */
[----:B------:R-:W-:Y:S01]  /*49080*/  IMAD.MOV.U32 R73, RZ, RZ, R11 ;  /* 0x000000ffff497224 */ /* 0x000fe200078e000b */
[----:B------:R-:W2:Y:S01]  /*49090*/  LDL.LU R7, [R1+0x3a80] ;  /* 0x003a800001077983 */ /* 0x000ea20000300800 */
[----:B------:R-:W-:Y:S01]  /*490a0*/  IMAD.MOV.U32 R74, RZ, RZ, R14 ;  /* 0x000000ffff4a7224 */ /* 0x000fe200078e000e */
[----:B------:R-:W-:-:S02]  /*490b0*/  MOV R75, R15 ;  /* 0x0000000f004b7202 */ /* 0x000fc40000000f00 */
[----:B------:R-:W2:Y:S04]  /*490c0*/  LDL.LU R10, [R1+0x3a7c] ;  /* 0x003a7c00010a7983 */ /* 0x000ea80000300800 */
[----:B------:R-:W2:Y:S04]  /*490d0*/  LDL.LU R11, [R1+0x3a78] ;  /* 0x003a7800010b7983 */ /* 0x000ea80000300800 */
[----:B------:R-:W3:Y:S04]  /*490e0*/  LDL.LU R14, [R1+0x3a74] ;  /* 0x003a7400010e7983 */ /* 0x000ee80000300800 */
[----:B------:R-:W3:Y:S01]  /*490f0*/  LDL.LU R15, [R1+0x3a70] ;  /* 0x003a7000010f7983 */ /* 0x000ee20000300800 */
[----:B------:R-:W-:Y:S08]  /*49100*/  HMMA.1688.F32.TF32 R100, R236, R62, R100 ;  /* 0x0000003eec64723c */ /* 0x000ff00000081064 */
[C---:B------:R-:W-:Y:S08]  /*49110*/  HMMA.1688.F32.TF32 R232, R244.reuse, R16, R232 ;  /* 0x00000010f4e8723c */ /* 0x040ff000000810e8 */
[----:B------:R-:W-:Y:S03]  /*49120*/  HMMA.1688.F32.TF32 R204, R244, R12, R204 ;  /* 0x0000000cf4cc723c */ /* 0x000fe600000810cc */
[----:B------:R-:W-:Y:S01]  /*49130*/  IMAD.MOV.U32 R17, RZ, RZ, R100 ;  /* 0x000000ffff117224 */ /* 0x000fe200078e0064 */
[----:B------:R-:W-:Y:S01]  /*49140*/  MOV R16, R101 ;  /* 0x0000006500107202 */ /* 0x000fe20000000f00 */
[----:B------:R-:W-:-:S02]  /*49150*/  IMAD.MOV.U32 R13, RZ, RZ, R102 ;  /* 0x000000ffff0d7224 */ /* 0x000fc400078e0066 */
[----:B------:R-:W-:Y:S01]  /*49160*/  IMAD.MOV.U32 R12, RZ, RZ, R103 ;  /* 0x000000ffff0c7224 */ /* 0x000fe200078e0067 */
[C---:B------:R-:W-:Y:S08]  /*49170*/  HMMA.1688.F32.TF32 R176, R244.reuse, R56, R176 ;  /* 0x00000038f4b0723c */ /* 0x040ff000000810b0 */
[----:B------:R-:W-:Y:S01]  /*49180*/  HMMA.1688.F32.TF32 R212, R244, R52, R212 ;  /* 0x00000034f4d4723c */ /* 0x000fe200000810d4 */
[----:B------:R-:W-:Y:S04]  /*49190*/  LDS R244, [R0+UR11+0xe080] ;  /* 0x00e0800b00f47984 */ /* 0x000fe80008000800 */
[----:B------:R-:W-:Y:S04]  /*491a0*/  LDS R246, [R0+UR11+0xf080] ;  /* 0x00f0800b00f67984 */ /* 0x000fe80008000800 */
[----:B------:R-:W-:Y:S04]  /*491b0*/  LDS R245, [R3+UR11+0xe080] ;  /* 0x00e0800b03f57984 */ /* 0x000fe80008000800 */
[----:B------:R-:W1:Y:S01]  /*491c0*/  LDS R247, [R3+UR11+0xf080] ;  /* 0x00f0800b03f77984 */ /* 0x000e620008000800 */
[----:B----4-:R-:W-:Y:S03]  /*491d0*/  HMMA.1688.F32.TF32 R100, R236, R18, R68 ;  /* 0x00000012ec64723c */ /* 0x010fe60000081044 */
[----:B------:R-:W4:-:S15]  /*491e0*/  LDL.LU R68, [R1+0x170] ;  /* 0x0001700001447983 */ /* 0x000f1e0000300800 */
[----:B------:R-:W-:Y:S01]  /*491f0*/  NOP ;  /* 0x0000000000007918 */ /* 0x000fe20000000000 */
[----:B------:R-:W-:Y:S04]  /*49200*/  STL.64 [R1+0x20], R100 ;  /* 0x0000206401007387 */ /* 0x000fe80000100a00 */
[----:B------:R3:W-:Y:S04]  /*49210*/  STL.64 [R1+0x28], R102 ;  /* 0x0000286601007387 */ /* 0x0007e80000100a00 */
[----:B------:R-:W4:Y:S04]  /*49220*/  LDL.LU R69, [R1+0x174] ;  /* 0x0001740001457983 */ /* 0x000f280000300800 */
[----:B------:R-:W4:Y:S04]  /*49230*/  LDL.LU R70, [R1+0x178] ;  /* 0x0001780001467983 */ /* 0x000f280000300800 */
[----:B------:R-:W4:Y:S01]  /*49240*/  LDL.LU R71, [R1+0x17c] ;  /* 0x00017c0001477983 */ /* 0x000f220000300800 */
[C---:B---3--:R-:W-:Y:S08]  /*49250*/  HMMA.1688.F32.TF32 R100, R236.reuse, R14, R96 ;  /* 0x0000000eec64723c */ /* 0x048ff00000081060 */
[C---:B--2---:R-:W-:Y:S08]  /*49260*/  HMMA.1688.F32.TF32 R96, R236.reuse, R10, R92 ;  /* 0x0000000aec60723c */ /* 0x044ff0000008105c */
[----:B------:R-:W-:Y:S01]  /*49270*/  HMMA.1688.F32.TF32 R92, R236, R6, R248 ;  /* 0x00000006ec5c723c */ /* 0x000fe200000810f8 */
[----:B------:R-:W-:Y:S07]  /*49280*/  LDS R236, [R0+UR11+0xe100] ;  /* 0x00e1000b00ec7984 */ /* 0x000fee0008000800 */
[C---:B-1----:R-:W-:Y:S08]  /*49290*/  HMMA.1688.F32.TF32 R88, R244.reuse, R66, R88 ;  /* 0x00000042f458723c */ /* 0x042ff00000081058 */
[C---:B------:R-:W-:Y:S08]  /*492a0*/  HMMA.1688.F32.TF32 R84, R244.reuse, R62, R84 ;  /* 0x0000003ef454723c */ /* 0x040ff00000081054 */
[----:B------:R-:W-:Y:S01]  /*492b0*/  HMMA.1688.F32.TF32 R80, R244, R58, R80 ;  /* 0x0000003af450723c */ /* 0x000fe20000081050 */
[----:B------:R-:W-:Y:S01]  /*492c0*/  STL.64 [R1+0x10], R100 ;  /* 0x0000106401007387 */ /* 0x000fe20000100a00 */
[----:B------:R-:W-:-:S02]  /*492d0*/  IMAD.MOV.U32 R65, RZ, RZ, R93 ;  /* 0x000000ffff417224 */ /* 0x000fc400078e005d */
[----:B------:R-:W-:Y:S01]  /*492e0*/  IMAD.MOV.U32 R64, RZ, RZ, R92 ;  /* 0x000000ffff407224 */ /* 0x000fe200078e005c */
[----:B------:R-:W-:Y:S04]  /*492f0*/  STL.64 [R1+0x18], R102 ;  /* 0x0000186601007387 */ /* 0x000fe80000100a00 */
[----:B------:R-:W-:Y:S04]  /*49300*/  STL.64 [R1], R96 ;  /* 0x0000006001007387 */ /* 0x000fe80000100a00 */
[----:B------:R-:W-:Y:S04]  /*49310*/  STL.64 [R1+0x8], R98 ;  /* 0x0000086201007387 */ /* 0x000fe80000100a00 */
[----:B------:R-:W-:Y:S04]  /*49320*/  STL.64 [R1+0x608], R94 ;  /* 0x0006085e01007387 */ /* 0x000fe80000100a00 */
[----:B------:R1:W-:Y:S04]  /*49330*/  STL [R1+0x3888], R65 ;  /* 0x0038884101007387 */ /* 0x0003e80000100800 */
[----:B------:R2:W-:Y:S04]  /*49340*/  STL [R1+0x3884], R64 ;  /* 0x0038844001007387 */ /* 0x0005e80000100800 */
[----:B------:R-:W-:Y:S04]  /*49350*/  STL.64 [R1+0x1e0], R88 ;  /* 0x0001e05801007387 */ /* 0x000fe80000100a00 */
[----:B------:R-:W-:Y:S01]  /*49360*/  STL.64 [R1+0x1e8], R90 ;  /* 0x0001e85a01007387 */ /* 0x000fe20000100a00 */
[----:B-1----:R-:W-:Y:S01]  /*49370*/  MOV R65, R82 ;  /* 0x0000005200417202 */ /* 0x002fe20000000f00 */
[----:B--2---:R-:W-:-:S02]  /*49380*/  IMAD.MOV.U32 R64, RZ, RZ, R83 ;  /* 0x000000ffff407224 */ /* 0x004fc400078e0053 */
[----:B------:R-:W-:Y:S04]  /*49390*/  STL.64 [R1+0x1d0], R84 ;  /* 0x0001d05401007387 */ /* 0x000fe80000100a00 */
[----:B------:R-:W-:Y:S04]  /*493a0*/  STL.64 [R1+0x1d8], R86 ;  /* 0x0001d85601007387 */ /* 0x000fe80000100a00 */
[----:B------:R1:W-:Y:S01]  /*493b0*/  STL.64 [R1+0x1c0], R80 ;  /* 0x0001c05001007387 */ /* 0x0003e20000100a00 */
[C---:B------:R-:W-:Y:S03]  /*493c0*/  HMMA.1688.F32.TF32 R72, R244.reuse, R42, R72 ;  /* 0x0000002af448723c */ /* 0x040fe60000081048 */
[----:B------:R-:W-:Y:S04]  /*493d0*/  LDS R238, [R0+UR11+0xf100] ;  /* 0x00f1000b00ee7984 */ /* 0x000fe80008000800 */
[----:B------:R-:W-:Y:S01]  /*493e0*/  LDS R237, [R3+UR11+0xe100] ;  /* 0x00e1000b03ed7984 */ /* 0x000fe20008000800 */
[C---:B-1----:R-:W-:Y:S03]  /*493f0*/  HMMA.1688.F32.TF32 R80, R244.reuse, R54, R76 ;  /* 0x00000036f450723c */ /* 0x042fe6000008104c */
[----:B------:R-:W1:Y:S05]  /*49400*/  LDS R239, [R3+UR11+0xf100] ;  /* 0x00f1000b03ef7984 */ /* 0x000e6a0008000800 */
[----:B------:R-:W-:Y:S01]  /*49410*/  HMMA.1688.F32.TF32 R76, R244, R50, R228 ;  /* 0x00000032f44c723c */ /* 0x000fe200000810e4 */
[----:B------:R2:W-:Y:S04]  /*49420*/  STL [R1+0x3890], R65 ;  /* 0x0038904101007387 */ /* 0x0005e80000100800 */
[----:B------:R3:W-:Y:S06]  /*49430*/  STL [R1+0x388c], R64 ;  /* 0x00388c4001007387 */ /* 0x0007ec0000100800 */
[----:B------:R-:W-:Y:S04]  /*49440*/  STL.64 [R1+0x1b0], R80 ;  /* 0x0001b05001007387 */ /* 0x000fe80000100a00 */
[----:B------:R-:W-:Y:S04]  /*49450*/  STL.64 [R1+0x1b8], R82 ;  /* 0x0001b85201007387 */ /* 0x000fe80000100a00 */
[----:B--2---:R-:W-:Y:S01]  /*49460*/  IMAD.MOV.U32 R65, RZ, RZ, R76 ;  /* 0x000000ffff417224 */ /* 0x004fe200078e004c */
[----:B------:R2:W-:Y:S01]  /*49470*/  STL.64 [R1+0x1a8], R78 ;  /* 0x0001a84e01007387 */ /* 0x0005e20000100a00 */
[----:B---3--:R-:W-:-:S02]  /*49480*/  MOV R64, R77 ;  /* 0x0000004d00407202 */ /* 0x008fc40000000f00 */
[----:B--2---:R-:W-:Y:S01]  /*49490*/  HMMA.1688.F32.TF32 R76, R244, R46, R220 ;  /* 0x0000002ef44c723c */ /* 0x004fe200000810dc */
[----:B------:R2:W-:Y:S04]  /*494a0*/  STL [R1+0x3898], R65 ;  /* 0x0038984101007387 */ /* 0x0005e80000100800 */
[----:B------:R3:W-:Y:S01]  /*494b0*/  STL [R1+0x3894], R64 ;  /* 0x0038944001007387 */ /* 0x0007e20000100800 */
[----:B--2---:R-:W-:Y:S02]  /*494c0*/  IMAD.MOV.U32 R65, RZ, RZ, R74 ;  /* 0x000000ffff417224 */ /* 0x004fe400078e004a */
[----:B---3--:R-:W-:-:S11]  /*494d0*/  IMAD.MOV.U32 R64, RZ, RZ, R75 ;  /* 0x000000ffff407224 */ /* 0x008fd600078e004b */
[----:B------:R-:W-:Y:S04]  /*494e0*/  STL.64 [R1+0x190], R76 ;  /* 0x0001904c01007387 */ /* 0x000fe80000100a00 */
[----:B------:R-:W-:Y:S04]  /*494f0*/  STL.64 [R1+0x198], R78 ;  /* 0x0001984e01007387 */ /* 0x000fe80000100a00 */
[----:B------:R2:W-:Y:S04]  /*49500*/  STL.64 [R1+0x180], R72 ;  /* 0x0001804801007387 */ /* 0x0005e80000100a00 */
[----:B------:R-:W-:Y:S04]  /*49510*/  STL [R1+0x38a0], R65 ;  /* 0x0038a04101007387 */ /* 0x000fe80000100800 */
[----:B------:R-:W-:Y:S04]  /*49520*/  STL [R1+0x389c], R64 ;  /* 0x00389c4001007387 */ /* 0x000fe80000100800 */
[----:B--2---:R-:W2:Y:S01]  /*49530*/  LDL.LU R72, [R1+0x4a0] ;  /* 0x0004a00001487983 */ /* 0x004ea20000300800 */
[----:B----4-:R-:W-:-:S15]  /*49540*/  HMMA.1688.F32.TF32 R68, R244, R38, R68 ;  /* 0x00000026f444723c */ /* 0x010fde0000081044 */
        /* <DEDUP_REMOVED lines=46> */
[----:B------:R-:W1:Y:S04]  /*49830*/  LDL.LU R76, [R1+0x4d0] ;  /* 0x0004d000014c7983 */ /* 0x000e680000300800 */
[----:B------:R-:W1:Y:S04]  /*49840*/  LDL.LU R77, [R1+0x4d4] ;  /* 0x0004d400014d7983 */ /* 0x000e680000300800 */
[----:B------:R-:W1:Y:S04]  /*49850*/  LDL.LU R78, [R1+0x4d8] ;  /* 0x0004d800014e7983 */ /* 0x000e680000300800 */
[----:B------:R-:W1:Y:S04]  /*49860*/  LDL.LU R79, [R1+0x4dc] ;  /* 0x0004dc00014f7983 */ /* 0x000e680000300800 */
[----:B---3--:R-:W3:Y:S04]  /*49870*/  LDL.LU R68, [R1+0x490] ;  /* 0x0004900001447983 */ /* 0x008ee80000300800 */
[----:B------:R-:W3:Y:S04]  /*49880*/  LDL.LU R69, [R1+0x494] ;  /* 0x0004940001457983 */ /* 0x000ee80000300800 */
[----:B----4-:R-:W3:Y:S04]  /*49890*/  LDL.LU R70, [R1+0x498] ;  /* 0x0004980001467983 */ /* 0x010ee80000300800 */
[----:B------:R-:W3:Y:S01]  /*498a0*/  LDL.LU R71, [R1+0x49c] ;  /* 0x00049c0001477983 */ /* 0x000ee20000300800 */
[C---:B--2---:R-:W-:Y:S08]  /*498b0*/  HMMA.1688.F32.TF32 R80, R244.reuse, R6, R80 ;  /* 0x00000006f450723c */ /* 0x044ff00000081050 */
[C---:B------:R-:W-:Y:S08]  /*498c0*/  HMMA.1688.F32.TF32 R92, R244.reuse, R18, R92 ;  /* 0x00000012f45c723c */ /* 0x040ff0000008105c */
[C---:B------:R-:W-:Y:S08]  /*498d0*/  HMMA.1688.F32.TF32 R108, R244.reuse, R34, R108 ;  /* 0x00000022f46c723c */ /* 0x040ff0000008106c */
[C---:B------:R-:W-:Y:S11]  /*498e0*/  HMMA.1688.F32.TF32 R104, R244.reuse, R30, R104 ;  /* 0x0000001ef468723c */ /* 0x040ff60000081068 */
[----:B------:R-:W-:Y:S01]  /*498f0*/  MOV R65, R108 ;  /* 0x0000006c00417202 */ /* 0x000fe20000000f00 */
[C---:B------:R-:W-:Y:S01]  /*49900*/  HMMA.1688.F32.TF32 R100, R244.reuse, R26, R100 ;  /* 0x0000001af464723c */ /* 0x040fe20000081064 */
[----:B------:R-:W-:Y:S01]  /*49910*/  IMAD.MOV.U32 R64, RZ, RZ, R109 ;  /* 0x000000ffff407224 */ /* 0x000fe200078e006d */
[----:B------:R-:W-:Y:S04]  /*49920*/  STL.64 [R1+0x168], R110 ;  /* 0x0001686e01007387 */ /* 0x000fe80000100a00 */
[----:B------:R2:W-:Y:S02]  /*49930*/  STL [R1+0x38a8], R65 ;  /* 0x0038a84101007387 */ /* 0x0005e40000100800 */
[C---:B------:R-:W-:Y:S02]  /*49940*/  HMMA.1688.F32.TF32 R96, R244.reuse, R22, R96 ;  /* 0x00000016f460723c */ /* 0x040fe40000081060 */
[----:B------:R4:W-:Y:S09]  /*49950*/  STL [R1+0x38a4], R64 ;  /* 0x0038a44001007387 */ /* 0x0009f20000100800 */
[----:B--2---:R-:W-:Y:S01]  /*49960*/  IMAD.MOV.U32 R65, RZ, RZ, R102 ;  /* 0x000000ffff417224 */ /* 0x004fe200078e0066 */
[----:B------:R-:W-:Y:S01]  /*49970*/  STL.64 [R1+0x150], R104 ;  /* 0x0001506801007387 */ /* 0x000fe20000100a00 */
[----:B------:R-:W-:Y:S01]  /*49980*/  HMMA.1688.F32.TF32 R88, R244, R14, R88 ;  /* 0x0000000ef458723c */ /* 0x000fe20000081058 */
[----:B----4-:R-:W-:-:S02]  /*49990*/  MOV R64, R103 ;  /* 0x0000006700407202 */ /* 0x010fc40000000f00 */
[----:B------:R-:W-:Y:S04]  /*499a0*/  STL.64 [R1+0x158], R106 ;  /* 0x0001586a01007387 */ /* 0x000fe80000100a00 */
[----:B------:R-:W-:Y:S01]  /*499b0*/  STL.64 [R1+0x140], R100 ;  /* 0x0001406401007387 */ /* 0x000fe20000100a00 */
[----:B------:R-:W-:Y:S03]  /*499c0*/  HMMA.1688.F32.TF32 R84, R244, R10, R84 ;  /* 0x0000000af454723c */ /* 0x000fe60000081054 */
[----:B------:R2:W-:Y:S04]  /*499d0*/  STL [R1+0x38b0], R65 ;  /* 0x0038b04101007387 */ /* 0x0005e80000100800 */
[----:B------:R4:W-:Y:S04]  /*499e0*/  STL [R1+0x38ac], R64 ;  /* 0x0038ac4001007387 */ /* 0x0009e80000100800 */
[----:B------:R-:W-:Y:S01]  /*499f0*/  STL.64 [R1+0x130], R96 ;  /* 0x0001306001007387 */ /* 0x000fe20000100a00 */
[----:B--2---:R-:W-:-:S03]  /*49a00*/  IMAD.MOV.U32 R65, RZ, RZ, R92 ;  /* 0x000000ffff417224 */ /* 0x004fc600078e005c */
[----:B------:R-:W-:Y:S01]  /*49a10*/  STL.64 [R1+0x138], R98 ;  /* 0x0001386201007387 */ /* 0x000fe20000100a00 */
[----:B----4-:R-:W-:-:S03]  /*49a20*/  IMAD.MOV.U32 R64, RZ, RZ, R93 ;  /* 0x000000ffff407224 */ /* 0x010fc600078e005d */
[----:B------:R-:W-:Y:S04]  /*49a30*/  STL.64 [R1+0x128], R94 ;  /* 0x0001285e01007387 */ /* 0x000fe80000100a00 */
[----:B------:R2:W-:Y:S01]  /*49a40*/  STL [R1+0x38b8], R65 ;  /* 0x0038b84101007387 */ /* 0x0005e20000100800 */
[----:B-1----:R-:W-:Y:S03]  /*49a50*/  HMMA.1688.F32.TF32 R76, R236, R66, R76 ;  /* 0x00000042ec4c723c */ /* 0x002fe6000008104c */
[----:B------:R1:W-:Y:S04]  /*49a60*/  STL [R1+0x38b4], R64 ;  /* 0x0038b44001007387 */ /* 0x0003e80000100800 */
[----:B------:R-:W-:Y:S04]  /*49a70*/  STL.64 [R1+0x110], R88 ;  /* 0x0001105801007387 */ /* 0x000fe80000100a00 */
[----:B------:R-:W-:Y:S01]  /*49a80*/  STL.64 [R1+0x118], R90 ;  /* 0x0001185a01007387 */ /* 0x000fe20000100a00 */
[----:B--2---:R-:W-:-:S03]  /*49a90*/  MOV R65, R82 ;  /* 0x0000005200417202 */ /* 0x004fc60000000f00 */
[----:B------:R-:W-:Y:S01]  /*49aa0*/  STL.64 [R1+0x100], R84 ;  /* 0x0001005401007387 */ /* 0x000fe20000100a00 */
[----:B-1----:R-:W-:-:S03]  /*49ab0*/  IMAD.MOV.U32 R64, RZ, RZ, R83 ;  /* 0x000000ffff407224 */ /* 0x002fc600078e0053 */
[----:B------:R1:W-:Y:S04]  /*49ac0*/  STL.64 [R1+0x108], R86 ;  /* 0x0001085601007387 */ /* 0x0003e80000100a00 */
[----:B------:R2:W-:Y:S04]  /*49ad0*/  STL.64 [R1+0xf0], R80 ;  /* 0x0000f05001007387 */ /* 0x0005e80000100a00 */
[----:B------:R-:W-:Y:S01]  /*49ae0*/  STL.64 [R1+0x4d0], R76 ;  /* 0x0004d04c01007387 */ /* 0x000fe20000100a00 */
[C---:B-1----:R-:W-:Y:S03]  /*49af0*/  HMMA.1688.F32.TF32 R84, R236.reuse, R62, R228 ;  /* 0x0000003eec54723c */ /* 0x042fe600000810e4 */
[----:B------:R1:W-:Y:S04]  /*49b00*/  STL.64 [R1+0x4d8], R78 ;  /* 0x0004d84e01007387 */ /* 0x0003e80000100a00 */
[----:B------:R-:W-:Y:S01]  /*49b10*/  LDS R244, [R0+UR11+0xe180] ;  /* 0x00e1800b00f47984 */ /* 0x000fe20008000800 */
[C---:B--2---:R-:W-:Y:S03]  /*49b20*/  HMMA.1688.F32.TF32 R80, R236.reuse, R58, R220 ;  /* 0x0000003aec50723c */ /* 0x044fe600000810dc */
[----:B------:R-:W-:Y:S04]  /*49b30*/  LDS R246, [R0+UR11+0xf180] ;  /* 0x00f1800b00f67984 */ /* 0x000fe80008000800 */
[----:B------:R-:W-:Y:S01]  /*49b40*/  LDS R245, [R3+UR11+0xe180] ;  /* 0x00e1800b03f57984 */ /* 0x000fe20008000800 */
[C---:B-1----:R-:W-:Y:S03]  /*49b50*/  HMMA.1688.F32.TF32 R76, R236.reuse, R54, R72 ;  /* 0x00000036ec4c723c */ /* 0x042fe60000081048 */
[----:B------:R-:W1:Y:S05]  /*49b60*/  LDS R247, [R3+UR11+0xf180] ;  /* 0x00f1800b03f77984 */ /* 0x000e6a0008000800 */
[----:B---3--:R-:W-:Y:S01]  /*49b70*/  HMMA.1688.F32.TF32 R68, R236, R50, R68 ;  /* 0x00000032ec44723c */ /* 0x008fe20000081044 */
[----:B------:R-:W-:Y:S04]  /*49b80*/  STL.64 [R1+0x4c0], R84 ;  /* 0x0004c05401007387 */ /* 0x000fe80000100a00 */
[----:B------:R-:W-:Y:S04]  /*49b90*/  STL.64 [R1+0x4c8], R86 ;  /* 0x0004c85601007387 */ /* 0x000fe80000100a00 */
[----:B------:R2:W-:Y:S04]  /*49ba0*/  STL.64 [R1+0x4b0], R80 ;  /* 0x0004b05001007387 */ /* 0x0005e80000100a00 */
[----:B------:R3:W-:Y:S04]  /*49bb0*/  STL.64 [R1+0x4b8], R82 ;  /* 0x0004b85201007387 */ /* 0x0007e80000100a00 */
[----:B------:R-:W4:Y:S04]  /*49bc0*/  LDL.LU R72, [R1+0x390] ;  /* 0x0003900001487983 */ /* 0x000f280000300800 */
[----:B------:R1:W-:Y:S04]  /*49bd0*/  STL.64 [R1+0x4a0], R76 ;  /* 0x0004a04c01007387 */ /* 0x0003e80000100a00 */
[----:B------:R1:W-:Y:S04]  /*49be0*/  STL.64 [R1+0x4a8], R78 ;  /* 0x0004a84e01007387 */ /* 0x0003e80000100a00 */
[----:B------:R1:W-:Y:S04]  /*49bf0*/  STL.64 [R1+0x490], R68 ;  /* 0x0004904401007387 */ /* 0x0003e80000100a00 */
        /* <DEDUP_REMOVED lines=12> */
[----:B--2---:R-:W2:Y:S04]  /*49cc0*/  LDL.LU R80, [R1+0x3d0] ;  /* 0x0003d00001507983 */ /* 0x004ea80000300800 */
        /* <DEDUP_REMOVED lines=96> */
[----:B---3--:R-:W-:Y:S08]  /*4a2d0*/  HMMA.1688.F32.TF32 R248, R244, R62, R248 ;  /* 0x0000003ef4f8723c */ /* 0x008ff000000810f8 */
[C---:B----4-:R-:W-:Y:S08]  /*4a2e0*/  HMMA.1688.F32.TF32 R124, R236.reuse, R10, R124 ;  /* 0x0000000aec7c723c */ /* 0x050ff0000008107c */
        /* <DEDUP_REMOVED lines=20> */
[----:B------:R-:W4:Y:S04]  /*4a430*/  LDL.LU.64 R152, [R1+0x3a40] ;  /* 0x003a400001987983 */ /* 0x000f280000300a00 */
[----:B------:R-:W-:Y:S04]  /*4a440*/  STL.64 [R1+0x260], R148 ;  /* 0x0002609401007387 */ /* 0x000fe80000100a00 */
[----:B------:R1:W-:Y:S01]  /*4a450*/  STL.64 [R1+0x268], R150 ;  /* 0x0002689601007387 */ /* 0x0003e20000100a00 */
[----:B------:R-:W-:Y:S03]  /*4a460*/  HMMA.1688.F32.TF32 R236, R236, R6, R120 ;  /* 0x00000006ecec723c */ /* 0x000fe60000081078 */
        /* <DEDUP_REMOVED lines=27> */
[----:B------:R-:W2:Y:S04]  /*4a620*/  LDL.LU.64 R122, [R1+0x39c8] ;  /* 0x0039c800017a7983 */ /* 0x000ea80000300a00 */
[----:B------:R-:W2:Y:S04]  /*4a630*/  LDL.LU.64 R120, [R1+0x39c0] ;  /* 0x0039c00001787983 */ /* 0x000ea80000300a00 */
[----:B------:R-:W-:Y:S04]  /*4a640*/  STL.64 [R1+0x1f0], R236 ;  /* 0x0001f0ec01007387 */ /* 0x000fe80000100a00 */
[----:B------:R-:W-:Y:S04]  /*4a650*/  STL.64 [R1+0x1f8], R238 ;  /* 0x0001f8ee01007387 */ /* 0x000fe80000100a00 */
[----:B------:R-:W-:Y:S04]  /*4a660*/  STL.64 [R1+0x8d0], R116 ;  /* 0x0008d07401007387 */ /* 0x000fe80000100a00 */
[----:B------:R1:W-:Y:S01]  /*4a670*/  STL.64 [R1+0x8d8], R118 ;  /* 0x0008d87601007387 */ /* 0x0003e20000100a00 */
[C---:B------:R-:W-:Y:S03]  /*4a680*/  HMMA.1688.F32.TF32 R72, R244.reuse, R10, R72 ;  /* 0x0000000af448723c */ /* 0x040fe60000081048 */
[----:B------:R-:W-:Y:S04]  /*4a690*/  LDS R236, [R0+UR11+0xe200] ;  /* 0x00e2000b00ec7984 */ /* 0x000fe80008000800 */
[----:B------:R-:W-:Y:S04]  /*4a6a0*/  LDS R238, [R0+UR11+0xf200] ;  /* 0x00f2000b00ee7984 */ /* 0x000fe80008000800 */
[----:B-1----:R-:W2:Y:S04]  /*4a6b0*/  LDL.LU.64 R118, [R1+0x39b8] ;  /* 0x0039b80001767983 */ /* 0x002ea80000300a00 */
[----:B------:R-:W2:Y:S04]  /*4a6c0*/  LDL.LU.64 R116, [R1+0x39b0] ;  /* 0x0039b00001747983 */ /* 0x000ea80000300a00 */
[----:B------:R-:W-:Y:S04]  /*4a6d0*/  STL.64 [R1+0x8c0], R248 ;  /* 0x0008c0f801007387 */ /* 0x000fe80000100a00 */
[----:B------:R1:W-:Y:S04]  /*4a6e0*/  STL.64 [R1+0x8c8], R250 ;  /* 0x0008c8fa01007387 */ /* 0x0003e80000100a00 */
[----:B------:R-:W-:Y:S04]  /*4a6f0*/  STL.64 [R1+0x8b0], R112 ;  /* 0x0008b07001007387 */ /* 0x000fe80000100a00 */
[----:B------:R1:W-:Y:S02]  /*4a700*/  STL.64 [R1+0x8b8], R114 ;  /* 0x0008b87201007387 */ /* 0x0003e40000100a00 */
[C---:B-1----:R-:W-:Y:S02]  /*4a710*/  HMMA.1688.F32.TF32 R248, R244.reuse, R54, R108 ;  /* 0x00000036f4f8723c */ /* 0x042fe4000008106c */
[----:B------:R-:W-:Y:S04]  /*4a720*/  LDS R237, [R3+UR11+0xe200] ;  /* 0x00e2000b03ed7984 */ /* 0x000fe80008000800 */
[----:B------:R-:W1:Y:S02]  /*4a730*/  LDS R239, [R3+UR11+0xf200] ;  /* 0x00f2000b03ef7984 */ /* 0x000e640008000800 */
[C---:B------:R-:W-:Y:S08]  /*4a740*/  HMMA.1688.F32.TF32 R112, R244.reuse, R50, R104 ;  /* 0x00000032f470723c */ /* 0x040ff00000081068 */
        /* <DEDUP_REMOVED lines=31> */
[----:B------:R1:W-:Y:S04]  /*4a940*/  STL.64 [R1+0x808], R78 ;  /* 0x0008084e01007387 */ /* 0x0003e80000100a00 */
        /* <DEDUP_REMOVED lines=68> */
[C---:B--2---:R-:W-:Y:S08]  /*4ad90*/  HMMA.1688.F32.TF32 R248, R236.reuse, R38, R248 ;  /* 0x00000026ecf8723c */ /* 0x044ff000000810f8 */
[C---:B---3--:R-:W-:Y:S08]  /*4ada0*/  HMMA.1688.F32.TF32 R92, R236.reuse, R46, R92 ;  /* 0x0000002eec5c723c */ /* 0x048ff0000008105c */
[C---:B----4-:R-:W-:Y:S08]  /*4adb0*/  HMMA.1688.F32.TF32 R96, R236.reuse, R50, R96 ;  /* 0x00000032ec60723c */ /* 0x050ff00000081060 */
[C---:B------:R-:W-:Y:S08]  /*4adc0*/  HMMA.1688.F32.TF32 R100, R236.reuse, R54, R100 ;  /* 0x00000036ec64723c */ /* 0x040ff00000081064 */
[C---:B------:R-:W-:Y:S08]  /*4add0*/  HMMA.1688.F32.TF32 R108, R236.reuse, R62, R108 ;  /* 0x0000003eec6c723c */ /* 0x040ff0000008106c */
[C---:B------:R-:W-:Y:S08]  /*4ade0*/  HMMA.1688.F32.TF32 R112, R236.reuse, R66, R112 ;  /* 0x00000042ec70723c */ /* 0x040ff00000081070 */
[C---:B------:R-:W-:Y:S11]  /*4adf0*/  HMMA.1688.F32.TF32 R104, R236.reuse, R58, R104 ;  /* 0x0000003aec68723c */ /* 0x040ff60000081068 */
[----:B------:R-:W-:Y:S04]  /*4ae00*/  STL.64 [R1+0x7e0], R112 ;  /* 0x0007e07001007387 */ /* 0x000fe80000100a00 */
[----:B------:R2:W-:Y:S01]  /*4ae10*/  STL.64 [R1+0x7e8], R114 ;  /* 0x0007e87201007387 */ /* 0x0005e20000100a00 */
[C---:B------:R-:W-:Y:S03]  /*4ae20*/  HMMA.1688.F32.TF32 R88, R236.reuse, R42, R88 ;  /* 0x0000002aec58723c */ /* 0x040fe60000081058 */
        /* <DEDUP_REMOVED lines=28> */
[C---:B------:R-:W-:Y:S08]  /*4aff0*/  HMMA.1688.F32.TF32 R228, R236.reuse, R26, R228 ;  /* 0x0000001aece4723c */ /* 0x040ff000000810e4 */
[C---:B-1----:R-:W-:Y:S08]  /*4b000*/  HMMA.1688.F32.TF32 R248, R236.reuse, R34, R76 ;  /* 0x00000022ecf8723c */ /* 0x042ff0000008104c */
[C---:B------:R-:W-:Y:S01]  /*4b010*/  HMMA.1688.F32.TF32 R76, R236.reuse, R30, R220 ;  /* 0x0000001eec4c723c */ /* 0x040fe200000810dc */
[----:B------:R-:W2:Y:S07]  /*4b020*/  LDL.LU R220, [R1+0x4f0] ;  /* 0x0004f00001dc7983 */ /* 0x000eae0000300800 */
[C---:B------:R-:W-:Y:S03]  /*4b030*/  HMMA.1688.F32.TF32 R84, R236.reuse, R22, R84 ;  /* 0x00000016ec54723c */ /* 0x040fe60000081054 */
[----:B------:R-:W-:Y:S04]  /*4b040*/  STL.64 [R1+0x760], R248 ;  /* 0x000760f801007387 */ /* 0x000fe80000100a00 */
[----:B------:R-:W-:Y:S04]  /*4b050*/  STL.64 [R1+0x768], R250 ;  /* 0x000768fa01007387 */ /* 0x000fe80000100a00 */
[----:B------:R1:W-:Y:S01]  /*4b060*/  STL.64 [R1+0x750], R76 ;  /* 0x0007504c01007387 */ /* 0x0003e20000100a00 */
[C---:B------:R-:W-:Y:S03]  /*4b070*/  HMMA.1688.F32.TF32 R80, R236.reuse, R18, R80 ;  /* 0x00000012ec50723c */ /* 0x040fe60000081050 */
[----:B------:R1:W-:Y:S04]  /*4b080*/  STL.64 [R1+0x758], R78 ;  /* 0x0007584e01007387 */ /* 0x0003e80000100a00 */
[----:B------:R-:W2:Y:S04]  /*4b090*/  LDL.LU R221, [R1+0x4f4] ;  /* 0x0004f40001dd7983 */ /* 0x000ea80000300800 */
[----:B------:R-:W2:Y:S04]  /*4b0a0*/  LDL.LU R222, [R1+0x4f8] ;  /* 0x0004f80001de7983 */ /* 0x000ea80000300800 */
[----:B------:R-:W2:Y:S01]  /*4b0b0*/  LDL.LU R223, [R1+0x4fc] ;  /* 0x0004fc0001df7983 */ /* 0x000ea20000300800 */
[C---:B------:R-:W-:Y:S03]  /*4b0c0*/  HMMA.1688.F32.TF32 R72, R236.reuse, R14, R72 ;  /* 0x0000000eec48723c */ /* 0x040fe60000081048 */
[----:B-1----:R-:W2:Y:S04]  /*4b0d0*/  LDL.LU R76, [R1+0x530] ;  /* 0x00053000014c7983 */ /* 0x002ea80000300800 */
[----:B------:R1:W-:Y:S04]  /*4b0e0*/  STL.64 [R1+0x740], R228 ;  /* 0x000740e401007387 */ /* 0x0003e80000100a00 */
[----:B------:R1:W-:Y:S04]  /*4b0f0*/  STL.64 [R1+0x748], R230 ;  /* 0x000748e601007387 */ /* 0x0003e80000100a00 */
[----:B------:R-:W2:Y:S01]  /*4b100*/  LDL.LU R77, [R1+0x534] ;  /* 0x00053400014d7983 */ /* 0x000ea20000300800 */
[----:B------:R-:W-:Y:S03]  /*4b110*/  HMMA.1688.F32.TF32 R68, R236, R10, R68 ;  /* 0x0000000aec44723c */ /* 0x000fe60000081044 */
[----:B------:R-:W2:Y:S04]  /*4b120*/  LDL.LU R78, [R1+0x538] ;  /* 0x00053800014e7983 */ /* 0x000ea80000300800 */
[----:B------:R-:W2:Y:S04]  /*4b130*/  LDL.LU R79, [R1+0x53c] ;  /* 0x00053c00014f7983 */ /* 0x000ea80000300800 */
[----:B-1----:R-:W2:Y:S04]  /*4b140*/  LDL.LU R228, [R1+0x510] ;  /* 0x0005100001e47983 */ /* 0x002ea80000300800 */
[----:B------:R-:W2:Y:S01]  /*4b150*/  LDL.LU R229, [R1+0x514] ;  /* 0x0005140001e57983 */ /* 0x000ea20000300800 */
[----:B------:R-:W-:-:S03]  /*4b160*/  IMAD.MOV.U32 R250, RZ, RZ, R252 ;  /* 0x000000fffffa7224 */ /* 0x000fc600078e00fc */
[----:B------:R-:W2:Y:S01]  /*4b170*/  LDL.LU R230, [R1+0x518] ;  /* 0x0005180001e67983 */ /* 0x000ea20000300800 */
[----:B------:R-:W-:-:S03]  /*4b180*/  MOV R251, R2 ;  /* 0x0000000200fb7202 */ /* 0x000fc60000000f00 */
[----:B------:R-:W2:Y:S04]  /*4b190*/  LDL.LU R231, [R1+0x51c] ;  /* 0x00051c0001e77983 */ /* 0x000ea80000300800 */
[----:B------:R-:W2:Y:S04]  /*4b1a0*/  LDL.LU R248, [R1+0x4e0] ;  /* 0x0004e00001f87983 */ /* 0x000ea80000300800 */
[----:B------:R-:W2:Y:S04]  /*4b1b0*/  LDL.LU R249, [R1+0x4e4] ;  /* 0x0004e40001f97983 */ /* 0x000ea80000300800 */
[----:B------:R-:W2:Y:S04]  /*4b1c0*/  LDL.LU R252, [R1+0x393c] ;  /* 0x00393c0001fc7983 */ /* 0x000ea80000300800 */
[----:B------:R-:W2:Y:S04]  /*4b1d0*/  LDL.LU R2, [R1+0x3938] ;  /* 0x0039380001027983 */ /* 0x000ea80000300800 */
        /* <DEDUP_REMOVED lines=14> */
[----:B-1----:R-:W3:Y:S04]  /*4b2c0*/  LDL.LU.64 R70, [R1+0x3900] ;  /* 0x0039000001467983 */ /* 0x002ee80000300a00 */
[----:B------:R-:W3:Y:S01]  /*4b2d0*/  LDL.LU.64 R68, [R1+0x38f8] ;  /* 0x0038f80001447983 */ /* 0x000ee20000300a00 */
[----:B--2---:R-:W-:Y:S08]  /*4b2e0*/  HMMA.1688.F32.TF32 R72, R244, R66, R72 ;  /* 0x00000042f448723c */ /* 0x004ff00000081048 */
[----:B---3--:R-:W-:Y:S01]  /*4b2f0*/  HMMA.1688.F32.TF32 R68, R236, R6, R68 ;  /* 0x00000006ec44723c */ /* 0x008fe20000081044 */
[----:B------:R-:W-:Y:S04]  /*4b300*/  LDS R236, [R0+UR11+0xe300] ;  /* 0x00e3000b00ec7984 */ /* 0x000fe80008000800 */
[----:B------:R-:W-:Y:S03]  /*4b310*/  LDS R238, [R0+UR11+0xf300] ;  /* 0x00f3000b00ee7984 */ /* 0x000fe60008000800 */
[C---:B------:R-:W-:Y:S01]  /*4b320*/  HMMA.1688.F32.TF32 R76, R244.reuse, R62, R76 ;  /* 0x0000003ef44c723c */ /* 0x040fe2000008104c */
[----:B------:R-:W-:Y:S04]  /*4b330*/  LDS R237, [R3+UR11+0xe300] ;  /* 0x00e3000b03ed7984 */ /* 0x000fe80008000800 */
[----:B------:R-:W4:Y:S06]  /*4b340*/  LDS R239, [R3+UR11+0xf300] ;  /* 0x00f3000b03ef7984 */ /* 0x000f2c0008000800 */
[----:B------:R-:W-:Y:S04]  /*4b350*/  STL.64 [R1+0x5f0], R68 ;  /* 0x0005f04401007387 */ /* 0x000fe80000100a00 */
[----:B------:R-:W-:Y:S04]  /*4b360*/  STL.64 [R1+0x5f8], R70 ;  /* 0x0005f84601007387 */ /* 0x000fe80000100a00 */
[----:B------:R1:W-:Y:S04]  /*4b370*/  STL [R1+0x387c], R72 ;  /* 0x00387c4801007387 */ /* 0x0003e80000100800 */
[----:B------:R2:W-:Y:S04]  /*4b380*/  STL [R1+0x3878], R73 ;  /* 0x0038784901007387 */ /* 0x0005e80000100800 */
[----:B------:R3:W-:Y:S04]  /*4b390*/  STL [R1+0x3874], R74 ;  /* 0x0038744a01007387 */ /* 0x0007e80000100800 */
[----:B------:R3:W-:Y:S04]  /*4b3a0*/  STL [R1+0x3870], R75 ;  /* 0x0038704b01007387 */ /* 0x0007e80000100800 */
[----:B-1----:R-:W4:Y:S04]  /*4b3b0*/  LDL.LU R72, [R1+0x520] ;  /* 0x0005200001487983 */ /* 0x002f280000300800 */
[----:B--2---:R-:W4:Y:S04]  /*4b3c0*/  LDL.LU R73, [R1+0x524] ;  /* 0x0005240001497983 */ /* 0x004f280000300800 */
[----:B---3--:R-:W4:Y:S04]  /*4b3d0*/  LDL.LU R74, [R1+0x528] ;  /* 0x00052800014a7983 */ /* 0x008f280000300800 */
[----:B------:R-:W4:Y:S04]  /*4b3e0*/  LDL.LU R75, [R1+0x52c] ;  /* 0x00052c00014b7983 */ /* 0x000f280000300800 */
[----:B------:R-:W-:Y:S04]  /*4b3f0*/  STL.64 [R1+0x530], R76 ;  /* 0x0005304c01007387 */ /* 0x000fe80000100a00 */
[----:B------:R1:W-:Y:S01]  /*4b400*/  STL.64 [R1+0x538], R78 ;  /* 0x0005384e01007387 */ /* 0x0003e20000100a00 */
[C---:B------:R-:W-:Y:S03]  /*4b410*/  HMMA.1688.F32.TF32 R228, R244.reuse, R54, R228 ;  /* 0x00000036f4e4723c */ /* 0x040fe600000810e4 */
[----:B------:R-:W-:Y:S04]  /*4b420*/  LDS R68, [R0+UR11+0xe380] ;  /* 0x00e3800b00447984 */ /* 0x000fe80008000800 */
[----:B------:R-:W-:Y:S04]  /*4b430*/  LDS R70, [R0+UR11+0xf380] ;  /* 0x00f3800b00467984 */ /* 0x000fe80008000800 */
[----:B-1----:R-:W2:Y:S04]  /*4b440*/  LDL.LU.64 R78, [R1+0x38f0] ;  /* 0x0038f000014e7983 */ /* 0x002ea80000300a00 */
[----:B------:R-:W2:Y:S01]  /*4b450*/  LDL.LU.64 R76, [R1+0x38e8] ;  /* 0x0038e800014c7983 */ /* 0x000ea20000300a00 */
[C---:B------:R-:W-:Y:S03]  /*4b460*/  HMMA.1688.F32.TF32 R220, R244.reuse, R46, R220 ;  /* 0x0000002ef4dc723c */ /* 0x040fe600000810dc */
[----:B------:R-:W-:Y:S04]  /*4b470*/  LDS R69, [R3+UR11+0xe380] ;  /* 0x00e3800b03457984 */ /* 0x000fe80008000800 */
[----:B------:R-:W1:Y:S01]  /*4b480*/  LDS R71, [R3+UR11+0xf380] ;  /* 0x00f3800b03477984 */ /* 0x000e620008000800 */
[----:B----4-:R-:W-:-:S15]  /*4b490*/  HMMA.1688.F32.TF32 R72, R244, R58, R72 ;  /* 0x0000003af448723c */ /* 0x010fde0000081048 */
[----:B------:R-:W-:-:S04]  /*4b4a0*/  NOP ;  /* 0x0000000000007918 */ /* 0x000fc80000000000 */
[----:B------:R3:W-:Y:S04]  /*4b4b0*/  STL.64 [R1+0x520], R72 ;  /* 0x0005204801007387 */ /* 0x0007e80000100a00 */
[----:B------:R-:W-:Y:S01]  /*4b4c0*/  STL [R1+0x528], R74 ;  /* 0x0005284a01007387 */ /* 0x000fe20000100800 */
[----:B---3--:R-:W-:-:S05]  /*4b4d0*/  IMAD.MOV.U32 R72, RZ, RZ, R75 ;  /* 0x000000ffff487224 */ /* 0x008fca00078e004b */
[----:B------:R3:W-:Y:S04]  /*4b4e0*/  STL [R1+0x3880], R72 ;  /* 0x0038804801007387 */ /* 0x0007e80000100800 */
[----:B---3--:R-:W3:Y:S04]  /*4b4f0*/  LDL.LU R72, [R1+0x500] ;  /* 0x0005000001487983 */ /* 0x008ee80000300800 */
[----:B------:R-:W3:Y:S01]  /*4b500*/  LDL.LU R73, [R1+0x504] ;  /* 0x0005040001497983 */ /* 0x000ee20000300800 */
[----:B------:R-:W-:Y:S01]  /*4b510*/  IMAD.MOV.U32 R74, RZ, RZ, R2 ;  /* 0x000000ffff4a7224 */ /* 0x000fe200078e0002 */
[----:B------:R-:W-:-:S02]  /*4b520*/  MOV R75, R252 ;  /* 0x000000fc004b7202 */ /* 0x000fc40000000f00 */
[----:B------:R-:W4:Y:S04]  /*4b530*/  LDL.LU R2, [R1+0x38e0] ;  /* 0x0038e00001027983 */ /* 0x000f280000300800 */
[----:B------:R-:W-:Y:S04]  /*4b540*/  STL.64 [R1+0x510], R228 ;  /* 0x000510e401007387 */ /* 0x000fe80000100a00 */
[----:B------:R1:W-:Y:S01]  /*4b550*/  STL.64 [R1+0x518], R230 ;  /* 0x000518e601007387 */ /* 0x0003e20000100a00 */
[----:B------:R-:W-:-:S03]  /*4b560*/  IMAD.MOV.U32 R252, RZ, RZ, R223 ;  /* 0x000000fffffc7224 */ /* 0x000fc600078e00df */
[----:B-1----:R-:W2:Y:S04]  /*4b570*/  LDL.LU.64 R230, [R1+0x38d8] ;  /* 0x0038d80001e67983 */ /* 0x002ea80000300a00 */
[----:B------:R-:W2:Y:S01]  /*4b580*/  LDL.LU.64 R228, [R1+0x38d0] ;  /* 0x0038d00001e47983 */ /* 0x000ea20000300a00 */
[----:B---3--:R-:W-:-:S15]  /*4b590*/  HMMA.1688.F32.TF32 R72, R244, R50, R72 ;  /* 0x00000032f448723c */ /* 0x008fde0000081048 */
[----:B------:R-:W-:-:S04]  /*4b5a0*/  NOP ;  /* 0x0000000000007918 */ /* 0x000fc80000000000 */
[----:B------:R1:W-:Y:S04]  /*4b5b0*/  STL.64 [R1+0x500], R72 ;  /* 0x0005004801007387 */ /* 0x0003e80000100a00 */
[----:B------:R3:W-:Y:S01]  /*4b5c0*/  STL [R1+0x508], R74 ;  /* 0x0005084a01007387 */ /* 0x0007e20000100800 */
[----:B-1----:R-:W-:Y:S02]  /*4b5d0*/  IMAD.MOV.U32 R72, RZ, RZ, R75 ;  /* 0x000000ffff487224 */ /* 0x002fe400078e004b */
[----:B------:R-:W-:Y:S01]  /*4b5e0*/  IMAD.MOV.U32 R75, RZ, RZ, R222 ;  /* 0x000000ffff4b7224 */ /* 0x000fe200078e00de */
[----:B---3--:R-:W-:Y:S01]  /*4b5f0*/  MOV R74, R221 ;  /* 0x000000dd004a7202 */ /* 0x008fe20000000f00 */
[----:B------:R-:W-:Y:S01]  /*4b600*/  IMAD.MOV.U32 R73, RZ, RZ, R220 ;  /* 0x000000ffff497224 */ /* 0x000fe200078e00dc */
[----:B------:R-:W3:Y:S04]  /*4b610*/  LDL.LU.64 R222, [R1+0x38c8] ;  /* 0x0038c80001de7983 */ /* 0x000ee80000300a00 */
[----:B------:R-:W3:Y:S01]  /*4b620*/  LDL.LU.64 R220, [R1+0x38c0] ;  /* 0x0038c00001dc7983 */ /* 0x000ee20000300a00 */
[----:B------:R-:W-:-:S15]  /*4b630*/  HMMA.1688.F32.TF32 R248, R244, R42, R248 ;  /* 0x0000002af4f8723c */ /* 0x000fde00000810f8 */
[----:B------:R-:W-:-:S04]  /*4b640*/  NOP ;  /* 0x0000000000007918 */ /* 0x000fc80000000000 */
[----:B------:R-:W-:Y:S04]  /*4b650*/  STL.64 [R1+0x4e0], R248 ;  /* 0x0004e0f801007387 */ /* 0x000fe80000100a00 */
[----:B------:R3:W-:Y:S01]  /*4b660*/  STL.64 [R1+0x4e8], R250 ;  /* 0x0004e8fa01007387 */ /* 0x0007e20000100a00 */
[C---:B--2---:R-:W-:Y:S08]  /*4b670*/  HMMA.1688.F32.TF32 R228, R244.reuse, R34, R228 ;  /* 0x00000022f4e4723c */ /* 0x044ff000000810e4 */
[C---:B------:R-:W-:Y:S08]  /*4b680*/  HMMA.1688.F32.TF32 R88, R244.reuse, R18, R88 ;  /* 0x00000012f458723c */ /* 0x040ff00000081058 */
[C---:B---3--:R-:W-:Y:S08]  /*4b690*/  HMMA.1688.F32.TF32 R248, R244.reuse, R38, R220 ;  /* 0x00000026f4f8723c */ /* 0x048ff000000810dc */
[----:B------:R-:W-:-:S15]  /*4b6a0*/  HMMA.1688.F32.TF32 R220, R244, R30, R76 ;  /* 0x0000001ef4dc723c */ /* 0x000fde000008104c */
[----:B------:R-:W-:-:S04]  /*4b6b0*/  NOP ;  /* 0x0000000000007918 */ /* 0x000fc80000000000 */
[----:B------:R-:W-:Y:S01]  /*4b6c0*/  MOV R79, R220 ;  /* 0x000000dc004f7202 */ /* 0x000fe20000000f00 */
[----:B------:R-:W-:Y:S01]  /*4b6d0*/  IMAD.MOV.U32 R78, RZ, RZ, R221 ;  /* 0x000000ffff4e7224 */ /* 0x000fe200078e00dd */
[----:B------:R-:W-:Y:S01]  /*4b6e0*/  MOV R76, R223 ;  /* 0x000000df004c7202 */ /* 0x000fe20000000f00 */
[----:B------:R-:W-:Y:S02]  /*4b6f0*/  IMAD.MOV.U32 R77, RZ, RZ, R222 ;  /* 0x000000ffff4d7224 */ /* 0x000fe400078e00de */
        /* <DEDUP_REMOVED lines=11> */
[----:B------:R-:W-:Y:S01]  /*4b7b0*/  STL.64 [R1+0x920], R88 ;  /* 0x0009205801007387 */ /* 0x000fe20000100a00 */
[----:B-1----:R-:W-:Y:S01]  /*4b7c0*/  MOV R81, R86 ;  /* 0x0000005600517202 */ /* 0x002fe20000000f00 */
[----:B------:R-:W-:-:S02]  /*4b7d0*/  IMAD.MOV.U32 R80, RZ, RZ, R87 ;  /* 0x000000ffff507224 */ /* 0x000fc400078e0057 */
[----:B------:R1:W-:Y:S01]  /*4b7e0*/  STL.64 [R1+0x928], R90 ;  /* 0x0009285a01007387 */ /* 0x0003e20000100a00 */
[----:B--2---:R-:W-:Y:S02]  /*4b7f0*/  IMAD.MOV.U32 R83, RZ, RZ, R84 ;  /* 0x000000ffff537224 */ /* 0x004fe400078e0054 */
[----:B------:R-:W-:Y:S01]  /*4b800*/  IMAD.MOV.U32 R82, RZ, RZ, R85 ;  /* 0x000000ffff527224 */ /* 0x000fe200078e0055 */
[C---:B------:R-:W-:Y:S01]  /*4b810*/  HMMA.1688.F32.TF32 R92, R244.reuse, R6, R100 ;  /* 0x00000006f45c723c */ /* 0x040fe20000081064 */
[----:B----4-:R-:W-:Y:S07]  /*4b820*/  LDSM.16.M88.4 R248, [R2+UR13+0x4f100] ;  /* 0x04f1000d02f8783b */ /* 0x010fee0008000200 */
[----:B------:R-:W-:Y:S01]  /*4b830*/  HMMA.1688.F32.TF32 R84, R244, R10, R96 ;  /* 0x0000000af454723c */ /* 0x000fe20000081060 */
[----:B------:R-:W-:Y:S07]  /*4b840*/  LDS R244, [R0+UR11+0x10000] ;  /* 0x0100000b00f47984 */ /* 0x000fee0008000800 */
[----:B-1----:R-:W-:Y:S01]  /*4b850*/  HMMA.1688.F32.TF32 R88, R236, R66, R104 ;  /* 0x00000042ec58723c */ /* 0x002fe20000081068 */
[----:B------:R-:W-:Y:S07]  /*4b860*/  LDS R246, [R0+UR11+0x11000] ;  /* 0x0110000b00f67984 */ /* 0x000fee0008000800 */
[C---:B------:R-:W-:Y:S01]  /*4b870*/  HMMA.1688.F32.TF32 R220, R68.reuse, R62, R172 ;  /* 0x0000003e44dc723c */ /* 0x040fe200000810ac */
[----:B------:R-:W-:Y:S04]  /*4b880*/  LDS R245, [R3+UR11+0x10000] ;  /* 0x0100000b03f57984 */ /* 0x000fe80008000800 */
[----:B------:R1:W-:Y:S04]  /*4b890*/  STL.64 [R1+0x900], R84 ;  /* 0x0009005401007387 */ /* 0x0003e80000100a00 */
[----:B------:R2:W-:Y:S01]  /*4b8a0*/  STL.64 [R1+0x908], R86 ;  /* 0x0009085601007387 */ /* 0x0005e20000100a00 */
[----:B------:R-:W-:Y:S03]  /*4b8b0*/  HMMA.1688.F32.TF32 R228, R68, R46, R216 ;  /* 0x0000002e44e4723c */ /* 0x000fe600000810d8 */
[----:B------:R-:W-:Y:S01]  /*4b8c0*/  LDS R247, [R3+UR11+0x11000] ;  /* 0x0110000b03f77984 */ /* 0x000fe20008000800 */
[----:B-1----:R-:W-:-:S02]  /*4b8d0*/  IMAD.MOV.U32 R85, RZ, RZ, R90 ;  /* 0x000000ffff557224 */ /* 0x002fc400078e005a */
[----:B------:R-:W-:Y:S02]  /*4b8e0*/  IMAD.MOV.U32 R84, RZ, RZ, R91 ;  /* 0x000000ffff547224 */ /* 0x000fe400078e005b */
[----:B--2---:R-:W-:Y:S01]  /*4b8f0*/  IMAD.MOV.U32 R87, RZ, RZ, R88 ;  /* 0x000000ffff577224 */ /* 0x004fe200078e0058 */
[----:B------:R-:W-:Y:S02]  /*4b900*/  MOV R86, R89 ;  /* 0x0000005900567202 */ /* 0x000fe40000000f00 */
        /* <DEDUP_REMOVED lines=8> */
[C---:B------:R-:W-:Y:S03]  /*4b990*/  HMMA.1688.F32.TF32 R88, R236.reuse, R54, R116 ;  /* 0x00000036ec58723c */ /* 0x040fe60000081074 */
[----:B------:R-:W-:Y:S04]  /*4b9a0*/  STL.64 [R1+0x6e0], R92 ;  /* 0x0006e05c01007387 */ /* 0x000fe80000100a00 */
[----:B------:R1:W-:Y:S01]  /*4b9b0*/  STL.64 [R1+0x6e8], R94 ;  /* 0x0006e85e01007387 */ /* 0x0003e20000100a00 */
[C---:B------:R-:W-:Y:S11]  /*4b9c0*/  HMMA.1688.F32.TF32 R96, R236.reuse, R50, R120 ;  /* 0x00000032ec60723c */ /* 0x040ff60000081078 */
[----:B------:R-:W-:Y:S04]  /*4b9d0*/  STL.64 [R1+0x6c0], R88 ;  /* 0x0006c05801007387 */ /* 0x000fe80000100a00 */
[----:B------:R2:W-:Y:S01]  /*4b9e0*/  STL.64 [R1+0x6c8], R90 ;  /* 0x0006c85a01007387 */ /* 0x0005e20000100a00 */
[C---:B-1----:R-:W-:Y:S08]  /*4b9f0*/  HMMA.1688.F32.TF32 R92, R236.reuse, R46, R124 ;  /* 0x0000002eec5c723c */ /* 0x042ff0000008107c */
[----:B--2---:R-:W-:Y:S01]  /*4ba00*/  HMMA.1688.F32.TF32 R88, R236, R42, R128 ;  /* 0x0000002aec58723c */ /* 0x004fe20000081080 */
[----:B------:R-:W-:Y:S04]  /*4ba10*/  STL.64 [R1+0x6b0], R96 ;  /* 0x0006b06001007387 */ /* 0x000fe80000100a00 */
[----:B------:R1:W-:Y:S06]  /*4ba20*/  STL.64 [R1+0x6b8], R98 ;  /* 0x0006b86201007387 */ /* 0x0003ec0000100a00 */
[----:B------:R-:W-:Y:S04]  /*4ba30*/  STL.64 [R1+0x6a0], R92 ;  /* 0x0006a05c01007387 */ /* 0x000fe80000100a00 */
[----:B------:R2:W-:Y:S04]  /*4ba40*/  STL.64 [R1+0x6a8], R94 ;  /* 0x0006a85e01007387 */ /* 0x0005e80000100a00 */
[----:B------:R-:W-:Y:S01]  /*4ba50*/  IMAD.MOV.U32 R119, RZ, RZ, R88 ;  /* 0x000000ffff777224 */ /* 0x000fe200078e0058 */
[----:B------:R-:W-:Y:S01]  /*4ba60*/  MOV R117, R90 ;  /* 0x0000005a00757202 */ /* 0x000fe20000000f00 */
[----:B------:R-:W-:-:S02]  /*4ba70*/  IMAD.MOV.U32 R118, RZ, RZ, R89 ;  /* 0x000000ffff767224 */ /* 0x000fc400078e0059 */
[----:B------:R-:W-:Y:S02]  /*4ba80*/  IMAD.MOV.U32 R116, RZ, RZ, R91 ;  /* 0x000000ffff747224 */ /* 0x000fe400078e005b */
[C---:B------:R-:W-:Y:S08]  /*4ba90*/  HMMA.1688.F32.TF32 R88, R236.reuse, R38, R132 ;  /* 0x00000026ec58723c */ /* 0x040ff00000081084 */
[C---:B-1----:R-:W-:Y:S08]  /*4baa0*/  HMMA.1688.F32.TF32 R96, R236.reuse, R34, R136 ;  /* 0x00000022ec60723c */ /* 0x042ff00000081088 */
[C---:B--2---:R-:W-:Y:S03]  /*4bab0*/  HMMA.1688.F32.TF32 R92, R236.reuse, R30, R140 ;  /* 0x0000001eec5c723c */ /* 0x044fe6000008108c */
[----:B------:R-:W-:Y:S04]  /*4bac0*/  STL.64 [R1+0x680], R88 ;  /* 0x0006805801007387 */ /* 0x000fe80000100a00 */
[----:B------:R-:W-:Y:S04]  /*4bad0*/  STL.64 [R1+0x688], R90 ;  /* 0x0006885a01007387 */ /* 0x000fe80000100a00 */
[----:B------:R-:W-:Y:S04]  /*4bae0*/  STL.64 [R1+0x670], R96 ;  /* 0x0006706001007387 */ /* 0x000fe80000100a00 */
[----:B------:R1:W-:Y:S04]  /*4baf0*/  STL.64 [R1+0x678], R98 ;  /* 0x0006786201007387 */ /* 0x0003e80000100a00 */
[----:B------:R-:W-:Y:S04]  /*4bb00*/  STL.64 [R1+0x660], R92 ;  /* 0x0006605c01007387 */ /* 0x000fe80000100a00 */
[----:B------:R2:W-:Y:S01]  /*4bb10*/  STL.64 [R1+0x668], R94 ;  /* 0x0006685e01007387 */ /* 0x0005e20000100a00 */
[C---:B-1----:R-:W-:Y:S08]  /*4bb20*/  HMMA.1688.F32.TF32 R96, R236.reuse, R22, R148 ;  /* 0x00000016ec60723c */ /* 0x042ff00000081094 */
[C---:B--2---:R-:W-:Y:S11]  /*4bb30*/  HMMA.1688.F32.TF32 R92, R236.reuse, R18, R152 ;  /* 0x00000012ec5c723c */ /* 0x044ff60000081098 */
[----:B------:R-:W-:Y:S04]  /*4bb40*/  STL.64 [R1+0x640], R96 ;  /* 0x0006406001007387 */ /* 0x000fe80000100a00 */
[----:B------:R1:W-:Y:S04]  /*4bb50*/  STL.64 [R1+0x648], R98 ;  /* 0x0006486201007387 */ /* 0x0003e80000100a00 */
[----:B------:R-:W-:Y:S04]  /*4bb60*/  STL.64 [R1+0x630], R92 ;  /* 0x0006305c01007387 */ /* 0x000fe80000100a00 */
[----:B------:R2:W-:Y:S01]  /*4bb70*/  STL.64 [R1+0x638], R94 ;  /* 0x0006385e01007387 */ /* 0x0005e20000100a00 */
[C---:B-1----:R-:W-:Y:S08]  /*4bb80*/  HMMA.1688.F32.TF32 R96, R236.reuse, R10, R160 ;  /* 0x0000000aec60723c */ /* 0x042ff000000810a0 */
[----:B--2---:R-:W-:Y:S08]  /*4bb90*/  HMMA.1688.F32.TF32 R92, R236, R6, R164 ;  /* 0x00000006ec5c723c */ /* 0x004ff000000810a4 */
[C---:B------:R-:W-:Y:S08]  /*4bba0*/  HMMA.1688.F32.TF32 R60, R68.reuse, R58, R176 ;  /* 0x0000003a443c723c */ /* 0x040ff000000810b0 */
[----:B------:R-:W-:Y:S01]  /*4bbb0*/  HMMA.1688.F32.TF32 R52, R68, R54, R212 ;  /* 0x000000364434723c */ /* 0x000fe200000810d4 */
[----:B------:R-:W-:Y:S04]  /*4bbc0*/  STL.64 [R1+0x610], R96 ;  /* 0x0006106001007387 */ /* 0x000fe80000100a00 */
[----:B------:R-:W-:Y:S04]  /*4bbd0*/  STL.64 [R1+0x618], R98 ;  /* 0x0006186201007387 */ /* 0x000fe80000100a00 */
[----:B------:R1:W-:Y:S04]  /*4bbe0*/  STL.64 [R1+0x5e0], R92 ;  /* 0x0005e05c01007387 */ /* 0x0003e80000100a00 */
[----:B------:R2:W-:Y:S04]  /*4bbf0*/  STL.64 [R1+0x5e8], R94 ;  /* 0x0005e85e01007387 */ /* 0x0005e80000100a00 */
[----:B------:R-:W-:Y:S04]  /*4bc00*/  STL [R1+0x3864], R220 ;  /* 0x003864dc01007387 */ /* 0x000fe80000100800 */
[----:B------:R-:W-:Y:S04]  /*4bc10*/  STL [R1+0x3860], R221 ;  /* 0x003860dd01007387 */ /* 0x000fe80000100800 */
[----:B------:R-:W-:Y:S04]  /*4bc20*/  STL [R1+0x385c], R222 ;  /* 0x00385cde01007387 */ /* 0x000fe80000100800 */
[----:B------:R-:W-:Y:S04]  /*4bc30*/  STL [R1+0x3858], R223 ;  /* 0x003858df01007387 */ /* 0x000fe80000100800 */
[----:B------:R-:W-:Y:S04]  /*4bc40*/  STL.64 [R1+0x5c0], R60 ;  /* 0x0005c03c01007387 */ /* 0x000fe80000100a00 */
[----:B------:R-:W-:Y:S04]  /*4bc50*/  STL.64 [R1+0x5c8], R62 ;  /* 0x0005c83e01007387 */ /* 0x000fe80000100a00 */
[----:B------:R-:W-:Y:S04]  /*4bc60*/  STL.64 [R1+0x5b0], R52 ;  /* 0x0005b03401007387 */ /* 0x000fe80000100a00 */
[----:B------:R3:W-:Y:S01]  /*4bc70*/  STL.64 [R1+0x5b8], R54 ;  /* 0x0005b83601007387 */ /* 0x0007e20000100a00 */
[----:B------:R-:W-:Y:S08]  /*4bc80*/  HMMA.1688.F32.TF32 R88, R236, R26, R144 ;  /* 0x0000001aec58723c */ /* 0x000ff00000081090 */
[----:B------:R-:W-:Y:S01]  /*4bc90*/  HMMA.1688.F32.TF32 R56, R68, R50, R180 ;  /* 0x000000324438723c */ /* 0x000fe200000810b4 */
[----:B-1----:R-:W-:Y:S01]  /*4bca0*/  IMAD.MOV.U32 R92, RZ, RZ, R49 ;  /* 0x000000ffff5c7224 */ /* 0x002fe200078e0031 */
[----:B------:R-:W-:Y:S01]  /*4bcb0*/  MOV R93, R48 ;  /* 0x00000030005d7202 */ /* 0x000fe20000000f00 */
[----:B--2---:R-:W-:Y:S01]  /*4bcc0*/  IMAD.MOV.U32 R94, RZ, RZ, R45 ;  /* 0x000000ffff5e7224 */ /* 0x004fe200078e002d */
[----:B------:R-:W-:Y:S01]  /*4bcd0*/  MOV R96, R41 ;  /* 0x0000002900607202 */ /* 0x000fe20000000f00 */
[----:B------:R-:W-:-:S02]  /*4bce0*/  IMAD.MOV.U32 R95, RZ, RZ, R44 ;  /* 0x000000ffff5f7224 */ /* 0x000fc400078e002c */
[----:B------:R-:W-:Y:S01]  /*4bcf0*/  IMAD.MOV.U32 R97, RZ, RZ, R40 ;  /* 0x000000ffff617224 */ /* 0x000fe200078e0028 */
[----:B---3--:R-:W-:Y:S01]  /*4bd00*/  HMMA.1688.F32.TF32 R52, R68, R38, R224 ;  /* 0x000000264434723c */ /* 0x008fe200000810e0 */
[----:B------:R1:W-:Y:S02]  /*4bd10*/  STL [R1+0x386c], R229 ;  /* 0x00386ce501007387 */ /* 0x0003e40000100800 */
[----:B------:R-:W-:Y:S01]  /*4bd20*/  IMAD.MOV.U32 R123, RZ, RZ, R88 ;  /* 0x000000ffff7b7224 */ /* 0x000fe200078e0058 */
[----:B------:R-:W-:Y:S01]  /*4bd30*/  MOV R122, R89 ;  /* 0x00000059007a7202 */ /* 0x000fe20000000f00 */
[----:B------:R-:W-:Y:S01]  /*4bd40*/  IMAD.MOV.U32 R121, RZ, RZ, R90 ;  /* 0x000000ffff797224 */ /* 0x000fe200078e005a */
[----:B------:R-:W-:Y:S01]  /*4bd50*/  LDSM.16.M88.4 R48, [R2+UR13+0x43100] ;  /* 0x0431000d0230783b */ /* 0x000fe20008000200 */
[----:B------:R-:W-:-:S03]  /*4bd60*/  IMAD.MOV.U32 R120, RZ, RZ, R91 ;  /* 0x000000ffff787224 */ /* 0x000fc600078e005b */
[----:B------:R-:W-:Y:S01]  /*4bd70*/  LDSM.16.M88.4 R44, [R2+UR13+0x44100] ;  /* 0x0441000d022c783b */ /* 0x000fe20008000200 */
[----:B------:R-:W-:Y:S01]  /*4bd80*/  IMAD.MOV.U32 R98, RZ, RZ, R37 ;  /* 0x000000ffff627224 */ /* 0x000fe200078e0025 */
[----:B------:R-:W-:Y:S01]  /*4bd90*/  MOV R99, R36 ;  /* 0x0000002400637202 */ /* 0x000fe20000000f00 */
[----:B------:R-:W-:Y:S01]  /*4bda0*/  IMAD.MOV.U32 R100, RZ, RZ, R25 ;  /* 0x000000ffff647224 */ /* 0x000fe200078e0019 */
[----:B------:R-:W-:Y:S01]  /*4bdb0*/  MOV R101, R24 ;  /* 0x0000001800657202 */ /* 0x000fe20000000f00 */
[----:B------:R-:W-:Y:S02]  /*4bdc0*/  IMAD.MOV.U32 R102, RZ, RZ, R21 ;  /* 0x000000ffff667224 */ /* 0x000fe400078e0015 */
[----:B------:R-:W-:Y:S01]  /*4bdd0*/  IMAD.MOV.U32 R103, RZ, RZ, R20 ;  /* 0x000000ffff677224 */ /* 0x000fe200078e0014 */
[----:B------:R-:W-:Y:S01]  /*4bde0*/  MOV R104, R17 ;  /* 0x0000001100687202 */ /* 0x000fe20000000f00 */
[----:B------:R-:W-:Y:S01]  /*4bdf0*/  IMAD.MOV.U32 R174, RZ, RZ, R53 ;  /* 0x000000ffffae7224 */ /* 0x000fe200078e0035 */
[----:B------:R-:W-:Y:S01]  /*4be00*/  MOV R175, R52 ;  /* 0x0000003400af7202 */ /* 0x000fe20000000f00 */
[----:B------:R-:W-:Y:S01]  /*4be10*/  IMAD.MOV.U32 R173, RZ, RZ, R54 ;  /* 0x000000ffffad7224 */ /* 0x000fe200078e0036 */
[----:B------:R-:W-:Y:S01]  /*4be20*/  MOV R172, R55 ;  /* 0x0000003700ac7202 */ /* 0x000fe20000000f00 */
[----:B------:R-:W-:Y:S01]  /*4be30*/  HMMA.1688.F32.TF32 R88, R236, R14, R156 ;  /* 0x0000000eec58723c */ /* 0x000fe2000008109c */
[----:B------:R-:W-:Y:S01]  /*4be40*/  IMAD.MOV.U32 R163, RZ, RZ, R56 ;  /* 0x000000ffffa37224 */ /* 0x000fe200078e0038 */
[----:B------:R-:W-:Y:S01]  /*4be50*/  MOV R162, R57 ;  /* 0x0000003900a27202 */ /* 0x000fe20000000f00 */
[----:B------:R-:W-:-:S02]  /*4be60*/  IMAD.MOV.U32 R161, RZ, RZ, R58 ;  /* 0x000000ffffa17224 */ /* 0x000fc400078e003a */
[----:B------:R-:W-:Y:S01]  /*4be70*/  IMAD.MOV.U32 R105, RZ, RZ, R16 ;  /* 0x000000ffff697224 */ /* 0x000fe200078e0010 */
[----:B------:R-:W-:Y:S01]  /*4be80*/  MOV R107, R12 ;  /* 0x0000000c006b7202 */ /* 0x000fe20000000f00 */
[----:B------:R-:W-:Y:S01]  /*4be90*/  IMAD.MOV.U32 R160, RZ, RZ, R59 ;  /* 0x000000ffffa07224 */ /* 0x000fe200078e003b */
[C---:B------:R-:W-:Y:S01]  /*4bea0*/  HMMA.1688.F32.TF32 R52, R68.reuse, R34, R188 ;  /* 0x000000224434723c */ /* 0x040fe200000810bc */
[----:B------:R2:W-:Y:S04]  /*4beb0*/  STL [R1+0x3868], R230 ;  /* 0x003868e601007387 */ /* 0x0005e80000100800 */
[----:B------:R-:W-:Y:S01]  /*4bec0*/  LDSM.16.M88.4 R36, [R2+UR13+0x46100] ;  /* 0x0461000d0224783b */ /* 0x000fe20008000200 */
[----:B------:R-:W-:Y:S02]  /*4bed0*/  IMAD.MOV.U32 R106, RZ, RZ, R13 ;  /* 0x000000ffff6a7224 */ /* 0x000fe400078e000d */
[----:B------:R-:W-:Y:S01]  /*4bee0*/  HMMA.1688.F32.TF32 R212, R68, R18, R232 ;  /* 0x0000001244d4723c */ /* 0x000fe200000810e8 */
[----:B------:R-:W-:-:S02]  /*4bef0*/  IMAD.MOV.U32 R108, RZ, RZ, R9 ;  /* 0x000000ffff6c7224 */ /* 0x000fc400078e0009 */
[----:B------:R-:W-:Y:S01]  /*4bf00*/  IMAD.MOV.U32 R109, RZ, RZ, R8 ;  /* 0x000000ffff6d7224 */ /* 0x000fe200078e0008 */
[----:B------:R-:W-:-:S04]  /*4bf10*/  MOV R110, R5 ;  /* 0x00000005006e7202 */ /* 0x000fc80000000f00 */
[C---:B------:R-:W-:Y:S01]  /*4bf20*/  HMMA.1688.F32.TF32 R216, R68.reuse, R14, R204 ;  /* 0x0000000e44d8723c */ /* 0x040fe200000810cc */
[----:B------:R-:W-:Y:S01]  /*4bf30*/  IMAD.MOV.U32 R111, RZ, RZ, R4 ;  /* 0x000000ffff6f7224 */ /* 0x000fe200078e0004 */
[----:B------:R-:W-:Y:S01]  /*4bf40*/  LDSM.16.M88.4 R60, [R2+UR13+0x40100] ;  /* 0x0401000d023c783b */ /* 0x000fe20008000200 */
[----:B------:R-:W-:Y:S01]  /*4bf50*/  IMAD.MOV.U32 R179, RZ, RZ, R52 ;  /* 0x000000ffffb37224 */ /* 0x000fe200078e0034 */
[----:B------:R-:W-:Y:S01]  /*4bf60*/  MOV R177, R54 ;  /* 0x0000003600b17202 */ /* 0x000fe20000000f00 */
[----:B------:R-:W-:Y:S02]  /*4bf70*/  IMAD.MOV.U32 R178, RZ, RZ, R53 ;  /* 0x000000ffffb27224 */ /* 0x000fe400078e0035 */
[----:B------:R-:W-:Y:S01]  /*4bf80*/  IMAD.MOV.U32 R176, RZ, RZ, R55 ;  /* 0x000000ffffb07224 */ /* 0x000fe200078e0037 */
[C---:B------:R-:W-:Y:S01]  /*4bf90*/  HMMA.1688.F32.TF32 R56, R68.reuse, R42, R184 ;  /* 0x0000002a4438723c */ /* 0x040fe200000810b8 */
[----:B------:R-:W-:Y:S01]  /*4bfa0*/  MOV R159, R88 ;  /* 0x00000058009f7202 */ /* 0x000fe20000000f00 */
[----:B------:R-:W-:Y:S01]  /*4bfb0*/  IMAD.MOV.U32 R158, RZ, RZ, R89 ;  /* 0x000000ffff9e7224 */ /* 0x000fe200078e0059 */
[----:B------:R-:W-:Y:S01]  /*4bfc0*/  MOV R156, R91 ;  /* 0x0000005b009c7202 */ /* 0x000fe20000000f00 */
[----:B------:R-:W-:Y:S01]  /*4bfd0*/  IMAD.MOV.U32 R157, RZ, RZ, R90 ;  /* 0x000000ffff9d7224 */ /* 0x000fe200078e005a */
[----:B------:R-:W-:Y:S03]  /*4bfe0*/  STL [R1+0x3854], R231 ;  /* 0x003854e701007387 */ /* 0x000fe60000100800 */
[C---:B------:R-:W-:Y:S01]  /*4bff0*/  HMMA.1688.F32.TF32 R52, R68.reuse, R30, R192 ;  /* 0x0000001e4434723c */ /* 0x040fe200000810c0 */
[----:B------:R-:W-:Y:S04]  /*4c000*/  LDSM.16.M88.4 R40, [R2+UR13+0x45100] ;  /* 0x0451000d0228783b */ /* 0x000fe80008000200 */
[----:B------:R-:W-:Y:S03]  /*4c010*/  LDSM.16.M88.4 R16, [R2+UR13+0x4b100] ;  /* 0x04b1000d0210783b */ /* 0x000fe60008000200 */
[C---:B------:R-:W-:Y:S01]  /*4c020*/  HMMA.1688.F32.TF32 R208, R68.reuse, R10, R208 ;  /* 0x0000000a44d0723c */ /* 0x040fe200000810d0 */
[----:B------:R-:W-:Y:S07]  /*4c030*/  LDSM.16.M88.4 R12, [R2+UR13+0x4c100] ;  /* 0x04c1000d020c783b */ /* 0x000fee0008000200 */
[----:B------:R-:W-:Y:S01]  /*4c040*/  HMMA.1688.F32.TF32 R88, R68, R66, R168 ;  /* 0x000000424458723c */ /* 0x000fe200000810a8 */
[----:B------:R-:W-:Y:S02]  /*4c050*/  STL.64 [R1+0x590], R56 ;  /* 0x0005903801007387 */ /* 0x000fe40000100a00 */
[----:B------:R-:W-:Y:S01]  /*4c060*/  IMAD.MOV.U32 R183, RZ, RZ, R52 ;  /* 0x000000ffffb77224 */ /* 0x000fe200078e0034 */
[----:B------:R-:W-:Y:S01]  /*4c070*/  MOV R182, R53 ;  /* 0x0000003500b67202 */ /* 0x000fe20000000f00 */
[----:B------:R-:W-:-:S02]  /*4c080*/  IMAD.MOV.U32 R181, RZ, RZ, R54 ;  /* 0x000000ffffb57224 */ /* 0x000fc400078e0036 */
[----:B------:R-:W-:Y:S01]  /*4c090*/  IMAD.MOV.U32 R180, RZ, RZ, R55 ;  /* 0x000000ffffb47224 */ /* 0x000fe200078e0037 */
[----:B------:R-:W-:Y:S01]  /*4c0a0*/  LDSM.16.M88.4 R8, [R2+UR13+0x4d100] ;  /* 0x04d1000d0208783b */ /* 0x000fe20008000200 */
[----:B------:R-:W-:Y:S03]  /*4c0b0*/  HMMA.1688.F32.TF32 R52, R68, R26, R196 ;  /* 0x0000001a4434723c */ /* 0x000fe600000810c4 */
[----:B------:R-:W-:Y:S04]  /*4c0c0*/  STL.64 [R1+0x598], R58 ;  /* 0x0005983a01007387 */ /* 0x000fe80000100a00 */
[----:B------:R-:W3:Y:S03]  /*4c0d0*/  LDSM.16.M88.4 R56, [R2+UR13+0x41100] ;  /* 0x0411000d0238783b */ /* 0x000ee60008000200 */
[----:B------:R-:W-:Y:S01]  /*4c0e0*/  IMAD.MOV.U32 R167, RZ, RZ, R88 ;  /* 0x000000ffffa77224 */ /* 0x000fe200078e0058 */
[----:B------:R-:W-:Y:S01]  /*4c0f0*/  MOV R165, R90 ;  /* 0x0000005a00a57202 */ /* 0x000fe20000000f00 */
[----:B------:R-:W-:Y:S01]  /*4c100*/  IMAD.MOV.U32 R166, RZ, RZ, R89 ;  /* 0x000000ffffa67224 */ /* 0x000fe200078e0059 */
[----:B------:R-:W-:Y:S06]  /*4c110*/  LDSM.16.M88.4 R24, [R2+UR13+0x49100] ;  /* 0x0491000d0218783b */ /* 0x000fec0008000200 */
[----:B-1----:R-:W-:Y:S01]  /*4c120*/  MOV R229, R52 ;  /* 0x0000003400e57202 */ /* 0x002fe20000000f00 */
[----:B--2---:R-:W-:Y:S01]  /*4c130*/  IMAD.MOV.U32 R230, RZ, RZ, R53 ;  /* 0x000000ffffe67224 */ /* 0x004fe200078e0035 */
[----:B------:R-:W-:Y:S01]  /*4c140*/  MOV R221, R55 ;  /* 0x0000003700dd7202 */ /* 0x000fe20000000f00 */
[----:B------:R-:W-:-:S02]  /*4c150*/  IMAD.MOV.U32 R220, RZ, RZ, R54 ;  /* 0x000000ffffdc7224 */ /* 0x000fc400078e0036 */
[----:B------:R-:W-:Y:S01]  /*4c160*/  HMMA.1688.F32.TF32 R52, R68, R22, R200 ;  /* 0x000000164434723c */ /* 0x000fe200000810c8 */
[----:B------:R-:W-:Y:S01]  /*4c170*/  IMAD.MOV.U32 R88, RZ, RZ, R33 ;  /* 0x000000ffff587224 */ /* 0x000fe200078e0021 */
[----:B------:R-:W-:Y:S01]  /*4c180*/  MOV R90, R29 ;  /* 0x0000001d005a7202 */ /* 0x000fe20000000f00 */
[----:B------:R-:W-:Y:S01]  /*4c190*/  IMAD.MOV.U32 R89, RZ, RZ, R32 ;  /* 0x000000ffff597224 */ /* 0x000fe200078e0020 */
[----:B------:R-:W-:Y:S01]  /*4c1a0*/  LDSM.16.M88.4 R20, [R2+UR13+0x4a100] ;  /* 0x04a1000d0214783b */ /* 0x000fe20008000200 */
[----:B------:R-:W-:Y:S02]  /*4c1b0*/  IMAD.MOV.U32 R164, RZ, RZ, R91 ;  /* 0x000000ffffa47224 */ /* 0x000fe400078e005b */
[----:B------:R-:W-:Y:S01]  /*4c1c0*/  IMAD.MOV.U32 R91, RZ, RZ, R28 ;  /* 0x000000ffff5b7224 */ /* 0x000fe200078e001c */
[----:B------:R-:W-:Y:S04]  /*4c1d0*/  LDSM.16.M88.4 R32, [R2+UR13+0x47100] ;  /* 0x0471000d0220783b */ /* 0x000fe80008000200 */
[----:B------:R-:W-:Y:S07]  /*4c1e0*/  LDSM.16.M88.4 R28, [R2+UR13+0x48100] ;  /* 0x0481000d021c783b */ /* 0x000fee0008000200 */
[----:B------:R-:W-:Y:S01]  /*4c1f0*/  IMAD.MOV.U32 R187, RZ, RZ, R52 ;  /* 0x000000ffffbb7224 */ /* 0x000fe200078e0034 */
[----:B------:R-:W-:Y:S01]  /*4c200*/  MOV R185, R54 ;  /* 0x0000003600b97202 */ /* 0x000fe20000000f00 */
[----:B------:R-:W-:-:S02]  /*4c210*/  IMAD.MOV.U32 R186, RZ, RZ, R53 ;  /* 0x000000ffffba7224 */ /* 0x000fc400078e0035 */
[----:B------:R-:W-:Y:S02]  /*4c220*/  IMAD.MOV.U32 R184, RZ, RZ, R55 ;  /* 0x000000ffffb87224 */ /* 0x000fe400078e0037 */
[----:B------:R-:W1:Y:S01]  /*4c230*/  LDSM.16.M88.4 R52, [R2+UR13+0x42100] ;  /* 0x0421000d0234783b */ /* 0x000e620008000200 */
[----:B------:R-:W-:Y:S03]  /*4c240*/  HMMA.1688.F32.TF32 R240, R68, R6, R240 ;  /* 0x0000000644f0723c */ /* 0x000fe600000810f0 */
[----:B------:R-:W2:Y:S04]  /*4c250*/  LDSM.16.M88.4 R4, [R2+UR13+0x4e100] ;  /* 0x04e1000d0204783b */ /* 0x000ea80008000200 */
[----:B---3--:R-:W-:Y:S04]  /*4c260*/  STL [R1+0x37bc], R58 ;  /* 0x0037bc3a01007387 */ /* 0x008fe80000100800 */
[----:B------:R-:W-:Y:S01]  /*4c270*/  STL [R1+0x37b8], R59 ;  /* 0x0037b83b01007387 */ /* 0x000fe20000100800 */
[C---:B------:R-:W-:Y:S03]  /*4c280*/  HMMA.1688.F32.TF32 R104, R244.reuse, R56, R104 ;  /* 0x00000038f468723c */ /* 0x040fe60000081068 */
[----:B------:R-:W-:Y:S04]  /*4c290*/  LDS R68, [R0+UR11+0x10080] ;  /* 0x0100800b00447984 */ /* 0x000fe80008000800 */
[----:B------:R-:W-:Y:S01]  /*4c2a0*/  LDS R70, [R0+UR11+0x11080] ;  /* 0x0110800b00467984 */ /* 0x000fe20008000800 */
[C---:B------:R-:W-:Y:S03]  /*4c2b0*/  HMMA.1688.F32.TF32 R88, R244.reuse, R48, R88 ;  /* 0x00000030f458723c */ /* 0x040fe60000081058 */
[----:B------:R-:W-:Y:S04]  /*4c2c0*/  LDS R69, [R3+UR11+0x10080] ;  /* 0x0100800b03457984 */ /* 0x000fe80008000800 */
[----:B------:R-:W3:Y:S04]  /*4c2d0*/  LDS R71, [R3+UR11+0x11080] ;  /* 0x0110800b03477984 */ /* 0x000ee80008000800 */
[----:B-1----:R-:W-:Y:S04]  /*4c2e0*/  STL [R1+0x37b4], R54 ;  /* 0x0037b43601007387 */ /* 0x002fe80000100800 */
        /* <DEDUP_REMOVED lines=21> */
[----:B------:R4:W-:Y:S04]  /*4c440*/  STL [R1+0x37fc], R15 ;  /* 0x0037fc0f01007387 */ /* 0x0009e80000100800 */
[----:B------:R-:W-:Y:S04]  /*4c450*/  STL [R1+0x3808], R10 ;  /* 0x0038080a01007387 */ /* 0x000fe80000100800 */
[----:B------:R-:W-:Y:S04]  /*4c460*/  STL [R1+0x3804], R11 ;  /* 0x0038040b01007387 */ /* 0x000fe80000100800 */
[----:B--2---:R-:W-:Y:S04]  /*4c470*/  STL [R1+0x3764], R6 ;  /* 0x0037640601007387 */ /* 0x004fe80000100800 */
[----:B------:R-:W-:Y:S04]  /*4c480*/  STL [R1+0x3760], R7 ;  /* 0x0037600701007387 */ /* 0x000fe80000100800 */
[----:B------:R-:W-:Y:S04]  /*4c490*/  STL [R1+0x376c], R250 ;  /* 0x00376cfa01007387 */ /* 0x000fe80000100800 */
[----:B------:R-:W-:Y:S04]  /*4c4a0*/  STL [R1+0x3768], R251 ;  /* 0x003768fb01007387 */ /* 0x000fe80000100800 */
[----:B------:R2:W-:Y:S01]  /*4c4b0*/  STL [R1+0x3290], R2 ;  /* 0x0032900201007387 */ /* 0x0005e20000100800 */
[----:B-1----:R-:W-:-:S03]  /*4c4c0*/  MOV R14, R88 ;  /* 0x00000058000e7202 */ /* 0x002fc60000000f00 */
[----:B------:R1:W-:Y:S01]  /*4c4d0*/  STL.64 [R1+0xd0], R104 ;  /* 0x0000d06801007387 */ /* 0x0003e20000100a00 */
[----:B----4-:R-:W-:-:S03]  /*4c4e0*/  IMAD.MOV.U32 R15, RZ, RZ, R89 ;  /* 0x000000ffff0f7224 */ /* 0x010fc600078e0059 */
[----:B------:R4:W-:Y:S01]  /*4c4f0*/  STL.64 [R1+0xd8], R106 ;  /* 0x0000d86a01007387 */ /* 0x0009e20000100a00 */
[----:B------:R-:W-:-:S03]  /*4c500*/  IMAD.MOV.U32 R18, RZ, RZ, R90 ;  /* 0x000000ffff127224 */ /* 0x000fc600078e005a */
[----:B------:R1:W-:Y:S01]  /*4c510*/  STL.64 [R1+0xc0], R100 ;  /* 0x0000c06401007387 */ /* 0x0003e20000100a00 */
[----:B------:R-:W-:-:S03]  /*4c520*/  MOV R19, R91 ;  /* 0x0000005b00137202 */ /* 0x000fc60000000f00 */
[----:B------:R1:W-:Y:S04]  /*4c530*/  STL.64 [R1+0xc8], R102 ;  /* 0x0000c86601007387 */ /* 0x0003e80000100a00 */
[----:B------:R-:W3:Y:S04]  /*4c540*/  LDL.LU R88, [R1+0x80] ;  /* 0x0000800001587983 */ /* 0x000ee80000300800 */
[----:B------:R-:W3:Y:S04]  /*4c550*/  LDL.LU R89, [R1+0x84] ;  /* 0x0000840001597983 */ /* 0x000ee80000300800 */
[----:B------:R-:W3:Y:S04]  /*4c560*/  LDL.LU R90, [R1+0x88] ;  /* 0x00008800015a7983 */ /* 0x000ee80000300800 */
[----:B------:R-:W3:Y:S01]  /*4c570*/  LDL.LU R91, [R1+0x8c] ;  /* 0x00008c00015b7983 */ /* 0x000ee20000300800 */
[C---:B------:R-:W-:Y:S08]  /*4c580*/  HMMA.1688.F32.TF32 R96, R244.reuse, R44, R96 ;  /* 0x0000002cf460723c */ /* 0x040ff00000081060 */
[C---:B------:R-:W-:Y:S01]  /*4c590*/  HMMA.1688.F32.TF32 R108, R244.reuse, R60, R108 ;  /* 0x0000003cf46c723c */ /* 0x040fe2000008106c */
[----:B------:R-:W-:Y:S04]  /*4c5a0*/  STL [R1+0x3818], R15 ;  /* 0x0038180f01007387 */ /* 0x000fe80000100800 */
[----:B------:R-:W-:Y:S03]  /*4c5b0*/  STL [R1+0x3814], R14 ;  /* 0x0038140e01007387 */ /* 0x000fe60000100800 */
[----:B------:R-:W-:Y:S03]  /*4c5c0*/  HMMA.1688.F32.TF32 R92, R244, R40, R92 ;  /* 0x00000028f45c723c */ /* 0x000fe6000008105c */
[----:B------:R-:W-:Y:S01]  /*4c5d0*/  IMAD.MOV.U32 R27, RZ, RZ, R99 ;  /* 0x000000ffff1b7224 */ /* 0x000fe200078e0063 */
[----:B------:R-:W-:Y:S01]  /*4c5e0*/  MOV R26, R98 ;  /* 0x00000062001a7202 */ /* 0x000fe20000000f00 */
[----:B------:R-:W-:Y:S01]  /*4c5f0*/  IMAD.MOV.U32 R23, RZ, RZ, R97 ;  /* 0x000000ffff177224 */ /* 0x000fe200078e0061 */
[----:B------:R-:W-:Y:S01]  /*4c600*/  STL [R1+0x3810], R18 ;  /* 0x0038101201007387 */ /* 0x000fe20000100800 */
[----:B------:R-:W-:-:S03]  /*4c610*/  IMAD.MOV.U32 R22, RZ, RZ, R96 ;  /* 0x000000ffff167224 */ /* 0x000fc600078e0060 */
[----:B------:R-:W-:Y:S01]  /*4c620*/  STL [R1+0x380c], R19 ;  /* 0x00380c1301007387 */ /* 0x000fe20000100800 */
[----:B------:R-:W-:-:S03]  /*4c630*/  IMAD.MOV.U32 R222, RZ, RZ, R108 ;  /* 0x000000ffffde7224 */ /* 0x000fc600078e006c */
[----:B------:R-:W-:Y:S01]  /*4c640*/  STL [R1+0x3828], R27 ;  /* 0x0038281b01007387 */ /* 0x000fe20000100800 */
[----:B------:R-:W-:-:S03]  /*4c650*/  MOV R223, R109 ;  /* 0x0000006d00df7202 */ /* 0x000fc60000000f00 */
[----:B------:R-:W-:Y:S01]  /*4c660*/  STL [R1+0x3824], R26 ;  /* 0x0038241a01007387 */ /* 0x000fe20000100800 */
[----:B------:R-:W-:-:S03]  /*4c670*/  IMAD.MOV.U32 R231, RZ, RZ, R110 ;  /* 0x000000ffffe77224 */ /* 0x000fc600078e006e */
[----:B------:R-:W-:Y:S01]  /*4c680*/  STL [R1+0x3820], R23 ;  /* 0x0038201701007387 */ /* 0x000fe20000100800 */
[----:B--2---:R-:W-:-:S03]  /*4c690*/  IMAD.MOV.U32 R2, RZ, RZ, R111 ;  /* 0x000000ffff027224 */ /* 0x004fc600078e006f */
        /* <DEDUP_REMOVED lines=10> */
[----:B-1----:R-:W2:Y:S01]  /*4c740*/  LDL.LU R104, [R1+0x60] ;  /* 0x0000600001687983 */ /* 0x002ea20000300800 */
[----:B------:R-:W-:-:S03]  /*4c750*/  IMAD.MOV.U32 R34, RZ, RZ, R94 ;  /* 0x000000ffff227224 */ /* 0x000fc600078e005e */
[----:B------:R-:W2:Y:S01]  /*4c760*/  LDL.LU R105, [R1+0x64] ;  /* 0x0000640001697983 */ /* 0x000ea20000300800 */
[----:B------:R-:W-:-:S03]  /*4c770*/  MOV R31, R93 ;  /* 0x0000005d001f7202 */ /* 0x000fc60000000f00 */
[----:B----4-:R-:W4:Y:S01]  /*4c780*/  LDL.LU R106, [R1+0x68] ;  /* 0x00006800016a7983 */ /* 0x010f220000300800 */
[----:B------:R-:W-:-:S03]  /*4c790*/  IMAD.MOV.U32 R30, RZ, RZ, R92 ;  /* 0x000000ffff1e7224 */ /* 0x000fc600078e005c */
[----:B------:R-:W4:Y:S04]  /*4c7a0*/  LDL.LU R107, [R1+0x6c] ;  /* 0x00006c00016b7983 */ /* 0x000f280000300800 */
[----:B------:R-:W4:Y:S04]  /*4c7b0*/  LDL.LU R100, [R1+0x50] ;  /* 0x0000500001647983 */ /* 0x000f280000300800 */
[----:B------:R-:W4:Y:S04]  /*4c7c0*/  LDL.LU R101, [R1+0x54] ;  /* 0x0000540001657983 */ /* 0x000f280000300800 */
[----:B------:R-:W4:Y:S04]  /*4c7d0*/  LDL.LU R102, [R1+0x58] ;  /* 0x0000580001667983 */ /* 0x000f280000300800 */
[----:B------:R-:W4:Y:S04]  /*4c7e0*/  LDL.LU R103, [R1+0x5c] ;  /* 0x00005c0001677983 */ /* 0x000f280000300800 */
[----:B------:R-:W-:Y:S04]  /*4c7f0*/  STL [R1+0x3838], R35 ;  /* 0x0038382301007387 */ /* 0x000fe80000100800 */
[----:B------:R-:W-:Y:S04]  /*4c800*/  STL [R1+0x3834], R34 ;  /* 0x0038342201007387 */ /* 0x000fe80000100800 */
[----:B------:R-:W-:Y:S04]  /*4c810*/  STL [R1+0x3830], R31 ;  /* 0x0038301f01007387 */ /* 0x000fe80000100800 */
[----:B------:R-:W-:Y:S04]  /*4c820*/  STL [R1+0x382c], R30 ;  /* 0x00382c1e01007387 */ /* 0x000fe80000100800 */
[----:B------:R-:W4:Y:S04]  /*4c830*/  LDL.LU R92, [R1+0x30] ;  /* 0x00003000015c7983 */ /* 0x000f280000300800 */
[----:B------:R-:W4:Y:S04]  /*4c840*/  LDL.LU R93, [R1+0x34] ;  /* 0x00003400015d7983 */ /* 0x000f280000300800 */
[----:B------:R-:W4:Y:S04]  /*4c850*/  LDL.LU R94, [R1+0x38] ;  /* 0x00003800015e7983 */ /* 0x000f280000300800 */
[----:B------:R-:W4:Y:S01]  /*4c860*/  LDL.LU R95, [R1+0x3c] ;  /* 0x00003c00015f7983 */ /* 0x000f220000300800 */
[----:B---3--:R-:W-:-:S15]  /*4c870*/  HMMA.1688.F32.TF32 R88, R244, R36, R88 ;  /* 0x00000024f458723c */ /* 0x008fde0000081058 */
[----:B------:R-:W-:-:S04]  /*4c880*/  NOP ;  /* 0x0000000000007918 */ /* 0x000fc80000000000 */
[----:B------:R-:W-:Y:S01]  /*4c890*/  MOV R38, R88 ;  /* 0x0000005800267202 */ /* 0x000fe20000000f00 */
[----:B------:R-:W-:Y:S01]  /*4c8a0*/  IMAD.MOV.U32 R39, RZ, RZ, R89 ;  /* 0x000000ffff277224 */ /* 0x000fe200078e0059 */
[----:B------:R-:W3:Y:S01]  /*4c8b0*/  LDL.LU R88, [R1+0x20] ;  /* 0x0000200001587983 */ /* 0x000ee20000300800 */
[----:B------:R-:W-:Y:S01]  /*4c8c0*/  IMAD.MOV.U32 R42, RZ, RZ, R90 ;  /* 0x000000ffff2a7224 */ /* 0x000fe200078e005a */
[----:B------:R-:W-:Y:S02]  /*4c8d0*/  MOV R43, R91 ;  /* 0x0000005b002b7202 */ /* 0x000fe40000000f00 */
[----:B------:R-:W3:Y:S04]  /*4c8e0*/  LDL.LU R89, [R1+0x24] ;  /* 0x0000240001597983 */ /* 0x000ee80000300800 */
[----:B------:R-:W3:Y:S04]  /*4c8f0*/  LDL.LU R90, [R1+0x28] ;  /* 0x00002800015a7983 */ /* 0x000ee80000300800 */
[----:B------:R-:W3:Y:S04]  /*4c900*/  LDL.LU R91, [R1+0x2c] ;  /* 0x00002c00015b7983 */ /* 0x000ee80000300800 */
[----:B------:R-:W-:Y:S01]  /*4c910*/  STL [R1+0x3848], R43 ;  /* 0x0038482b01007387 */ /* 0x000fe20000100800 */
[----:B--2---:R-:W-:Y:S03]  /*4c920*/  HMMA.1688.F32.TF32 R108, R244, R32, R108 ;  /* 0x00000020f46c723c */ /* 0x004fe6000008106c */
[----:B------:R-:W-:Y:S04]  /*4c930*/  STL [R1+0x3844], R42 ;  /* 0x0038442a01007387 */ /* 0x000fe80000100800 */
[----:B------:R1:W-:Y:S04]  /*4c940*/  STL [R1+0x3840], R39 ;  /* 0x0038402701007387 */ /* 0x0003e80000100800 */
[----:B------:R2:W-:Y:S08]  /*4c950*/  STL [R1+0x383c], R38 ;  /* 0x00383c2601007387 */ /* 0x0005f00000100800 */
[----:B------:R-:W-:-:S02]  /*4c960*/  IMAD.MOV.U32 R58, RZ, RZ, R109 ;  /* 0x000000ffff3a7224 */ /* 0x000fc400078e006d */
[----:B------:R-:W-:-:S03]  /*4c970*/  IMAD.MOV.U32 R46, RZ, RZ, R108 ;  /* 0x000000ffff2e7224 */ /* 0x000fc600078e006c */
[----:B------:R1:W-:Y:S04]  /*4c980*/  STL [R1+0x3850], R58 ;  /* 0x0038503a01007387 */ /* 0x0003e80000100800 */
[----:B------:R1:W-:Y:S01]  /*4c990*/  STL [R1+0x384c], R46 ;  /* 0x00384c2e01007387 */ /* 0x0003e20000100800 */
[----:B---3--:R-:W-:-:S15]  /*4c9a0*/  HMMA.1688.F32.TF32 R88, R244, R12, R88 ;  /* 0x0000000cf458723c */ /* 0x008fde0000081058 */
[----:B------:R-:W-:-:S04]  /*4c9b0*/  NOP ;  /* 0x0000000000007918 */ /* 0x000fc80000000000 */
[----:B-1----:R-:W-:Y:S01]  /*4c9c0*/  MOV R39, R88 ;  /* 0x0000005800277202 */ /* 0x002fe20000000f00 */
[----:B--2---:R-:W-:Y:S01]  /*4c9d0*/  IMAD.MOV.U32 R38, RZ, RZ, R89 ;  /* 0x000000ffff267224 */ /* 0x004fe200078e0059 */
[----:B------:R-:W2:Y:S01]  /*4c9e0*/  LDL.LU R88, [R1+0xf0] ;  /* 0x0000f00001587983 */ /* 0x000ea20000300800 */
[----:B------:R-:W-:Y:S01]  /*4c9f0*/  IMAD.MOV.U32 R35, RZ, RZ, R90 ;  /* 0x000000ffff237224 */ /* 0x000fe200078e005a */
[----:B------:R-:W-:Y:S01]  /*4ca00*/  MOV R34, R91 ;  /* 0x0000005b00227202 */ /* 0x000fe20000000f00 */
[----:B------:R-:W-:Y:S01]  /*4ca10*/  IMAD.MOV.U32 R90, RZ, RZ, R65 ;  /* 0x000000ffff5a7224 */ /* 0x000fe200078e0041 */
[----:B------:R-:W2:Y:S01]  /*4ca20*/  LDL.LU R89, [R1+0xf4] ;  /* 0x0000f40001597983 */ /* 0x000ea20000300800 */
[----:B------:R-:W-:-:S03]  /*4ca30*/  IMAD.MOV.U32 R91, RZ, RZ, R64 ;  /* 0x000000ffff5b7224 */ /* 0x000fc600078e0040 */
[----:B------:R-:W3:Y:S04]  /*4ca40*/  LDL.LU R65, [R1+0x38b8] ;  /* 0x0038b80001417983 */ /* 0x000ee80000300800 */
[----:B------:R-:W2:Y:S01]  /*4ca50*/  LDL.LU R64, [R1+0x38b4] ;  /* 0x0038b40001407983 */ /* 0x000ea20000300800 */
[C---:B----4-:R-:W-:Y:S08]  /*4ca60*/  HMMA.1688.F32.TF32 R92, R244.reuse, R16, R92 ;  /* 0x00000010f45c723c */ /* 0x050ff0000008105c */
[----:B------:R-:W-:Y:S11]  /*4ca70*/  HMMA.1688.F32.TF32 R100, R244, R24, R100 ;  /* 0x00000018f464723c */ /* 0x000ff60000081064 */
[----:B------:R-:W-:Y:S01]  /*4ca80*/  IMAD.MOV.U32 R55, RZ, RZ, R92 ;  /* 0x000000ffff377224 */ /* 0x000fe200078e005c */
[----:B------:R-:W-:Y:S01]  /*4ca90*/  MOV R47, R93 ;  /* 0x0000005d002f7202 */ /* 0x000fe20000000f00 */
[----:B------:R-:W4:Y:S01]  /*4caa0*/  LDL.LU R92, [R1+0x100] ;  /* 0x00010000015c7983 */ /* 0x000f220000300800 */
[----:B------:R-:W-:-:S02]  /*4cab0*/  IMAD.MOV.U32 R50, RZ, RZ, R94 ;  /* 0x000000ffff327224 */ /* 0x000fc400078e005e */
[----:B------:R-:W-:Y:S01]  /*4cac0*/  IMAD.MOV.U32 R51, RZ, RZ, R95 ;  /* 0x000000ffff337224 */ /* 0x000fe200078e005f */
[----:B------:R-:W4:Y:S02]  /*4cad0*/  LDL.LU R93, [R1+0x104] ;  /* 0x00010400015d7983 */ /* 0x000f240000300800 */
[----:B------:R-:W-:Y:S01]  /*4cae0*/  MOV R23, R100 ;  /* 0x0000006400177202 */ /* 0x000fe20000000f00 */
[----:B------:R-:W-:Y:S01]  /*4caf0*/  IMAD.MOV.U32 R22, RZ, RZ, R101 ;  /* 0x000000ffff167224 */ /* 0x000fe200078e0065 */
[----:B------:R-:W4:Y:S04]  /*4cb00*/  LDL.LU R94, [R1+0x108] ;  /* 0x00010800015e7983 */ /* 0x000f280000300800 */
[----:B------:R-:W4:Y:S01]  /*4cb10*/  LDL.LU R95, [R1+0x10c] ;  /* 0x00010c00015f7983 */ /* 0x000f220000300800 */
[----:B---3--:R-:W-:-:S03]  /*4cb20*/  MOV R100, R65 ;  /* 0x0000004100647202 */ /* 0x008fc60000000f00 */
[----:B------:R-:W3:Y:S01]  /*4cb30*/  LDL.LU R65, [R1+0x38b0] ;  /* 0x0038b00001417983 */ /* 0x000ee20000300800 */
[----:B--2---:R-:W-:-:S03]  /*4cb40*/  IMAD.MOV.U32 R101, RZ, RZ, R64 ;  /* 0x000000ffff657224 */ /* 0x004fc600078e0040 */
[----:B------:R-:W2:Y:S01]  /*4cb50*/  LDL.LU R64, [R1+0x38ac] ;  /* 0x0038ac0001407983 */ /* 0x000ea20000300800 */
[----:B------:R-:W-:Y:S01]  /*4cb60*/  IMAD.MOV.U32 R15, RZ, RZ, R102 ;  /* 0x000000ffff0f7224 */ /* 0x000fe200078e0066 */
[----:B------:R-:W-:Y:S02]  /*4cb70*/  MOV R14, R103 ;  /* 0x00000067000e7202 */ /* 0x000fe40000000f00 */
[----:B------:R-:W4:Y:S01]  /*4cb80*/  LDL.LU R102, [R1+0x128] ;  /* 0x0001280001667983 */ /* 0x000f220000300800 */
[----:B------:R-:W-:Y:S01]  /*4cb90*/  MOV R59, R110 ;  /* 0x0000006e003b7202 */ /* 0x000fe20000000f00 */
[----:B------:R-:W-:Y:S02]  /*4cba0*/  IMAD.MOV.U32 R54, RZ, RZ, R111 ;  /* 0x000000ffff367224 */ /* 0x000fe400078e006f */
[----:B------:R-:W4:Y:S04]  /*4cbb0*/  LDL.LU R103, [R1+0x12c] ;  /* 0x00012c0001677983 */ /* 0x000f280000300800 */
[----:B------:R-:W4:Y:S04]  /*4cbc0*/  LDL.LU R108, [R1+0x140] ;  /* 0x00014000016c7983 */ /* 0x000f280000300800 */
[----:B------:R-:W4:Y:S01]  /*4cbd0*/  LDL.LU R109, [R1+0x144] ;  /* 0x00014400016d7983 */ /* 0x000f220000300800 */
[----:B---3--:R-:W-:-:S03]  /*4cbe0*/  IMAD.MOV.U32 R110, RZ, RZ, R65 ;  /* 0x000000ffff6e7224 */ /* 0x008fc600078e0041 */
[----:B------:R-:W3:Y:S01]  /*4cbf0*/  LDL.LU R65, [R1+0x38a8] ;  /* 0x0038a80001417983 */ /* 0x000ee20000300800 */
[----:B--2---:R-:W-:-:S03]  /*4cc00*/  MOV R111, R64 ;  /* 0x00000040006f7202 */ /* 0x004fc60000000f00 */
[----:B------:R-:W2:Y:S04]  /*4cc10*/  LDL.LU R64, [R1+0x38a4] ;  /* 0x0038a40001407983 */ /* 0x000ea80000300800 */
[----:B------:R-:W4:Y:S04]  /*4cc20*/  LDL.LU R124, [R1+0x150] ;  /* 0x00015000017c7983 */ /* 0x000f280000300800 */
[----:B------:R-:W4:Y:S04]  /*4cc30*/  LDL.LU R125, [R1+0x154] ;  /* 0x00015400017d7983 */ /* 0x000f280000300800 */
[----:B------:R-:W4:Y:S04]  /*4cc40*/  LDL.LU R126, [R1+0x158] ;  /* 0x00015800017e7983 */ /* 0x000f280000300800 */
[----:B------:R-:W4:Y:S01]  /*4cc50*/  LDL.LU R127, [R1+0x15c] ;  /* 0x00015c00017f7983 */ /* 0x000f220000300800 */
[----:B---3--:R-:W-:-:S03]  /*4cc60*/  IMAD.MOV.U32 R128, RZ, RZ, R65 ;  /* 0x000000ffff807224 */ /* 0x008fc600078e0041 */
[----:B------:R-:W3:Y:S01]  /*4cc70*/  LDL.LU R65, [R1+0x38a0] ;  /* 0x0038a00001417983 */ /* 0x000ee20000300800 */
[----:B--2---:R-:W-:-:S03]  /*4cc80*/  IMAD.MOV.U32 R129, RZ, RZ, R64 ;  /* 0x000000ffff817224 */ /* 0x004fc600078e0040 */
[----:B------:R-:W2:Y:S04]  /*4cc90*/  LDL.LU R64, [R1+0x389c] ;  /* 0x00389c0001407983 */ /* 0x000ea80000300800 */
[----:B------:R-:W4:Y:S04]  /*4cca0*/  LDL.LU R130, [R1+0x168] ;  /* 0x0001680001827983 */ /* 0x000f280000300800 */
[----:B------:R-:W4:Y:S04]  /*4ccb0*/  LDL.LU R131, [R1+0x16c] ;  /* 0x00016c0001837983 */ /* 0x000f280000300800 */
[----:B------:R-:W4:Y:S04]  /*4ccc0*/  LDL.LU R136, [R1+0x180] ;  /* 0x0001800001887983 */ /* 0x000f280000300800 */
[----:B------:R-:W4:Y:S01]  /*4ccd0*/  LDL.LU R137, [R1+0x184] ;  /* 0x0001840001897983 */ /* 0x000f220000300800 */
[----:B---3--:R-:W-:-:S03]  /*4cce0*/  MOV R138, R65 ;  /* 0x00000041008a7202 */ /* 0x008fc60000000f00 */
[----:B------:R-:W3:Y:S01]  /*4ccf0*/  LDL.LU R65, [R1+0x3898] ;  /* 0x0038980001417983 */ /* 0x000ee20000300800 */
[----:B--2---:R-:W-:-:S03]  /*4cd00*/  IMAD.MOV.U32 R139, RZ, RZ, R64 ;  /* 0x000000ffff8b7224 */ /* 0x004fc600078e0040 */
[----:B------:R-:W2:Y:S04]  /*4cd10*/  LDL.LU R64, [R1+0x3894] ;  /* 0x0038940001407983 */ /* 0x000ea80000300800 */
[----:B------:R-:W4:Y:S04]  /*4cd20*/  LDL.LU R140, [R1+0x190] ;  /* 0x00019000018c7983 */ /* 0x000f280000300800 */
        /* <DEDUP_REMOVED lines=11> */
[C---:B------:R-:W-:Y:S08]  /*4cde0*/  HMMA.1688.F32.TF32 R104, R244.reuse, R28, R104 ;  /* 0x0000001cf468723c */ /* 0x040ff00000081068 */
[----:B------:R-:W-:Y:S11]  /*4cdf0*/  HMMA.1688.F32.TF32 R96, R244, R20, R96 ;  /* 0x00000014f460723c */ /* 0x000ff60000081060 */
[----:B------:R-:W-:Y:S01]  /*4ce00*/  IMAD.MOV.U32 R18, RZ, RZ, R104 ;  /* 0x000000ffff127224 */ /* 0x000fe200078e0068 */
[----:B------:R-:W-:Y:S01]  /*4ce10*/  MOV R19, R105 ;  /* 0x0000006900137202 */ /* 0x000fe20000000f00 */
[----:B------:R-:W-:-:S02]  /*4ce20*/  IMAD.MOV.U32 R10, RZ, RZ, R106 ;  /* 0x000000ffff0a7224 */ /* 0x000fc400078e006a */
[----:B------:R-:W-:-:S04]  /*4ce30*/  IMAD.MOV.U32 R11, RZ, RZ, R107 ;  /* 0x000000ffff0b7224 */ /* 0x000fc800078e006b */
[----:B------:R-:W-:Y:S01]  /*4ce40*/  IMAD.MOV.U32 R31, RZ, RZ, R96 ;  /* 0x000000ffff1f7224 */ /* 0x000fe200078e0060 */
[----:B------:R-:W-:Y:S01]  /*4ce50*/  MOV R27, R98 ;  /* 0x00000062001b7202 */ /* 0x000fe20000000f00 */
[----:B------:R-:W-:Y:S02]  /*4ce60*/  IMAD.MOV.U32 R30, RZ, RZ, R97 ;  /* 0x000000ffff1e7224 */ /* 0x000fe400078e0061 */
[----:B------:R-:W-:Y:S02]  /*4ce70*/  IMAD.MOV.U32 R26, RZ, RZ, R99 ;  /* 0x000000ffff1a7224 */ /* 0x000fe400078e0063 */
[----:B---3--:R-:W-:Y:S02]  /*4ce80*/  IMAD.MOV.U32 R154, RZ, RZ, R65 ;  /* 0x000000ffff9a7224 */ /* 0x008fe400078e0041 */
[----:B------:R-:W3:Y:S01]  /*4ce90*/  LDL.LU R65, [R1+0x3888] ;  /* 0x0038880001417983 */ /* 0x000ee20000300800 */
[----:B--2---:R-:W-:-:S03]  /*4cea0*/  IMAD.MOV.U32 R155, RZ, RZ, R64 ;  /* 0x000000ffff9b7224 */ /* 0x004fc600078e0040 */
[----:B------:R-:W3:Y:S04]  /*4ceb0*/  LDL.LU R64, [R1+0x3884] ;  /* 0x0038840001407983 */ /* 0x000ee80000300800 */
[----:B------:R-:W2:Y:S04]  /*4cec0*/  LDL.LU R188, [R1+0x10] ;  /* 0x0000100001bc7983 */ /* 0x000ea80000300800 */
[----:B------:R-:W2:Y:S04]  /*4ced0*/  LDL.LU R189, [R1+0x14] ;  /* 0x0000140001bd7983 */ /* 0x000ea80000300800 */
[----:B------:R-:W2:Y:S04]  /*4cee0*/  LDL.LU R190, [R1+0x18] ;  /* 0x0000180001be7983 */ /* 0x000ea80000300800 */
[----:B------:R-:W2:Y:S04]  /*4cef0*/  LDL.LU R191, [R1+0x1c] ;  /* 0x00001c0001bf7983 */ /* 0x000ea80000300800 */
[----:B------:R-:W3:Y:S04]  /*4cf00*/  LDL.LU R224, [R1] ;  /* 0x0000000001e07983 */ /* 0x000ee80000300800 */
        /* <DEDUP_REMOVED lines=38> */
[----:B--2---:R-:W-:-:S15]  /*4d170*/  HMMA.1688.F32.TF32 R188, R244, R8, R188 ;  /* 0x00000008f4bc723c */ /* 0x004fde00000810bc */
[----:B------:R-:W-:-:S04]  /*4d180*/  NOP ;  /* 0x0000000000007918 */ /* 0x000fc80000000000 */
[----:B------:R-:W-:Y:S01]  /*4d190*/  MOV R58, R188 ;  /* 0x000000bc003a7202 */ /* 0x000fe20000000f00 */
[----:B------:R-:W-:Y:S01]  /*4d1a0*/  IMAD.MOV.U32 R46, RZ, RZ, R189 ;  /* 0x000000ffff2e7224 */ /* 0x000fe200078e00bd */
[----:B------:R-:W-:Y:S01]  /*4d1b0*/  MOV R42, R191 ;  /* 0x000000bf002a7202 */ /* 0x000fe20000000f00 */
[----:B------:R-:W-:Y:S02]  /*4d1c0*/  IMAD.MOV.U32 R43, RZ, RZ, R190 ;  /* 0x000000ffff2b7224 */ /* 0x000fe400078e00be */
[C---:B---3--:R-:W-:Y:S08]  /*4d1d0*/  HMMA.1688.F32.TF32 R188, R244.reuse, R4, R224 ;  /* 0x00000004f4bc723c */ /* 0x048ff000000810e0 */
[----:B------:R-:W-:Y:S01]  /*4d1e0*/  HMMA.1688.F32.TF32 R244, R244, R248, R64 ;  /* 0x000000f8f4f4723c */ /* 0x000fe20000081040 */
[----:B------:R-:W-:Y:S04]  /*4d1f0*/  LDS R64, [R0+UR11+0x10100] ;  /* 0x0101000b00407984 */ /* 0x000fe80008000800 */
[----:B------:R-:W-:Y:S04]  /*4d200*/  LDS R66, [R0+UR11+0x11100] ;  /* 0x0111000b00427984 */ /* 0x000fe80008000800 */
[----:B------:R-:W-:Y:S04]  /*4d210*/  LDS R65, [R3+UR11+0x10100] ;  /* 0x0101000b03417984 */ /* 0x000fe80008000800 */
[----:B------:R-:W1:Y:S06]  /*4d220*/  LDS R67, [R3+UR11+0x11100] ;  /* 0x0111000b03437984 */ /* 0x000e6c0008000800 */
[----:B------:R-:W-:Y:S04]  /*4d230*/  STL [R1+0x377c], R244 ;  /* 0x00377cf401007387 */ /* 0x000fe80000100800 */
[----:B------:R-:W-:Y:S04]  /*4d240*/  STL.64 [R1], R188 ;  /* 0x000000bc01007387 */ /* 0x000fe80000100a00 */
[----:B------:R2:W-:Y:S02]  /*4d250*/  STL.64 [R1+0x8], R190 ;  /* 0x000008be01007387 */ /* 0x0005e40000100a00 */
[C---:B--2---:R-:W-:Y:S08]  /*4d260*/  HMMA.1688.F32.TF32 R188, R68.reuse, R60, R168 ;  /* 0x0000003c44bc723c */ /* 0x044ff000000810a8 */
[C---:B------:R-:W-:Y:S08]  /*4d270*/  HMMA.1688.F32.TF32 R168, R68.reuse, R56, R236 ;  /* 0x0000003844a8723c */ /* 0x040ff000000810ec */
[C---:B------:R-:W-:Y:S01]  /*4d280*/  HMMA.1688.F32.TF32 R148, R68.reuse, R48, R148 ;  /* 0x000000304494723c */ /* 0x040fe20000081094 */
[----:B------:R-:W-:Y:S04]  /*4d290*/  STL [R1+0x3778], R245 ;  /* 0x003778f501007387 */ /* 0x000fe80000100800 */
[----:B------:R-:W-:Y:S03]  /*4d2a0*/  STL [R1+0x3774], R246 ;  /* 0x003774f601007387 */ /* 0x000fe60000100800 */
[C---:B------:R-:W-:Y:S01]  /*4d2b0*/  HMMA.1688.F32.TF32 R132, R68.reuse, R32, R132 ;  /* 0x000000204484723c */ /* 0x040fe20000081084 */
[----:B------:R-:W-:Y:S04]  /*4d2c0*/  STL [R1+0x3770], R247 ;  /* 0x003770f701007387 */ /* 0x000fe80000100800 */
[----:B------:R-:W-:Y:S04]  /*4d2d0*/  STL.64 [R1+0x1e0], R188 ;  /* 0x0001e0bc01007387 */ /* 0x000fe80000100a00 */
[----:B------:R-:W-:Y:S01]  /*4d2e0*/  STL.64 [R1+0x1e8], R190 ;  /* 0x0001e8be01007387 */ /* 0x000fe20000100a00 */
[C---:B------:R-:W-:Y:S03]  /*4d2f0*/  HMMA.1688.F32.TF32 R104, R68.reuse, R16, R104 ;  /* 0x000000104468723c */ /* 0x040fe60000081068 */
        /* <DEDUP_REMOVED lines=15> */
[----:B------:R-:W-:Y:S04]  /*4d3f0*/  STL.64 [R1+0x178], R134 ;  /* 0x0001788601007387 */ /* 0x000fe80000100a00 */
[----:B------:R-:W-:Y:S04]  /*4d400*/  STL.64 [R1+0x160], R128 ;  /* 0x0001608001007387 */ /* 0x000fe80000100a00 */
[----:B------:R-:W-:Y:S01]  /*4d410*/  STL.64 [R1+0x168], R130 ;  /* 0x0001688201007387 */ /* 0x000fe20000100a00 */
[----:B------:R-:W-:-:S03]  /*4d420*/  IMAD.MOV.U32 R244, RZ, RZ, R103 ;  /* 0x000000fffff47224 */ /* 0x000fc600078e0067 */
[----:B------:R-:W-:Y:S04]  /*4d430*/  STL.64 [R1+0x150], R124 ;  /* 0x0001507c01007387 */ /* 0x000fe80000100a00 */
[----:B------:R-:W-:Y:S04]  /*4d440*/  STL.64 [R1+0x158], R126 ;  /* 0x0001587e01007387 */ /* 0x000fe80000100a00 */
[----:B------:R-:W-:Y:S04]  /*4d450*/  STL.64 [R1+0x140], R108 ;  /* 0x0001406c01007387 */ /* 0x000fe80000100a00 */
[----:B------:R-:W-:Y:S04]  /*4d460*/  STL.64 [R1+0x148], R110 ;  /* 0x0001486e01007387 */ /* 0x000fe80000100a00 */
[----:B------:R-:W-:Y:S04]  /*4d470*/  STL.64 [R1+0x120], R100 ;  /* 0x0001206401007387 */ /* 0x000fe80000100a00 */
[----:B------:R-:W-:Y:S04]  /*4d480*/  STL.64 [R1+0x130], R104 ;  /* 0x0001306801007387 */ /* 0x000fe80000100a00 */
[----:B------:R-:W-:Y:S04]  /*4d490*/  STL.64 [R1+0x138], R106 ;  /* 0x0001386a01007387 */ /* 0x000fe80000100a00 */
[----:B------:R-:W-:Y:S04]  /*4d4a0*/  STL [R1+0x128], R102 ;  /* 0x0001286601007387 */ /* 0x000fe80000100800 */
[----:B------:R2:W-:Y:S04]  /*4d4b0*/  STL [R1+0x3780], R244 ;  /* 0x003780f401007387 */ /* 0x0005e80000100800 */
[----:B------:R3:W-:Y:S04]  /*4d4c0*/  STL.64 [R1+0x100], R92 ;  /* 0x0001005c01007387 */ /* 0x0007e80000100a00 */
[----:B------:R-:W-:Y:S01]  /*4d4d0*/  STL.64 [R1+0x110], R96 ;  /* 0x0001106001007387 */ /* 0x000fe20000100a00 */
[----:B--2---:R-:W-:-:S03]  /*4d4e0*/  IMAD.MOV.U32 R244, RZ, RZ, R95 ;  /* 0x000000fffff47224 */ /* 0x004fc600078e005f */
[----:B------:R-:W-:Y:S04]  /*4d4f0*/  STL.64 [R1+0x118], R98 ;  /* 0x0001186201007387 */ /* 0x000fe80000100a00 */
[----:B------:R2:W-:Y:S04]  /*4d500*/  STL [R1+0x108], R94 ;  /* 0x0001085e01007387 */ /* 0x0005e80000100800 */
[----:B------:R-:W-:Y:S04]  /*4d510*/  STL [R1+0x3784], R244 ;  /* 0x003784f401007387 */ /* 0x000fe80000100800 */
[----:B------:R-:W1:Y:S04]  /*4d520*/  LDL.LU R88, [R1+0x230] ;  /* 0x0002300001587983 */ /* 0x000e680000300800 */
[----:B------:R-:W-:Y:S04]  /*4d530*/  STL.64 [R1+0xf0], R68 ;  /* 0x0000f04401007387 */ /* 0x000fe80000100a00 */
[----:B------:R-:W-:Y:S04]  /*4d540*/  STL.64 [R1+0xf8], R70 ;  /* 0x0000f84601007387 */ /* 0x000fe80000100a00 */
[----:B------:R-:W1:Y:S04]  /*4d550*/  LDL.LU R89, [R1+0x234] ;  /* 0x0002340001597983 */ /* 0x000e680000300800 */
[----:B------:R-:W1:Y:S04]  /*4d560*/  LDL.LU R90, [R1+0x238] ;  /* 0x00023800015a7983 */ /* 0x000e680000300800 */
[----:B------:R-:W1:Y:S04]  /*4d570*/  LDL.LU R91, [R1+0x23c] ;  /* 0x00023c00015b7983 */ /* 0x000e680000300800 */
[----:B---3--:R-:W3:Y:S04]  /*4d580*/  LDL.LU R92, [R1+0x240] ;  /* 0x00024000015c7983 */ /* 0x008ee80000300800 */
[----:B------:R-:W3:Y:S04]  /*4d590*/  LDL.LU R93, [R1+0x244] ;  /* 0x00024400015d7983 */ /* 0x000ee80000300800 */
[----:B--2---:R-:W3:Y:S04]  /*4d5a0*/  LDL.LU R94, [R1+0x248] ;  /* 0x00024800015e7983 */ /* 0x004ee80000300800 */
[----:B------:R-:W3:Y:S04]  /*4d5b0*/  LDL.LU R95, [R1+0x24c] ;  /* 0x00024c00015f7983 */ /* 0x000ee80000300800 */
        /* <DEDUP_REMOVED lines=43> */
[----:B------:R-:W1:Y:S02]  /*4d870*/  LDS R71, [R3+UR11+0x11180] ;  /* 0x0111800b03477984 */ /* 0x000e640008000800 */
[C---:B-1----:R-:W-:Y:S08]  /*4d880*/  HMMA.1688.F32.TF32 R88, R64.reuse, R16, R88 ;  /* 0x000000104058723c */ /* 0x042ff00000081058 */
[C---:B--2---:R-:W-:Y:S08]  /*4d890*/  HMMA.1688.F32.TF32 R144, R64.reuse, R60, R144 ;  /* 0x0000003c4090723c */ /* 0x044ff00000081090 */
[C---:B---3--:R-:W-:Y:S11]  /*4d8a0*/  HMMA.1688.F32.TF32 R140, R64.reuse, R56, R140 ;  /* 0x00000038408c723c */ /* 0x048ff6000008108c */
[----:B------:R-:W-:Y:S01]  /*4d8b0*/  IMAD.MOV.U32 R7, RZ, RZ, R146 ;  /* 0x000000ffff077224 */ /* 0x000fe200078e0092 */
[----:B------:R-:W-:Y:S01]  /*4d8c0*/  MOV R251, R144 ;  /* 0x0000009000fb7202 */ /* 0x000fe20000000f00 */
[----:B------:R-:W-:Y:S01]  /*4d8d0*/  IMAD.MOV.U32 R6, RZ, RZ, R145 ;  /* 0x000000ffff067224 */ /* 0x000fe200078e0091 */
[----:B------:R-:W-:Y:S04]  /*4d8e0*/  STL [R1+0x4dc], R147 ;  /* 0x0004dc9301007387 */ /* 0x000fe80000100800 */
[----:B------:R-:W-:Y:S04]  /*4d8f0*/  STL [R1+0x3790], R7 ;  /* 0x0037900701007387 */ /* 0x000fe80000100800 */
[----:B------:R-:W-:Y:S01]  /*4d900*/  STL [R1+0x378c], R6 ;  /* 0x00378c0601007387 */ /* 0x000fe20000100800 */
[----:B------:R-:W-:Y:S01]  /*4d910*/  MOV R250, R143 ;  /* 0x0000008f00fa7202 */ /* 0x000fe20000000f00 */
[----:B------:R-:W-:Y:S01]  /*4d920*/  IMAD.MOV.U32 R247, RZ, RZ, R142 ;  /* 0x000000fffff77224 */ /* 0x000fe200078e008e */
[----:B------:R-:W-:Y:S01]  /*4d930*/  MOV R245, R140 ;  /* 0x0000008c00f57202 */ /* 0x000fe20000000f00 */
[----:B------:R-:W-:Y:S01]  /*4d940*/  IMAD.MOV.U32 R246, RZ, RZ, R141 ;  /* 0x000000fffff67224 */ /* 0x000fe200078e008d */
[----:B------:R-:W-:Y:S04]  /*4d950*/  STL [R1+0x3788], R251 ;  /* 0x003788fb01007387 */ /* 0x000fe80000100800 */
[----:B------:R1:W-:Y:S04]  /*4d960*/  STL [R1+0x37a0], R250 ;  /* 0x0037a0fa01007387 */ /* 0x0003e80000100800 */
[----:B------:R2:W-:Y:S01]  /*4d970*/  STL [R1+0x379c], R247 ;  /* 0x00379cf701007387 */ /* 0x0005e20000100800 */
[----:B----4-:R-:W-:Y:S03]  /*4d980*/  HMMA.1688.F32.TF32 R132, R64, R48, R132 ;  /* 0x000000304084723c */ /* 0x010fe60000081084 */
[----:B------:R3:W-:Y:S04]  /*4d990*/  STL [R1+0x3798], R246 ;  /* 0x003798f601007387 */ /* 0x0007e80000100800 */
[----:B------:R4:W-:-:S12]  /*4d9a0*/  STL [R1+0x3794], R245 ;  /* 0x003794f501007387 */ /* 0x0009d80000100800 */
[----:B-1----:R-:W-:Y:S01]  /*4d9b0*/  IMAD.MOV.U32 R250, RZ, RZ, R132 ;  /* 0x000000fffffa7224 */ /* 0x002fe200078e0084 */
[----:B--2---:R-:W-:Y:S01]  /*4d9c0*/  MOV R247, R133 ;  /* 0x0000008500f77202 */ /* 0x004fe20000000f00 */
[----:B---3--:R-:W-:Y:S02]  /*4d9d0*/  IMAD.MOV.U32 R246, RZ, RZ, R134 ;  /* 0x000000fffff67224 */ /* 0x008fe400078e0086 */
[----:B----4-:R-:W-:Y:S02]  /*4d9e0*/  IMAD.MOV.U32 R245, RZ, RZ, R135 ;  /* 0x000000fffff57224 */ /* 0x010fe400078e0087 */
[C---:B------:R-:W-:Y:S08]  /*4d9f0*/  HMMA.1688.F32.TF32 R132, R64.reuse, R44, R128 ;  /* 0x0000002c4084723c */ /* 0x040ff00000081080 */
[C---:B------:R-:W-:Y:S08]  /*4da00*/  HMMA.1688.F32.TF32 R128, R64.reuse, R40, R124 ;  /* 0x000000284080723c */ /* 0x040ff0000008107c */
[C---:B------:R-:W-:Y:S08]  /*4da10*/  HMMA.1688.F32.TF32 R124, R64.reuse, R36, R108 ;  /* 0x00000024407c723c */ /* 0x040ff0000008106c */
[C---:B------:R-:W-:Y:S08]  /*4da20*/  HMMA.1688.F32.TF32 R108, R64.reuse, R32, R104 ;  /* 0x00000020406c723c */ /* 0x040ff00000081068 */
[C---:B------:R-:W-:Y:S08]  /*4da30*/  HMMA.1688.F32.TF32 R104, R64.reuse, R28, R100 ;  /* 0x0000001c4068723c */ /* 0x040ff00000081064 */
[C---:B------:R-:W-:Y:S01]  /*4da40*/  HMMA.1688.F32.TF32 R100, R64.reuse, R24, R96 ;  /* 0x000000184064723c */ /* 0x040fe20000081060 */
[----:B------:R-:W-:Y:S07]  /*4da50*/  STL.64 [R1+0x490], R132 ;  /* 0x0004908401007387 */ /* 0x000fee0000100a00 */
        /* <DEDUP_REMOVED lines=12> */
[----:B------:R-:W3:Y:S01]  /*4db20*/  LDL.LU R92, [R1+0x7d0] ;  /* 0x0007d000015c7983 */ /* 0x000ee20000300800 */
[----:B------:R-:W-:Y:S03]  /*4db30*/  HMMA.1688.F32.TF32 R136, R64, R52, R136 ;  /* 0x000000344088723c */ /* 0x000fe60000081088 */
[----:B------:R4:W-:Y:S04]  /*4db40*/  STL.64 [R1+0x240], R96 ;  /* 0x0002406001007387 */ /* 0x0009e80000100a00 */
[----:B------:R1:W-:Y:S04]  /*4db50*/  STL.64 [R1+0x248], R98 ;  /* 0x0002486201007387 */ /* 0x0003e80000100a00 */
[----:B------:R1:W-:Y:S04]  /*4db60*/  STL.64 [R1+0x230], R88 ;  /* 0x0002305801007387 */ /* 0x0003e80000100a00 */
[----:B------:R1:W-:Y:S04]  /*4db70*/  STL.64 [R1+0x238], R90 ;  /* 0x0002385a01007387 */ /* 0x0003e80000100a00 */
[----:B------:R-:W3:Y:S04]  /*4db80*/  LDL.LU R93, [R1+0x7d4] ;  /* 0x0007d400015d7983 */ /* 0x000ee80000300800 */
[----:B------:R-:W3:Y:S04]  /*4db90*/  LDL.LU R94, [R1+0x7d8] ;  /* 0x0007d800015e7983 */ /* 0x000ee80000300800 */
[----:B------:R-:W3:Y:S04]  /*4dba0*/  LDL.LU R95, [R1+0x7dc] ;  /* 0x0007dc00015f7983 */ /* 0x000ee80000300800 */
[----:B-1----:R-:W3:Y:S04]  /*4dbb0*/  LDL.LU R100, [R1+0x270] ;  /* 0x0002700001647983 */ /* 0x002ee80000300800 */
[----:B------:R-:W3:Y:S04]  /*4dbc0*/  LDL.LU R101, [R1+0x274] ;  /* 0x0002740001657983 */ /* 0x000ee80000300800 */
[----:B--2---:R-:W3:Y:S04]  /*4dbd0*/  LDL.LU R102, [R1+0x278] ;  /* 0x0002780001667983 */ /* 0x004ee80000300800 */
        /* <DEDUP_REMOVED lines=81> */
[----:B----4-:R-:W4:Y:S04]  /*4e0f0*/  LDL.LU R96, [R1+0x7e0] ;  /* 0x0007e00001607983 */ /* 0x010f280000300800 */
[----:B------:R-:W4:Y:S04]  /*4e100*/  LDL.LU R97, [R1+0x7e4] ;  /* 0x0007e40001617983 */ /* 0x000f280000300800 */
[----:B------:R-:W4:Y:S04]  /*4e110*/  LDL.LU R98, [R1+0x7e8] ;  /* 0x0007e80001627983 */ /* 0x000f280000300800 */
[----:B------:R-:W4:Y:S04]  /*4e120*/  LDL.LU R99, [R1+0x7ec] ;  /* 0x0007ec0001637983 */ /* 0x000f280000300800 */
[----:B------:R-:W4:Y:S04]  /*4e130*/  LDL.LU R88, [R1+0x7c0] ;  /* 0x0007c00001587983 */ /* 0x000f280000300800 */
[----:B------:R-:W4:Y:S04]  /*4e140*/  LDL.LU R89, [R1+0x7c4] ;  /* 0x0007c40001597983 */ /* 0x000f280000300800 */
[----:B------:R-:W4:Y:S04]  /*4e150*/  LDL.LU R90, [R1+0x7c8] ;  /* 0x0007c800015a7983 */ /* 0x000f280000300800 */
[----:B------:R-:W4:Y:S01]  /*4e160*/  LDL.LU R91, [R1+0x7cc] ;  /* 0x0007cc00015b7983 */ /* 0x000f220000300800 */
[----:B--2---:R-:W-:Y:S08]  /*4e170*/  HMMA.1688.F32.TF32 R188, R68, R56, R188 ;  /* 0x0000003844bc723c */ /* 0x004ff000000810bc */
[C---:B---3--:R-:W-:Y:S08]  /*4e180*/  HMMA.1688.F32.TF32 R196, R64.reuse, R248, R196 ;  /* 0x000000f840c4723c */ /* 0x048ff000000810c4 */
[----:B------:R-:W-:-:S15]  /*4e190*/  HMMA.1688.F32.TF32 R204, R64, R12, R204 ;  /* 0x0000000c40cc723c */ /* 0x000fde00000810cc */
[----:B------:R-:W-:-:S04]  /*4e1a0*/  NOP ;  /* 0x0000000000007918 */ /* 0x000fc80000000000 */
[----:B------:R-:W-:Y:S01]  /*4e1b0*/  STL.64 [R1+0x220], R204 ;  /* 0x000220cc01007387 */ /* 0x000fe20000100a00 */
[C---:B------:R-:W-:Y:S03]  /*4e1c0*/  HMMA.1688.F32.TF32 R200, R64.reuse, R4, R200 ;  /* 0x0000000440c8723c */ /* 0x040fe600000810c8 */
[----:B------:R1:W-:Y:S05]  /*4e1d0*/  STL.64 [R1+0x228], R206 ;  /* 0x000228ce01007387 */ /* 0x0003ea0000100a00 */
[----:B-1----:R-:W-:Y:S01]  /*4e1e0*/  HMMA.1688.F32.TF32 R204, R64, R8, R232 ;  /* 0x0000000840cc723c */ /* 0x002fe200000810e8 */
[----:B------:R-:W-:Y:S04]  /*4e1f0*/  LDS R64, [R0+UR11+0x10200] ;  /* 0x0102000b00407984 */ /* 0x000fe80008000800 */
[----:B------:R-:W-:Y:S03]  /*4e200*/  LDS R66, [R0+UR11+0x11200] ;  /* 0x0112000b00427984 */ /* 0x000fe60008000800 */
[C---:B------:R-:W-:Y:S01]  /*4e210*/  HMMA.1688.F32.TF32 R192, R68.reuse, R60, R192 ;  /* 0x0000003c44c0723c */ /* 0x040fe200000810c0 */
[----:B------:R-:W-:Y:S04]  /*4e220*/  LDS R65, [R3+UR11+0x10200] ;  /* 0x0102000b03417984 */ /* 0x000fe80008000800 */
[----:B------:R-:W4:Y:S06]  /*4e230*/  LDS R67, [R3+UR11+0x11200] ;  /* 0x0112000b03437984 */ /* 0x000f2c0008000800 */
        /* <DEDUP_REMOVED lines=44> */
[C---:B----4-:R-:W-:Y:S03]  /*4e500*/  HMMA.1688.F32.TF32 R96, R64.reuse, R60, R96 ;  /* 0x0000003c4060723c */ /* 0x050fe60000081060 */
        /* <DEDUP_REMOVED lines=8> */
[----:B------:R1:W-:Y:S04]  /*4e590*/  STL.64 [R1+0x278], R70 ;  /* 0x0002784601007387 */ /* 0x0003e80000100a00 */
[----:B------:R-:W-:Y:S04]  /*4e5a0*/  LDS R104, [R0+UR11+0x10280] ;  /* 0x0102800b00687984 */ /* 0x000fe80008000800 */
[----:B------:R-:W-:Y:S01]  /*4e5b0*/  LDS R106, [R0+UR11+0x11280] ;  /* 0x0112800b006a7984 */ /* 0x000fe20008000800 */
[----:B-1----:R-:W-:Y:S03]  /*4e5c0*/  HMMA.1688.F32.TF32 R68, R64, R52, R88 ;  /* 0x000000344044723c */ /* 0x002fe60000081058 */
[----:B------:R-:W-:Y:S04]  /*4e5d0*/  STL.64 [R1+0x370], R96 ;  /* 0x0003706001007387 */ /* 0x000fe80000100a00 */
[----:B------:R-:W-:Y:S04]  /*4e5e0*/  STL.64 [R1+0x378], R98 ;  /* 0x0003786201007387 */ /* 0x000fe80000100a00 */
[----:B------:R-:W2:Y:S04]  /*4e5f0*/  LDL.LU R124, [R1+0x5f0] ;  /* 0x0005f000017c7983 */ /* 0x000ea80000300800 */
[----:B------:R-:W-:Y:S04]  /*4e600*/  STL.64 [R1+0x360], R92 ;  /* 0x0003605c01007387 */ /* 0x000fe80000100a00 */
[----:B------:R1:W-:Y:S04]  /*4e610*/  STL.64 [R1+0x368], R94 ;  /* 0x0003685e01007387 */ /* 0x0003e80000100a00 */
[----:B------:R-:W-:Y:S04]  /*4e620*/  STL.64 [R1+0x350], R68 ;  /* 0x0003504401007387 */ /* 0x000fe80000100a00 */
        /* <DEDUP_REMOVED lines=50> */
[----:B------:R-:W2:Y:S01]  /*4e950*/  LDL.LU R134, [R1+0x718] ;  /* 0x0007180001867983 */ /* 0x000ea20000300800 */
[----:B-1----:R-:W-:-:S03]  /*4e960*/  MOV R95, R72 ;  /* 0x00000048005f7202 */ /* 0x002fc60000000f00 */
        /* <DEDUP_REMOVED lines=11> */
[----:B------:R-:W3:Y:S01]  /*4ea20*/  LDL.LU R102, [R1+0x528] ;  /* 0x0005280001667983 */ /* 0x000ee20000300800 */
[----:B------:R-:W-:Y:S01]  /*4ea30*/  IMAD.MOV.U32 R88, RZ, RZ, R73 ;  /* 0x000000ffff587224 */ /* 0x000fe200078e0049 */
[----:B------:R-:W-:Y:S01]  /*4ea40*/  MOV R89, R74 ;  /* 0x0000004a00597202 */ /* 0x000fe20000000f00 */
[----:B------:R-:W-:Y:S01]  /*4ea50*/  IMAD.MOV.U32 R90, RZ, RZ, R75 ;  /* 0x000000ffff5a7224 */ /* 0x000fe200078e004b */
[----:B------:R-:W-:Y:S04]  /*4ea60*/  LDS R105, [R3+UR11+0x10280] ;  /* 0x0102800b03697984 */ /* 0x000fe80008000800 */
[----:B------:R-:W1:Y:S01]  /*4ea70*/  LDS R107, [R3+UR11+0x11280] ;  /* 0x0112800b036b7984 */ /* 0x000e620008000800 */
[----:B--2---:R-:W-:-:S03]  /*4ea80*/  IMAD.MOV.U32 R103, RZ, RZ, R72 ;  /* 0x000000ffff677224 */ /* 0x004fc600078e0048 */
        /* <DEDUP_REMOVED lines=8> */
[C---:B------:R-:W-:Y:S08]  /*4eb10*/  HMMA.1688.F32.TF32 R196, R64.reuse, R48, R192 ;  /* 0x0000003040c4723c */ /* 0x040ff000000810c0 */
[C---:B------:R-:W-:Y:S08]  /*4eb20*/  HMMA.1688.F32.TF32 R192, R64.reuse, R44, R188 ;  /* 0x0000002c40c0723c */ /* 0x040ff000000810bc */
[C---:B---3--:R-:W-:Y:S03]  /*4eb30*/  HMMA.1688.F32.TF32 R68, R64.reuse, R40, R224 ;  /* 0x000000284044723c */ /* 0x048fe600000810e0 */
[----:B------:R-:W-:Y:S04]  /*4eb40*/  STL.64 [R1+0x340], R196 ;  /* 0x000340c401007387 */ /* 0x000fe80000100a00 */
[----:B------:R-:W-:Y:S01]  /*4eb50*/  STL.64 [R1+0x348], R198 ;  /* 0x000348c601007387 */ /* 0x000fe20000100a00 */
[C---:B------:R-:W-:Y:S03]  /*4eb60*/  HMMA.1688.F32.TF32 R188, R64.reuse, R36, R168 ;  /* 0x0000002440bc723c */ /* 0x040fe600000810a8 */
[----:B------:R-:W-:Y:S04]  /*4eb70*/  STL.64 [R1+0x330], R192 ;  /* 0x000330c001007387 */ /* 0x000fe80000100a00 */
[----:B------:R-:W-:Y:S01]  /*4eb80*/  STL.64 [R1+0x338], R194 ;  /* 0x000338c201007387 */ /* 0x000fe20000100a00 */
[C---:B------:R-:W-:Y:S03]  /*4eb90*/  HMMA.1688.F32.TF32 R168, R64.reuse, R32, R236 ;  /* 0x0000002040a8723c */ /* 0x040fe600000810ec */
[----:B------:R-:W-:Y:S04]  /*4eba0*/  STL.64 [R1+0x320], R68 ;  /* 0x0003204401007387 */ /* 0x000fe80000100a00 */
[----:B------:R3:W-:Y:S01]  /*4ebb0*/  STL.64 [R1+0x328], R70 ;  /* 0x0003284601007387 */ /* 0x0007e20000100a00 */
[C---:B------:R-:W-:Y:S08]  /*4ebc0*/  HMMA.1688.F32.TF32 R148, R64.reuse, R24, R148 ;  /* 0x000000184094723c */ /* 0x040ff00000081094 */
[C---:B------:R-:W-:Y:S08]  /*4ebd0*/  HMMA.1688.F32.TF32 R144, R64.reuse, R20, R144 ;  /* 0x000000144090723c */ /* 0x040ff00000081090 */
[C---:B------:R-:W-:Y:S08]  /*4ebe0*/  HMMA.1688.F32.TF32 R136, R64.reuse, R12, R136 ;  /* 0x0000000c4088723c */ /* 0x040ff00000081088 */
[----:B------:R-:W-:Y:S01]  /*4ebf0*/  HMMA.1688.F32.TF32 R132, R64, R8, R132 ;  /* 0x000000084084723c */ /* 0x000fe20000081084 */
[----:B------:R-:W-:-:S02]  /*4ec00*/  IMAD.MOV.U32 R91, RZ, RZ, R252 ;  /* 0x000000ffff5b7224 */ /* 0x000fc400078e00fc */
[----:B------:R-:W-:Y:S01]  /*4ec10*/  IMAD.MOV.U32 R207, RZ, RZ, R184 ;  /* 0x000000ffffcf7224 */ /* 0x000fe200078e00b8 */
[----:B------:R-:W-:Y:S01]  /*4ec20*/  MOV R205, R186 ;  /* 0x000000ba00cd7202 */ /* 0x000fe20000000f00 */
[----:B------:R-:W-:Y:S02]  /*4ec30*/  IMAD.MOV.U32 R206, RZ, RZ, R185 ;  /* 0x000000ffffce7224 */ /* 0x000fe400078e00b9 */
[----:B------:R-:W-:Y:S01]  /*4ec40*/  IMAD.MOV.U32 R204, RZ, RZ, R187 ;  /* 0x000000ffffcc7224 */ /* 0x000fe200078e00bb */
[C---:B---3--:R-:W-:Y:S01]  /*4ec50*/  HMMA.1688.F32.TF32 R68, R64.reuse, R28, R152 ;  /* 0x0000001c4044723c */ /* 0x048fe20000081098 */
[----:B------:R-:W-:Y:S04]  /*4ec60*/  STL.64 [R1+0x310], R188 ;  /* 0x000310bc01007387 */ /* 0x000fe80000100a00 */
[----:B------:R-:W-:Y:S04]  /*4ec70*/  STL.64 [R1+0x318], R190 ;  /* 0x000318be01007387 */ /* 0x000fe80000100a00 */
[----:B------:R-:W-:Y:S04]  /*4ec80*/  STL.64 [R1+0x300], R168 ;  /* 0x000300a801007387 */ /* 0x000fe80000100a00 */
[----:B------:R-:W-:Y:S04]  /*4ec90*/  STL.64 [R1+0x308], R170 ;  /* 0x000308aa01007387 */ /* 0x000fe80000100a00 */
[----:B------:R-:W-:Y:S04]  /*4eca0*/  LDS R168, [R0+UR11+0x10300] ;  /* 0x0103000b00a87984 */ /* 0x000fe80008000800 */
[----:B------:R-:W-:Y:S04]  /*4ecb0*/  STL.64 [R1+0x2f0], R68 ;  /* 0x0002f04401007387 */ /* 0x000fe80000100a00 */
[----:B------:R3:W-:Y:S04]  /*4ecc0*/  STL.64 [R1+0x2f8], R70 ;  /* 0x0002f84601007387 */ /* 0x0007e80000100a00 */
[----:B------:R-:W-:Y:S04]  /*4ecd0*/  LDS R170, [R0+UR11+0x11300] ;  /* 0x0113000b00aa7984 */ /* 0x000fe80008000800 */
[----:B------:R-:W-:Y:S01]  /*4ece0*/  LDS R169, [R3+UR11+0x10300] ;  /* 0x0103000b03a97984 */ /* 0x000fe20008000800 */
[C---:B---3--:R-:W-:Y:S03]  /*4ecf0*/  HMMA.1688.F32.TF32 R68, R64.reuse, R16, R140 ;  /* 0x000000104044723c */ /* 0x048fe6000008108c */
[----:B------:R-:W-:Y:S04]  /*4ed00*/  STL.64 [R1+0x2e0], R148 ;  /* 0x0002e09401007387 */ /* 0x000fe80000100a00 */
[----:B------:R-:W-:Y:S04]  /*4ed10*/  STL.64 [R1+0x2e8], R150 ;  /* 0x0002e89601007387 */ /* 0x000fe80000100a00 */
[----:B------:R-:W-:Y:S04]  /*4ed20*/  STL.64 [R1+0x2d0], R144 ;  /* 0x0002d09001007387 */ /* 0x000fe80000100a00 */
[----:B------:R-:W-:Y:S04]  /*4ed30*/  STL.64 [R1+0x2d8], R146 ;  /* 0x0002d89201007387 */ /* 0x000fe80000100a00 */
[----:B------:R-:W3:Y:S04]  /*4ed40*/  LDS R171, [R3+UR11+0x11300] ;  /* 0x0113000b03ab7984 */ /* 0x000ee80008000800 */
[----:B------:R-:W-:Y:S04]  /*4ed50*/  STL.64 [R1+0x2c0], R68 ;  /* 0x0002c04401007387 */ /* 0x000fe80000100a00 */
[----:B------:R4:W-:Y:S01]  /*4ed60*/  STL.64 [R1+0x2c8], R70 ;  /* 0x0002c84601007387 */ /* 0x0009e20000100a00 */
        /* <DEDUP_REMOVED lines=11> */
[----:B----4-:R-:W-:Y:S01]  /*4ee20*/  HMMA.1688.F32.TF32 R68, R64, R4, R128 ;  /* 0x000000044044723c */ /* 0x010fe20000081080 */
[----:B------:R-:W-:-:S02]  /*4ee30*/  IMAD.MOV.U32 R202, RZ, RZ, R181 ;  /* 0x000000ffffca7224 */ /* 0x000fc400078e00b5 */
[----:B------:R-:W-:Y:S01]  /*4ee40*/  IMAD.MOV.U32 R233, RZ, RZ, R230 ;  /* 0x000000ffffe97224 */ /* 0x000fe200078e00e6 */
[----:B------:R-:W-:Y:S01]  /*4ee50*/  MOV R235, R221 ;  /* 0x000000dd00eb7202 */ /* 0x000fe20000000f00 */
[----:B------:R-:W-:Y:S01]  /*4ee60*/  IMAD.MOV.U32 R201, RZ, RZ, R182 ;  /* 0x000000ffffc97224 */ /* 0x000fe200078e00b6 */
[----:B------:R-:W-:Y:S02]  /*4ee70*/  LDS R236, [R0+UR11+0x10380] ;  /* 0x0103800b00ec7984 */ /* 0x000fe40008000800 */
[----:B------:R-:W-:Y:S02]  /*4ee80*/  HMMA.1688.F32.TF32 R64, R64, R248, R124 ;  /* 0x000000f84040723c */ /* 0x000fe4000008107c */
[----:B------:R-:W-:Y:S04]  /*4ee90*/  STL.64 [R1+0x2b0], R136 ;  /* 0x0002b08801007387 */ /* 0x000fe80000100a00 */
[----:B------:R-:W-:Y:S04]  /*4eea0*/  STL.64 [R1+0x2b8], R138 ;  /* 0x0002b88a01007387 */ /* 0x000fe80000100a00 */
[----:B------:R-:W-:Y:S04]  /*4eeb0*/  STL.64 [R1+0x2a0], R132 ;  /* 0x0002a08401007387 */ /* 0x000fe80000100a00 */
[----:B------:R-:W-:Y:S01]  /*4eec0*/  STL.64 [R1+0x2a8], R134 ;  /* 0x0002a88601007387 */ /* 0x000fe20000100a00 */
[----:B------:R-:W-:-:S03]  /*4eed0*/  IMAD.MOV.U32 R234, RZ, RZ, R220 ;  /* 0x000000ffffea7224 */ /* 0x000fc600078e00dc */
[----:B------:R-:W-:Y:S04]  /*4eee0*/  LDS R238, [R0+UR11+0x11380] ;  /* 0x0113800b00ee7984 */ /* 0x000fe80008000800 */
[----:B------:R-:W-:Y:S04]  /*4eef0*/  STL.64 [R1+0x35f8], R66 ;  /* 0x0035f84201007387 */ /* 0x000fe80000100a00 */
[----:B------:R-:W-:Y:S04]  /*4ef00*/  STL.64 [R1+0x290], R68 ;  /* 0x0002904401007387 */ /* 0x000fe80000100a00 */
[----:B------:R-:W-:Y:S04]  /*4ef10*/  STL.64 [R1+0x298], R70 ;  /* 0x0002984601007387 */ /* 0x000fe80000100a00 */
[----:B------:R1:W-:Y:S04]  /*4ef20*/  STL.64 [R1+0x35f0], R64 ;  /* 0x0035f04001007387 */ /* 0x0003e80000100a00 */
[----:B------:R-:W-:Y:S04]  /*4ef30*/  LDS R237, [R3+UR11+0x10380] ;  /* 0x0103800b03ed7984 */ /* 0x000fe80008000800 */
[----:B------:R-:W4:Y:S01]  /*4ef40*/  LDS R239, [R3+UR11+0x11380] ;  /* 0x0113800b03ef7984 */ /* 0x000f220008000800 */
[C---:B-1----:R-:W-:Y:S08]  /*4ef50*/  HMMA.1688.F32.TF32 R64, R104.reuse, R52, R100 ;  /* 0x000000346840723c */ /* 0x042ff00000081064 */
[----:B--2---:R-:W-:-:S15]  /*4ef60*/  HMMA.1688.F32.TF32 R68, R104, R60, R72 ;  /* 0x0000003c6844723c */ /* 0x004fde0000081048 */
[----:B------:R-:W-:-:S04]  /*4ef70*/  NOP ;  /* 0x0000000000007918 */ /* 0x000fc80000000000 */
[----:B------:R-:W-:Y:S04]  /*4ef80*/  STL.64 [R1+0x3608], R70 ;  /* 0x0036084601007387 */ /* 0x000fe80000100a00 */
[----:B------:R1:W-:Y:S02]  /*4ef90*/  STL.64 [R1+0x3600], R68 ;  /* 0x0036004401007387 */ /* 0x0003e40000100a00 */
[C---:B-1----:R-:W-:Y:S08]  /*4efa0*/  HMMA.1688.F32.TF32 R68, R104.reuse, R56, R108 ;  /* 0x000000386844723c */ /* 0x042ff0000008106c */
[C---:B------:R-:W-:Y:S11]  /*4efb0*/  HMMA.1688.F32.TF32 R72, R104.reuse, R48, R96 ;  /* 0x000000306848723c */ /* 0x040ff60000081060 */
[----:B------:R-:W-:Y:S04]  /*4efc0*/  STL.64 [R1+0x530], R68 ;  /* 0x0005304401007387 */ /* 0x000fe80000100a00 */
[----:B------:R1:W-:Y:S04]  /*4efd0*/  STL.64 [R1+0x538], R70 ;  /* 0x0005384601007387 */ /* 0x0003e80000100a00 */
[----:B------:R-:W-:Y:S04]  /*4efe0*/  STL.64 [R1+0x520], R64 ;  /* 0x0005204001007387 */ /* 0x000fe80000100a00 */
[----:B------:R2:W-:Y:S01]  /*4eff0*/  STL.64 [R1+0x528], R66 ;  /* 0x0005284201007387 */ /* 0x0005e20000100a00 */
[C---:B-1----:R-:W-:Y:S08]  /*4f000*/  HMMA.1688.F32.TF32 R68, R104.reuse, R44, R92 ;  /* 0x0000002c6844723c */ /* 0x042ff0000008105c */
[----:B--2---:R-:W-:Y:S01]  /*4f010*/  HMMA.1688.F32.TF32 R64, R104, R40, R88 ;  /* 0x000000286840723c */ /* 0x004fe20000081058 */
[----:B------:R-:W-:Y:S04]  /*4f020*/  STL.64 [R1+0x510], R72 ;  /* 0x0005104801007387 */ /* 0x000fe80000100a00 */
[----:B------:R-:W-:Y:S01]  /*4f030*/  STL.64 [R1+0x518], R74 ;  /* 0x0005184a01007387 */ /* 0x000fe20000100a00 */
[----:B------:R-:W-:Y:S01]  /*4f040*/  IMAD.MOV.U32 R96, RZ, RZ, R83 ;  /* 0x000000ffff607224 */ /* 0x000fe200078e0053 */
[----:B------:R-:W-:-:S12]  /*4f050*/  MOV R97, R82 ;  /* 0x0000005200617202 */ /* 0x000fd80000000f00 */
[----:B------:R-:W-:Y:S04]  /*4f060*/  STL.64 [R1+0x4f0], R64 ;  /* 0x0004f04001007387 */ /* 0x000fe80000100a00 */
[----:B------:R-:W-:Y:S04]  /*4f070*/  STL.64 [R1+0x500], R68 ;  /* 0x0005004401007387 */ /* 0x000fe80000100a00 */
[----:B------:R1:W-:Y:S04]  /*4f080*/  STL.64 [R1+0x508], R70 ;  /* 0x0005084601007387 */ /* 0x0003e80000100a00 */
[----:B------:R2:W-:Y:S04]  /*4f090*/  STL [R1+0x4f8], R66 ;  /* 0x0004f84201007387 */ /* 0x0005e80000100800 */
[----:B------:R-:W1:Y:S04]  /*4f0a0*/  LDL.LU R132, [R1+0x4e0] ;  /* 0x0004e00001847983 */ /* 0x000e680000300800 */
[----:B------:R-:W1:Y:S04]  /*4f0b0*/  LDL.LU R133, [R1+0x4e4] ;  /* 0x0004e40001857983 */ /* 0x000e680000300800 */
[----:B------:R-:W1:Y:S04]  /*4f0c0*/  LDL.LU R134, [R1+0x4e8] ;  /* 0x0004e80001867983 */ /* 0x000e680000300800 */
[----:B------:R-:W1:Y:S01]  /*4f0d0*/  LDL.LU R135, [R1+0x4ec] ;  /* 0x0004ec0001877983 */ /* 0x000e620000300800 */
[----:B------:R-:W-:-:S03]  /*4f0e0*/  MOV R83, R76 ;  /* 0x0000004c00537202 */ /* 0x000fc60000000f00 */
[----:B------:R-:W2:Y:S01]  /*4f0f0*/  LDL.LU R128, [R1+0x970] ;  /* 0x0009700001807983 */ /* 0x000ea20000300800 */
[----:B------:R-:W-:-:S03]  /*4f100*/  IMAD.MOV.U32 R98, RZ, RZ, R81 ;  /* 0x000000ffff627224 */ /* 0x000fc600078e0051 */
[----:B------:R-:W2:Y:S01]  /*4f110*/  LDL.LU R129, [R1+0x974] ;  /* 0x0009740001817983 */ /* 0x000ea20000300800 */
[----:B------:R-:W-:-:S03]  /*4f120*/  IMAD.MOV.U32 R82, RZ, RZ, R77 ;  /* 0x000000ffff527224 */ /* 0x000fc600078e004d */
[----:B------:R-:W2:Y:S01]  /*4f130*/  LDL.LU R130, [R1+0x978] ;  /* 0x0009780001827983 */ /* 0x000ea20000300800 */
[----:B------:R-:W-:-:S03]  /*4f140*/  IMAD.MOV.U32 R99, RZ, RZ, R80 ;  /* 0x000000ffff637224 */ /* 0x000fc600078e0050 */
[----:B------:R-:W2:Y:S01]  /*4f150*/  LDL.LU R131, [R1+0x97c] ;  /* 0x00097c0001837983 */ /* 0x000ea20000300800 */
[----:B------:R-:W-:Y:S01]  /*4f160*/  IMAD.MOV.U32 R81, RZ, RZ, R78 ;  /* 0x000000ffff517224 */ /* 0x000fe200078e004e */
[----:B------:R-:W-:Y:S02]  /*4f170*/  MOV R80, R79 ;  /* 0x0000004f00507202 */ /* 0x000fe40000000f00 */
        /* <DEDUP_REMOVED lines=28> */
[----:B------:R-:W-:Y:S01]  /*4f340*/  HMMA.1688.F32.TF32 R80, R104, R24, R80 ;  /* 0x000000186850723c */ /* 0x000fe20000081050 */
[----:B------:R-:W-:-:S07]  /*4f350*/  MOV R252, R67 ;  /* 0x0000004300fc7202 */ /* 0x000fce0000000f00 */
[----:B------:R-:W-:Y:S01]  /*4f360*/  HMMA.1688.F32.TF32 R96, R104, R8, R96 ;  /* 0x000000086860723c */ /* 0x000fe20000081060 */
[----:B------:R-:W-:Y:S01]  /*4f370*/  IMAD.MOV.U32 R151, RZ, RZ, R120 ;  /* 0x000000ffff977224 */ /* 0x000fe200078e0078 */
[----:B------:R-:W-:Y:S01]  /*4f380*/  MOV R149, R122 ;  /* 0x0000007a00957202 */ /* 0x000fe20000000f00 */
[----:B------:R-:W-:Y:S02]  /*4f390*/  IMAD.MOV.U32 R150, RZ, RZ, R121 ;  /* 0x000000ffff967224 */ /* 0x000fe400078e0079 */
[----:B------:R-:W-:-:S03]  /*4f3a0*/  IMAD.MOV.U32 R148, RZ, RZ, R123 ;  /* 0x000000ffff947224 */ /* 0x000fc600078e007b */
[C---:B-1----:R-:W-:Y:S08]  /*4f3b0*/  HMMA.1688.F32.TF32 R68, R104.reuse, R36, R132 ;  /* 0x000000246844723c */ /* 0x042ff00000081084 */
[C---:B--2---:R-:W-:Y:S11]  /*4f3c0*/  HMMA.1688.F32.TF32 R72, R104.reuse, R32, R128 ;  /* 0x000000206848723c */ /* 0x044ff60000081080 */
[----:B------:R-:W-:Y:S01]  /*4f3d0*/  IMAD.MOV.U32 R67, RZ, RZ, R68 ;  /* 0x000000ffff437224 */ /* 0x000fe200078e0044 */
[----:B------:R-:W-:Y:S01]  /*4f3e0*/  MOV R65, R70 ;  /* 0x0000004600417202 */ /* 0x000fe20000000f00 */
[----:B------:R-:W-:Y:S01]  /*4f3f0*/  IMAD.MOV.U32 R66, RZ, RZ, R69 ;  /* 0x000000ffff427224 */ /* 0x000fe200078e0045 */
[----:B---3--:R-:W-:Y:S01]  /*4f400*/  HMMA.1688.F32.TF32 R76, R104, R28, R76 ;  /* 0x0000001c684c723c */ /* 0x008fe2000008104c */
[----:B------:R-:W-:-:S03]  /*4f410*/  IMAD.MOV.U32 R64, RZ, RZ, R71 ;  /* 0x000000ffff407224 */ /* 0x000fc600078e0047 */
[----:B------:R-:W-:Y:S04]  /*4f420*/  STL.64 [R1+0x36c8], R66 ;  /* 0x0036c84201007387 */ /* 0x000fe80000100a00 */
[C---:B----4-:R-:W-:Y:S01]  /*4f430*/  HMMA.1688.F32.TF32 R84, R104.reuse, R20, R84 ;  /* 0x000000146854723c */ /* 0x050fe20000081054 */
[----:B------:R-:W-:Y:S04]  /*4f440*/  STL.64 [R1+0x36c0], R64 ;  /* 0x0036c04001007387 */ /* 0x000fe80000100a00 */
[----:B------:R-:W-:Y:S03]  /*4f450*/  STL.64 [R1+0x35b0], R74 ;  /* 0x0035b04a01007387 */ /* 0x000fe60000100a00 */
[C---:B------:R-:W-:Y:S01]  /*4f460*/  HMMA.1688.F32.TF32 R88, R104.reuse, R16, R88 ;  /* 0x000000106858723c */ /* 0x040fe20000081058 */
[----:B------:R-:W-:Y:S04]  /*4f470*/  STL.64 [R1+0x35a8], R72 ;  /* 0x0035a84801007387 */ /* 0x000fe80000100a00 */
[----:B------:R-:W-:Y:S03]  /*4f480*/  STL.64 [R1+0x35c0], R78 ;  /* 0x0035c04e01007387 */ /* 0x000fe60000100a00 */
[C---:B------:R-:W-:Y:S01]  /*4f490*/  HMMA.1688.F32.TF32 R92, R104.reuse, R12, R92 ;  /* 0x0000000c685c723c */ /* 0x040fe2000008105c */
[----:B------:R1:W-:Y:S04]  /*4f4a0*/  STL.64 [R1+0x35b8], R76 ;  /* 0x0035b84c01007387 */ /* 0x0003e80000100a00 */
[----:B------:R-:W-:Y:S03]  /*4f4b0*/  STL.64 [R1+0x35d0], R82 ;  /* 0x0035d05201007387 */ /* 0x000fe60000100a00 */
[C---:B------:R-:W-:Y:S01]  /*4f4c0*/  HMMA.1688.F32.TF32 R100, R104.reuse, R4, R100 ;  /* 0x000000046864723c */ /* 0x040fe20000081064 */
[----:B------:R2:W-:Y:S04]  /*4f4d0*/  STL.64 [R1+0x35c8], R80 ;  /* 0x0035c85001007387 */ /* 0x0005e80000100a00 */
[----:B------:R-:W-:Y:S03]  /*4f4e0*/  STL.64 [R1+0x35e0], R86 ;  /* 0x0035e05601007387 */ /* 0x000fe60000100a00 */
[----:B------:R-:W-:Y:S01]  /*4f4f0*/  HMMA.1688.F32.TF32 R104, R104, R248, R124 ;  /* 0x000000f86868723c */ /* 0x000fe2000008107c */
[----:B------:R3:W-:Y:S04]  /*4f500*/  STL.64 [R1+0x35d8], R84 ;  /* 0x0035d85401007387 */ /* 0x0007e80000100a00 */
[----:B------:R-:W-:Y:S04]  /*4f510*/  STL.64 [R1+0x3618], R90 ;  /* 0x0036185a01007387 */ /* 0x000fe80000100a00 */
[----:B------:R-:W-:Y:S04]  /*4f520*/  STL.64 [R1+0x3610], R88 ;  /* 0x0036105801007387 */ /* 0x000fe80000100a00 */
[----:B------:R-:W-:Y:S04]  /*4f530*/  STL.64 [R1+0x3628], R94 ;  /* 0x0036285e01007387 */ /* 0x000fe80000100a00 */
[----:B------:R-:W-:Y:S04]  /*4f540*/  STL.64 [R1+0x3620], R92 ;  /* 0x0036205c01007387 */ /* 0x000fe80000100a00 */
[----:B------:R-:W-:Y:S01]  /*4f550*/  STL.64 [R1+0x3638], R98 ;  /* 0x0036386201007387 */ /* 0x000fe20000100a00 */
[----:B------:R-:W-:-:S03]  /*4f560*/  MOV R132, R119 ;  /* 0x0000007700847202 */ /* 0x000fc60000000f00 */
[----:B------:R-:W-:Y:S01]  /*4f570*/  STL.64 [R1+0x3630], R96 ;  /* 0x0036306001007387 */ /* 0x000fe20000100a00 */
[----:B------:R-:W-:-:S03]  /*4f580*/  IMAD.MOV.U32 R133, RZ, RZ, R118 ;  /* 0x000000ffff857224 */ /* 0x000fc600078e0076 */
[----:B------:R-:W-:Y:S01]  /*4f590*/  STL.64 [R1+0x3648], R102 ;  /* 0x0036486601007387 */ /* 0x000fe20000100a00 */
[----:B------:R-:W-:-:S03]  /*4f5a0*/  IMAD.MOV.U32 R119, RZ, RZ, R112 ;  /* 0x000000ffff777224 */ /* 0x000fc600078e0070 */
[----:B------:R-:W-:Y:S01]  /*4f5b0*/  STL.64 [R1+0x3640], R100 ;  /* 0x0036406401007387 */ /* 0x000fe20000100a00 */
[----:B------:R-:W-:Y:S01]  /*4f5c0*/  IMAD.MOV.U32 R134, RZ, RZ, R117 ;  /* 0x000000ffff867224 */ /* 0x000fe200078e0075 */
[----:B------:R-:W-:Y:S02]  /*4f5d0*/  MOV R118, R113 ;  /* 0x0000007100767202 */ /* 0x000fe40000000f00 */
[----:B------:R-:W-:Y:S01]  /*4f5e0*/  STL.64 [R1+0x3658], R106 ;  /* 0x0036586a01007387 */ /* 0x000fe20000100a00 */
[----:B------:R-:W-:Y:S01]  /*4f5f0*/  MOV R135, R116 ;  /* 0x0000007400877202 */ /* 0x000fe20000000f00 */
[----:B------:R-:W-:Y:S02]  /*4f600*/  IMAD.MOV.U32 R117, RZ, RZ, R114 ;  /* 0x000000ffff757224 */ /* 0x000fe400078e0072 */
[----:B------:R-:W-:Y:S01]  /*4f610*/  STL.64 [R1+0x3650], R104 ;  /* 0x0036506801007387 */ /* 0x000fe20000100a00 */
[----:B------:R-:W-:-:S03]  /*4f620*/  IMAD.MOV.U32 R116, RZ, RZ, R115 ;  /* 0x000000ffff747224 */ /* 0x000fc600078e0073 */
        /* <DEDUP_REMOVED lines=34> */
[C---:B------:R-:W-:Y:S03]  /*4f850*/  HMMA.1688.F32.TF32 R132, R168.reuse, R36, R132 ;  /* 0x00000024a884723c */ /* 0x040fe60000081084 */
[----:B------:R-:W-:Y:S04]  /*4f860*/  STL.64 [R1+0x3668], R110 ;  /* 0x0036686e01007387 */ /* 0x000fe80000100a00 */
[----:B------:R-:W-:Y:S01]  /*4f870*/  STL.64 [R1+0x3660], R108 ;  /* 0x0036606c01007387 */ /* 0x000fe20000100a00 */
[----:B------:R-:W-:Y:S01]  /*4f880*/  HMMA.1688.F32.TF32 R148, R168, R20, R148 ;  /* 0x00000014a894723c */ /* 0x000fe20000081094 */
[----:B------:R-:W-:Y:S01]  /*4f890*/  MOV R184, R163 ;  /* 0x000000a300b87202 */ /* 0x000fe20000000f00 */
[----:B------:R-:W-:Y:S01]  /*4f8a0*/  IMAD.MOV.U32 R185, RZ, RZ, R162 ;  /* 0x000000ffffb97224 */ /* 0x000fe200078e00a2 */
[----:B------:R-:W-:Y:S01]  /*4f8b0*/  MOV R162, R157 ;  /* 0x0000009d00a27202 */ /* 0x000fe20000000f00 */
[----:B------:R-:W-:Y:S01]  /*4f8c0*/  IMAD.MOV.U32 R163, RZ, RZ, R156 ;  /* 0x000000ffffa37224 */ /* 0x000fe200078e009c */
[----:B------:R-:W-:Y:S01]  /*4f8d0*/  MOV R187, R160 ;  /* 0x000000a000bb7202 */ /* 0x000fe20000000f00 */
[----:B------:R-:W-:-:S02]  /*4f8e0*/  IMAD.MOV.U32 R186, RZ, RZ, R161 ;  /* 0x000000ffffba7224 */ /* 0x000fc400078e00a1 */
[----:B------:R-:W-:Y:S02]  /*4f8f0*/  IMAD.MOV.U32 R161, RZ, RZ, R158 ;  /* 0x000000ffffa17224 */ /* 0x000fe400078e009e */
[----:B------:R-:W-:Y:S01]  /*4f900*/  IMAD.MOV.U32 R160, RZ, RZ, R159 ;  /* 0x000000ffffa07224 */ /* 0x000fe200078e009f */
[C---:B----4-:R-:W-:Y:S08]  /*4f910*/  HMMA.1688.F32.TF32 R112, R168.reuse, R56, R112 ;  /* 0x00000038a870723c */ /* 0x050ff00000081070 */
[C---:B--2---:R-:W-:Y:S11]  /*4f920*/  HMMA.1688.F32.TF32 R120, R168.reuse, R48, R120 ;  /* 0x00000030a878723c */ /* 0x044ff60000081078 */
[----:B------:R-:W-:Y:S01]  /*4f930*/  STL.64 [R1+0x3678], R114 ;  /* 0x0036787201007387 */ /* 0x000fe20000100a00 */
[C---:B---3--:R-:W-:Y:S03]  /*4f940*/  HMMA.1688.F32.TF32 R124, R168.reuse, R44, R124 ;  /* 0x0000002ca87c723c */ /* 0x048fe6000008107c */
        /* <DEDUP_REMOVED lines=25> */
[----:B------:R-:W2:Y:S04]  /*4fae0*/  LDL.LU R158, [R1+0x638] ;  /* 0x00063800019e7983 */ /* 0x000ea80000300800 */
[----:B------:R-:W2:Y:S01]  /*4faf0*/  LDL.LU R159, [R1+0x63c] ;  /* 0x00063c00019f7983 */ /* 0x000ea20000300800 */
[----:B------:R-:W-:Y:S01]  /*4fb00*/  IMAD.MOV.U32 R175, RZ, RZ, R164 ;  /* 0x000000ffffaf7224 */ /* 0x000fe200078e00a4 */
[----:B------:R-:W-:Y:S01]  /*4fb10*/  MOV R173, R166 ;  /* 0x000000a600ad7202 */ /* 0x000fe20000000f00 */
[----:B------:R-:W-:Y:S01]  /*4fb20*/  IMAD.MOV.U32 R174, RZ, RZ, R165 ;  /* 0x000000ffffae7224 */ /* 0x000fe200078e00a5 */
[----:B------:R-:W3:Y:S01]  /*4fb30*/  LDL.LU R164, [R1+0x610] ;  /* 0x0006100001a47983 */ /* 0x000ee20000300800 */
[----:B------:R-:W-:-:S03]  /*4fb40*/  IMAD.MOV.U32 R172, RZ, RZ, R167 ;  /* 0x000000ffffac7224 */ /* 0x000fc600078e00a7 */
[----:B------:R-:W3:Y:S01]  /*4fb50*/  LDL.LU R165, [R1+0x614] ;  /* 0x0006140001a57983 */ /* 0x000ee20000300800 */
[----:B------:R-:W-:Y:S03]  /*4fb60*/  HMMA.1688.F32.TF32 R152, R168, R16, R152 ;  /* 0x00000010a898723c */ /* 0x000fe60000081098 */
        /* <DEDUP_REMOVED lines=24> */
[----:B------:R-:W-:-:S03]  /*4fcf0*/  IMAD.MOV.U32 R69, RZ, RZ, R223 ;  /* 0x000000ffff457224 */ /* 0x000fc600078e00df */
[----:B------:R-:W-:Y:S01]  /*4fd00*/  STL.64 [R1+0x3720], R152 ;  /* 0x0037209801007387 */ /* 0x000fe20000100a00 */
[----:B--2---:R-:W-:-:S15]  /*4fd10*/  HMMA.1688.F32.TF32 R156, R168, R12, R156 ;  /* 0x0000000ca89c723c */ /* 0x004fde000008109c */
[----:B------:R-:W-:-:S04]  /*4fd20*/  NOP ;  /* 0x0000000000007918 */ /* 0x000fc80000000000 */
[----:B------:R-:W-:Y:S04]  /*4fd30*/  STL.64 [R1+0x3738], R158 ;  /* 0x0037389e01007387 */ /* 0x000fe80000100a00 */
[----:B------:R-:W-:Y:S04]  /*4fd40*/  STL.64 [R1+0x3730], R156 ;  /* 0x0037309c01007387 */ /* 0x000fe80000100a00 */
[----:B------:R-:W2:Y:S04]  /*4fd50*/  LDL.LU R222, [R1+0x385c] ;  /* 0x00385c0001de7983 */ /* 0x000ea80000300800 */
[----:B------:R-:W2:Y:S01]  /*4fd60*/  LDL.LU R223, [R1+0x3858] ;  /* 0x0038580001df7983 */ /* 0x000ea20000300800 */
[C---:B------:R-:W-:Y:S08]  /*4fd70*/  HMMA.1688.F32.TF32 R160, R168.reuse, R8, R160 ;  /* 0x00000008a8a0723c */ /* 0x040ff000000810a0 */
[C---:B---3--:R-:W-:Y:S08]  /*4fd80*/  HMMA.1688.F32.TF32 R164, R168.reuse, R4, R164 ;  /* 0x00000004a8a4723c */ /* 0x048ff000000810a4 */
[----:B----4-:R-:W-:Y:S01]  /*4fd90*/  HMMA.1688.F32.TF32 R168, R168, R248, R176 ;  /* 0x000000f8a8a8723c */ /* 0x010fe200000810b0 */
[----:B------:R-:W-:Y:S01]  /*4fda0*/  MOV R70, R231 ;  /* 0x000000e700467202 */ /* 0x000fe20000000f00 */
[----:B------:R-:W-:Y:S01]  /*4fdb0*/  IMAD.MOV.U32 R71, RZ, RZ, R2 ;  /* 0x000000ffff477224 */ /* 0x000fe200078e0002 */
[----:B------:R-:W3:Y:S04]  /*4fdc0*/  LDL.LU R231, [R1+0x3854] ;  /* 0x0038540001e77983 */ /* 0x000ee80000300800 */
[----:B------:R-:W-:Y:S04]  /*4fdd0*/  STL.64 [R1+0x3748], R162 ;  /* 0x003748a201007387 */ /* 0x000fe80000100a00 */
[----:B------:R-:W-:Y:S01]  /*4fde0*/  STL.64 [R1+0x3740], R160 ;  /* 0x003740a001007387 */ /* 0x000fe20000100a00 */
[C---:B------:R-:W-:Y:S03]  /*4fdf0*/  HMMA.1688.F32.TF32 R216, R236.reuse, R8, R216 ;  /* 0x00000008ecd8723c */ /* 0x040fe600000810d8 */
[----:B------:R-:W-:Y:S04]  /*4fe00*/  STL.64 [R1+0x3758], R166 ;  /* 0x003758a601007387 */ /* 0x000fe80000100a00 */
[----:B------:R-:W-:Y:S01]  /*4fe10*/  STL.64 [R1+0x3750], R164 ;  /* 0x003750a401007387 */ /* 0x000fe20000100a00 */
[----:B------:R-:W-:Y:S01]  /*4fe20*/  HMMA.1688.F32.TF32 R208, R236, R4, R208 ;  /* 0x00000004ecd0723c */ /* 0x000fe200000810d0 */
[----:B-1----:R-:W-:Y:S01]  /*4fe30*/  IMAD.MOV.U32 R76, RZ, RZ, R31 ;  /* 0x000000ffff4c7224 */ /* 0x002fe200078e001f */
[----:B------:R-:W-:Y:S01]  /*4fe40*/  MOV R77, R30 ;  /* 0x0000001e004d7202 */ /* 0x000fe20000000f00 */
        /* <DEDUP_REMOVED lines=8> */
[----:B--2---:R-:W-:Y:S01]  /*4fed0*/  HMMA.1688.F32.TF32 R176, R236, R56, R220 ;  /* 0x00000038ecb0723c */ /* 0x004fe200000810dc */
[----:B------:R-:W-:Y:S04]  /*4fee0*/  LDS R220, [R0+UR11+0x12000] ;  /* 0x0120000b00dc7984 */ /* 0x000fe80008000800 */
[----:B------:R-:W-:Y:S04]  /*4fef0*/  LDS R222, [R0+UR11+0x13000] ;  /* 0x0130000b00de7984 */ /* 0x000fe80008000800 */
[----:B------:R-:W-:Y:S04]  /*4ff00*/  LDS R221, [R3+UR11+0x12000] ;  /* 0x0120000b03dd7984 */ /* 0x000fe80008000800 */
[----:B------:R-:W1:Y:S02]  /*4ff10*/  LDS R223, [R3+UR11+0x13000] ;  /* 0x0130000b03df7984 */ /* 0x000e640008000800 */
[----:B-1----:R-:W-:Y:S01]  /*4ff20*/  HMMA.1688.F32.TF32 R64, R220, R62, R68 ;  /* 0x0000003edc40723c */ /* 0x002fe20000081044 */
[----:B------:R-:W-:Y:S01]  /*4ff30*/  MOV R68, R58 ;  /* 0x0000003a00447202 */ /* 0x000fe20000000f00 */
[----:B------:R-:W-:Y:S01]  /*4ff40*/  IMAD.MOV.U32 R69, RZ, RZ, R46 ;  /* 0x000000ffff457224 */ /* 0x000fe200078e002e */
[----:B------:R-:W2:Y:S01]  /*4ff50*/  LDL.LU R58, [R1+0x3850] ;  /* 0x00385000013a7983 */ /* 0x000ea20000300800 */
[----:B------:R-:W-:Y:S01]  /*4ff60*/  IMAD.MOV.U32 R70, RZ, RZ, R43 ;  /* 0x000000ffff467224 */ /* 0x000fe200078e002b */
[----:B------:R-:W-:-:S02]  /*4ff70*/  MOV R71, R42 ;  /* 0x0000002a00477202 */ /* 0x000fc40000000f00 */
[----:B------:R-:W4:Y:S04]  /*4ff80*/  LDL.LU R46, [R1+0x384c] ;  /* 0x00384c00012e7983 */ /* 0x000f280000300800 */
[----:B------:R-:W2:Y:S04]  /*4ff90*/  LDL.LU R43, [R1+0x3848] ;  /* 0x00384800012b7983 */ /* 0x000ea80000300800 */
[----:B------:R-:W3:Y:S04]  /*4ffa0*/  LDL.LU R42, [R1+0x3844] ;  /* 0x00384400012a7983 */ /* 0x000ee80000300800 */
[----:B------:R-:W-:Y:S01]  /*4ffb0*/  IMAD.MOV.U32 R8, RZ, RZ, R64 ;  /* 0x000000ffff087224 */ /* 0x000fe200078e0040 */
[----:B------:R-:W-:Y:S01]  /*4ffc0*/  MOV R5, R65 ;  /* 0x0000004100057202 */ /* 0x000fe20000000f00 */
[----:B------:R-:W-:-:S02]  /*4ffd0*/  IMAD.MOV.U32 R64, RZ, RZ, R39 ;  /* 0x000000ffff407224 */ /* 0x000fc400078e0027 */
[----:B------:R-:W-:Y:S01]  /*4ffe0*/  IMAD.MOV.U32 R4, RZ, RZ, R66 ;  /* 0x000000ffff047224 */ /* 0x000fe200078e0042 */
[----:B------:R-:W4:Y:S01]  /*4fff0*/  LDL.LU R39, [R1+0x3840] ;  /* 0x0038400001277983 */ /* 0x000f220000300800 */
[----:B------:R-:W-:Y:S01]  /*50000*/  IMAD.MOV.U32 R65, RZ, RZ, R38 ;  /* 0x000000ffff417224 */ /* 0x000fe200078e0026 */
[----:B------:R-:W-:Y:S01]  /*50010*/  MOV R66, R35 ;  /* 0x0000002300427202 */ /* 0x000fe20000000f00 */
[----:B------:R-:W-:Y:S01]  /*50020*/  IMAD.MOV.U32 R2, RZ, RZ, R67 ;  /* 0x000000ffff027224 */ /* 0x000fe200078e0043 */
[----:B------:R-:W4:Y:S01]  /*50030*/  LDL.LU R38, [R1+0x383c] ;  /* 0x00383c0001267983 */ /* 0x000f220000300800 */
        /* <DEDUP_REMOVED lines=23> */
[----:B------:R-:W4:Y:S04]  /*501b0*/  LDL.LU R10, [R1+0x3808] ;  /* 0x00380800010a7983 */ /* 0x000f280000300800 */
[----:B------:R-:W4:Y:S01]  /*501c0*/  LDL.LU R11, [R1+0x3804] ;  /* 0x00380400010b7983 */ /* 0x000f220000300800 */
[----:B--2---:R-:W-:Y:S02]  /*501d0*/  IMAD.MOV.U32 R95, RZ, RZ, R43 ;  /* 0x000000ffff5f7224 */ /* 0x004fe400078e002b */
[----:B---3--:R-:W-:Y:S01]  /*501e0*/  IMAD.MOV.U32 R94, RZ, RZ, R42 ;  /* 0x000000ffff5e7224 */ /* 0x008fe200078e002a */
[----:B----4-:R-:W-:Y:S01]  /*501f0*/  MOV R93, R39 ;  /* 0x00000027005d7202 */ /* 0x010fe20000000f00 */
        /* <DEDUP_REMOVED lines=8> */
[----:B------:R-:W-:Y:S02]  /*50280*/  MOV R100, R22 ;  /* 0x0000001600647202 */ /* 0x000fe40000000f00 */
[----:B------:R-:W-:Y:S01]  /*50290*/  MOV R105, R15 ;  /* 0x0000000f00697202 */ /* 0x000fe20000000f00 */
[----:B------:R-:W-:Y:S02]  /*502a0*/  IMAD.MOV.U32 R104, RZ, RZ, R14 ;  /* 0x000000ffff687224 */ /* 0x000fe400078e000e */
[----:B------:R-:W2:Y:S04]  /*502b0*/  LDL.LU R14, [R1+0x3800] ;  /* 0x00380000010e7983 */ /* 0x000ea80000300800 */
[----:B------:R-:W2:Y:S01]  /*502c0*/  LDL.LU R15, [R1+0x37fc] ;  /* 0x0037fc00010f7983 */ /* 0x000ea20000300800 */
[----:B------:R-:W-:-:S03]  /*502d0*/  IMAD.MOV.U32 R106, RZ, RZ, R18 ;  /* 0x000000ffff6a7224 */ /* 0x000fc600078e0012 */
[----:B------:R-:W3:Y:S01]  /*502e0*/  LDL.LU R18, [R1+0x37f8] ;  /* 0x0037f80001127983 */ /* 0x000ee20000300800 */
[----:B------:R-:W-:-:S03]  /*502f0*/  IMAD.MOV.U32 R107, RZ, RZ, R19 ;  /* 0x000000ffff6b7224 */ /* 0x000fc600078e0013 */
[----:B------:R-:W3:Y:S04]  /*50300*/  LDL.LU R19, [R1+0x37f4] ;  /* 0x0037f40001137983 */ /* 0x000ee80000300800 */
        /* <DEDUP_REMOVED lines=12> */
[----:B------:R-:W-:Y:S01]  /*503d0*/  MOV R88, R46 ;  /* 0x0000002e00587202 */ /* 0x000fe20000000f00 */
[----:B------:R-:W-:Y:S01]  /*503e0*/  IMAD.MOV.U32 R89, RZ, RZ, R58 ;  /* 0x000000ffff597224 */ /* 0x000fe200078e003a */
[----:B------:R-:W-:Y:S01]  /*503f0*/  MOV R91, R54 ;  /* 0x00000036005b7202 */ /* 0x000fe20000000f00 */
[----:B------:R-:W-:Y:S01]  /*50400*/  IMAD.MOV.U32 R90, RZ, RZ, R59 ;  /* 0x000000ffff5a7224 */ /* 0x000fe200078e003b */
[C---:B------:R-:W-:Y:S01]  /*50410*/  HMMA.1688.F32.TF32 R224, R236.reuse, R48, R224 ;  /* 0x00000030ece0723c */ /* 0x040fe200000810e0 */
[----:B------:R-:W-:Y:S01]  /*50420*/  IMAD.MOV.U32 R72, RZ, RZ, R55 ;  /* 0x000000ffff487224 */ /* 0x000fe200078e0037 */
[----:B------:R-:W-:Y:S01]  /*50430*/  MOV R74, R50 ;  /* 0x00000032004a7202 */ /* 0x000fe20000000f00 */
[----:B------:R-:W-:Y:S01]  /*50440*/  IMAD.MOV.U32 R73, RZ, RZ, R47 ;  /* 0x000000ffff497224 */ /* 0x000fe200078e002f */
[----:B------:R-:W3:Y:S04]  /*50450*/  LDL.LU R46, [R1+0x37c0] ;  /* 0x0037c000012e7983 */ /* 0x000ee80000300800 */
[C---:B------:R-:W-:Y:S01]  /*50460*/  HMMA.1688.F32.TF32 R184, R236.reuse, R44, R184 ;  /* 0x0000002cecb8723c */ /* 0x040fe200000810b8 */
[----:B------:R-:W-:Y:S01]  /*50470*/  IMAD.MOV.U32 R75, RZ, RZ, R51 ;  /* 0x000000ffff4b7224 */ /* 0x000fe200078e0033 */
[----:B------:R-:W3:Y:S04]  /*50480*/  LDL.LU R58, [R1+0x37bc] ;  /* 0x0037bc00013a7983 */ /* 0x000ee80000300800 */
[----:B------:R-:W3:Y:S02]  /*50490*/  LDL.LU R59, [R1+0x37b8] ;  /* 0x0037b800013b7983 */ /* 0x000ee40000300800 */
[----:B------:R-:W-:Y:S02]  /*504a0*/  HMMA.1688.F32.TF32 R228, R236, R40, R228 ;  /* 0x00000028ece4723c */ /* 0x000fe400000810e4 */
[----:B------:R-:W3:Y:S04]  /*504b0*/  LDL.LU R54, [R1+0x37b4] ;  /* 0x0037b40001367983 */ /* 0x000ee80000300800 */
[----:B------:R-:W3:Y:S02]  /*504c0*/  LDL.LU R55, [R1+0x37b0] ;  /* 0x0037b00001377983 */ /* 0x000ee40000300800 */
[C---:B------:R-:W-:Y:S02]  /*504d0*/  HMMA.1688.F32.TF32 R68, R220.reuse, R10, R68 ;  /* 0x0000000adc44723c */ /* 0x040fe40000081044 */
[----:B------:R-:W3:Y:S04]  /*504e0*/  LDL.LU R47, [R1+0x37ac] ;  /* 0x0037ac00012f7983 */ /* 0x000ee80000300800 */
[----:B------:R-:W3:Y:S04]  /*504f0*/  LDL.LU R50, [R1+0x37a8] ;  /* 0x0037a80001327983 */ /* 0x000ee80000300800 */
[----:B------:R-:W3:Y:S01]  /*50500*/  LDL.LU R51, [R1+0x37a4] ;  /* 0x0037a40001337983 */ /* 0x000ee20000300800 */
[----:B--2---:R-:W-:-:S15]  /*50510*/  HMMA.1688.F32.TF32 R96, R220, R42, R96 ;  /* 0x0000002adc60723c */ /* 0x004fde0000081060 */
[----:B------:R-:W-:-:S04]  /*50520*/  NOP ;  /* 0x0000000000007918 */ /* 0x000fc80000000000 */
[----:B------:R-:W-:Y:S01]  /*50530*/  MOV R48, R96 ;  /* 0x0000006000307202 */ /* 0x000fe20000000f00 */
[----:B------:R-:W-:Y:S01]  /*50540*/  IMAD.MOV.U32 R45, RZ, RZ, R97 ;  /* 0x000000ffff2d7224 */ /* 0x000fe200078e0061 */
[----:B------:R-:W-:Y:S01]  /*50550*/  MOV R41, R99 ;  /* 0x0000006300297202 */ /* 0x000fe20000000f00 */
[----:B------:R-:W-:Y:S02]  /*50560*/  IMAD.MOV.U32 R44, RZ, RZ, R98 ;  /* 0x000000ffff2c7224 */ /* 0x000fe400078e0062 */
[C---:B------:R-:W-:Y:S08]  /*50570*/  HMMA.1688.F32.TF32 R96, R220.reuse, R38, R92 ;  /* 0x00000026dc60723c */ /* 0x040ff0000008105c */
[C---:B------:R-:W-:Y:S08]  /*50580*/  HMMA.1688.F32.TF32 R92, R220.reuse, R34, R88 ;  /* 0x00000022dc5c723c */ /* 0x040ff00000081058 */
[C---:B------:R-:W-:Y:S08]  /*50590*/  HMMA.1688.F32.TF32 R88, R220.reuse, R30, R84 ;  /* 0x0000001edc58723c */ /* 0x040ff00000081054 */
[C---:B------:R-:W-:Y:S08]  /*505a0*/  HMMA.1688.F32.TF32 R84, R220.reuse, R26, R80 ;  /* 0x0000001adc54723c */ /* 0x040ff00000081050 */
[C---:B----4-:R-:W-:Y:S08]  /*505b0*/  HMMA.1688.F32.TF32 R80, R220.reuse, R22, R76 ;  /* 0x00000016dc50723c */ /* 0x050ff0000008104c */
[C---:B---3--:R-:W-:Y:S01]  /*505c0*/  HMMA.1688.F32.TF32 R76, R220.reuse, R18, R72 ;  /* 0x00000012dc4c723c */ /* 0x048fe20000081048 */
[----:B------:R-:W-:Y:S07]  /*505d0*/  STL.64 [R1+0x90], R96 ;  /* 0x0000906001007387 */ /* 0x000fee0000100a00 */
        /* <DEDUP_REMOVED lines=13> */
[----:B------:R1:W-:Y:S01]  /*506b0*/  STL.64 [R1+0x30], R72 ;  /* 0x0000304801007387 */ /* 0x0003e20000100a00 */
[----:B------:R-:W-:-:S03]  /*506c0*/  IMAD.MOV.U32 R65, RZ, RZ, R247 ;  /* 0x000000ffff417224 */ /* 0x000fc600078e00f7 */
[----:B------:R2:W-:Y:S01]  /*506d0*/  STL.64 [R1+0x38], R74 ;  /* 0x0000384a01007387 */ /* 0x0005e20000100a00 */
[----:B------:R-:W-:-:S03]  /*506e0*/  MOV R66, R246 ;  /* 0x000000f600427202 */ /* 0x000fc60000000f00 */
[----:B------:R-:W3:Y:S01]  /*506f0*/  LDL.LU R250, [R1+0x37a0] ;  /* 0x0037a00001fa7983 */ /* 0x000ee20000300800 */
[----:B------:R-:W-:-:S03]  /*50700*/  IMAD.MOV.U32 R67, RZ, RZ, R245 ;  /* 0x000000ffff437224 */ /* 0x000fc600078e00f5 */
[----:B------:R4:W-:Y:S01]  /*50710*/  STL.64 [R1+0x20], R68 ;  /* 0x0000204401007387 */ /* 0x0009e20000100a00 */
[----:B-1----:R-:W-:-:S03]  /*50720*/  IMAD.MOV.U32 R72, RZ, RZ, R7 ;  /* 0x000000ffff487224 */ /* 0x002fc600078e0007 */
[----:B------:R1:W-:Y:S01]  /*50730*/  STL.64 [R1+0x28], R70 ;  /* 0x0000284601007387 */ /* 0x0003e20000100a00 */
[----:B------:R-:W-:-:S03]  /*50740*/  MOV R73, R6 ;  /* 0x0000000600497202 */ /* 0x000fc60000000f00 */
[----:B------:R-:W3:Y:S01]  /*50750*/  LDL.LU R247, [R1+0x379c] ;  /* 0x00379c0001f77983 */ /* 0x000ee20000300800 */
[----:B--2---:R-:W-:-:S03]  /*50760*/  IMAD.MOV.U32 R74, RZ, RZ, R251 ;  /* 0x000000ffff4a7224 */ /* 0x004fc600078e00fb */
[----:B------:R-:W2:Y:S01]  /*50770*/  LDL.LU R246, [R1+0x3798] ;  /* 0x0037980001f67983 */ /* 0x000ea20000300800 */
[----:B------:R-:W-:-:S03]  /*50780*/  IMAD.MOV.U32 R75, RZ, RZ, R244 ;  /* 0x000000ffff4b7224 */ /* 0x000fc600078e00f4 */
        /* <DEDUP_REMOVED lines=14> */
[----:B------:R-:W-:Y:S03]  /*50870*/  HMMA.1688.F32.TF32 R108, R220, R54, R108 ;  /* 0x00000036dc6c723c */ /* 0x000fe6000008106c */
[----:B------:R-:W-:-:S05]  /*50880*/  IMAD.MOV.U32 R40, RZ, RZ, R100 ;  /* 0x000000ffff287224 */ /* 0x000fca00078e0064 */
[----:B------:R-:W-:Y:S01]  /*50890*/  HMMA.1688.F32.TF32 R188, R236, R36, R188 ;  /* 0x00000024ecbc723c */ /* 0x000fe200000810bc */
[----:B--2---:R-:W-:Y:S02]  /*508a0*/  MOV R91, R244 ;  /* 0x000000f4005b7202 */ /* 0x004fe40000000f00 */
[----:B------:R-:W2:Y:S04]  /*508b0*/  LDL.LU R244, [R1+0x3780] ;  /* 0x0037800001f47983 */ /* 0x000ea80000300800 */
[----:B------:R-:W4:Y:S01]  /*508c0*/  LDL.LU R92, [R1+0x110] ;  /* 0x00011000015c7983 */ /* 0x000f220000300800 */
[----:B------:R-:W-:-:S03]  /*508d0*/  MOV R37, R101 ;  /* 0x0000006500257202 */ /* 0x000fc60000000f00 */
[----:B------:R-:W4:Y:S01]  /*508e0*/  LDL.LU R93, [R1+0x114] ;  /* 0x00011400015d7983 */ /* 0x000f220000300800 */
[----:B------:R-:W-:Y:S03]  /*508f0*/  HMMA.1688.F32.TF32 R192, R236, R32, R192 ;  /* 0x00000020ecc0723c */ /* 0x000fe600000810c0 */
[----:B------:R-:W4:Y:S01]  /*50900*/  LDL.LU R94, [R1+0x118] ;  /* 0x00011800015e7983 */ /* 0x000f220000300800 */
[----:B------:R-:W-:-:S03]  /*50910*/  IMAD.MOV.U32 R36, RZ, RZ, R102 ;  /* 0x000000ffff247224 */ /* 0x000fc600078e0066 */
[----:B------:R-:W4:Y:S01]  /*50920*/  LDL.LU R95, [R1+0x11c] ;  /* 0x00011c00015f7983 */ /* 0x000f220000300800 */
[----:B------:R-:W-:-:S03]  /*50930*/  IMAD.MOV.U32 R33, RZ, RZ, R103 ;  /* 0x000000ffff217224 */ /* 0x000fc600078e0067 */
[----:B------:R-:W4:Y:S01]  /*50940*/  LDL.LU R100, [R1+0x130] ;  /* 0x0001300001647983 */ /* 0x000f220000300800 */
[----:B------:R-:W-:Y:S01]  /*50950*/  HMMA.1688.F32.TF32 R196, R236, R28, R196 ;  /* 0x0000001cecc4723c */ /* 0x000fe200000810c4 */
[----:B------:R-:W-:Y:S02]  /*50960*/  IMAD.MOV.U32 R32, RZ, RZ, R104 ;  /* 0x000000ffff207224 */ /* 0x000fe400078e0068 */
[----:B------:R-:W4:Y:S01]  /*50970*/  LDL.LU R101, [R1+0x134] ;  /* 0x0001340001657983 */ /* 0x000f220000300800 */
[----:B------:R-:W-:-:S03]  /*50980*/  IMAD.MOV.U32 R29, RZ, RZ, R105 ;  /* 0x000000ffff1d7224 */ /* 0x000fc600078e0069 */
[----:B------:R-:W4:Y:S01]  /*50990*/  LDL.LU R102, [R1+0x138] ;  /* 0x0001380001667983 */ /* 0x000f220000300800 */
[----:B------:R-:W-:Y:S01]  /*509a0*/  HMMA.1688.F32.TF32 R200, R236, R24, R200 ;  /* 0x00000018ecc8723c */ /* 0x000fe200000810c8 */
[----:B------:R-:W-:Y:S02]  /*509b0*/  MOV R28, R106 ;  /* 0x0000006a001c7202 */ /* 0x000fe40000000f00 */
        /* <DEDUP_REMOVED lines=9> */
[----:B------:R-:W-:Y:S02]  /*50a50*/  IMAD.MOV.U32 R20, RZ, RZ, R110 ;  /* 0x000000ffff147224 */ /* 0x000fe400078e006e */
        /* <DEDUP_REMOVED lines=27> */
[----:B------:R-:W4:Y:S04]  /*50c10*/  LDL.LU R148, [R1] ;  /* 0x0000000001947983 */ /* 0x000f280000300800 */
        /* <DEDUP_REMOVED lines=20> */
[----:B------:R-:W4:Y:S04]  /*50d60*/  LDL.LU R112, [R1+0x160] ;  /* 0x0001600001707983 */ /* 0x000f280000300800 */
[----:B------:R-:W4:Y:S04]  /*50d70*/  LDL.LU R113, [R1+0x164] ;  /* 0x0001640001717983 */ /* 0x000f280000300800 */
[----:B------:R-:W4:Y:S04]  /*50d80*/  LDL.LU R114, [R1+0x168] ;  /* 0x0001680001727983 */ /* 0x000f280000300800 */
[----:B------:R-:W4:Y:S01]  /*50d90*/  LDL.LU R115, [R1+0x16c] ;  /* 0x00016c0001737983 */ /* 0x000f220000300800 */
[----:B------:R-:W-:-:S03]  /*50da0*/  IMAD.MOV.U32 R76, RZ, RZ, R245 ;  /* 0x000000ffff4c7224 */ /* 0x000fc600078e00f5 */
[----:B------:R-:W4:Y:S01]  /*50db0*/  LDL.LU R96, [R1+0x120] ;  /* 0x0001200001607983 */ /* 0x000f220000300800 */
[----:B------:R-:W-:-:S03]  /*50dc0*/  MOV R77, R246 ;  /* 0x000000f6004d7202 */ /* 0x000fc60000000f00 */
[----:B------:R-:W4:Y:S01]  /*50dd0*/  LDL.LU R97, [R1+0x124] ;  /* 0x0001240001617983 */ /* 0x000f220000300800 */
[----:B---3--:R-:W-:-:S03]  /*50de0*/  IMAD.MOV.U32 R78, RZ, RZ, R247 ;  /* 0x000000ffff4e7224 */ /* 0x008fc600078e00f7 */
[----:B------:R-:W3:Y:S01]  /*50df0*/  LDL.LU R98, [R1+0x128] ;  /* 0x0001280001627983 */ /* 0x000ee20000300800 */
[----:B------:R-:W-:Y:S01]  /*50e00*/  IMAD.MOV.U32 R79, RZ, RZ, R250 ;  /* 0x000000ffff4f7224 */ /* 0x000fe200078e00fa */
[----:B------:R-:W-:Y:S01]  /*50e10*/  MOV R80, R251 ;  /* 0x000000fb00507202 */ /* 0x000fe20000000f00 */
[----:B------:R-:W-:Y:S02]  /*50e20*/  IMAD.MOV.U32 R81, RZ, RZ, R6 ;  /* 0x000000ffff517224 */ /* 0x000fe400078e0006 */
[----:B------:R-:W-:Y:S02]  /*50e30*/  IMAD.MOV.U32 R82, RZ, RZ, R7 ;  /* 0x000000ffff527224 */ /* 0x000fe400078e0007 */
[----:B--2---:R-:W-:Y:S02]  /*50e40*/  IMAD.MOV.U32 R99, RZ, RZ, R244 ;  /* 0x000000ffff637224 */ /* 0x004fe400078e00f4 */
        /* <DEDUP_REMOVED lines=9> */
[----:B----4-:R-:W4:Y:S04]  /*50ee0*/  LDL.LU R68, [R1+0x490] ;  /* 0x0004900001447983 */ /* 0x010f280000300800 */
[----:B------:R-:W4:Y:S04]  /*50ef0*/  LDL.LU R69, [R1+0x494] ;  /* 0x0004940001457983 */ /* 0x000f280000300800 */
[----:B-1----:R-:W4:Y:S04]  /*50f00*/  LDL.LU R70, [R1+0x498] ;  /* 0x0004980001467983 */ /* 0x002f280000300800 */
[----:B------:R-:W4:Y:S01]  /*50f10*/  LDL.LU R71, [R1+0x49c] ;  /* 0x00049c0001477983 */ /* 0x000f220000300800 */
[C---:B------:R-:W-:Y:S08]  /*50f20*/  HMMA.1688.F32.TF32 R172, R236.reuse, R60, R172 ;  /* 0x0000003cecac723c */ /* 0x040ff000000810ac */
[C---:B------:R-:W-:Y:S08]  /*50f30*/  HMMA.1688.F32.TF32 R180, R236.reuse, R52, R180 ;  /* 0x00000034ecb4723c */ /* 0x040ff000000810b4 */
[----:B------:R-:W-:Y:S01]  /*50f40*/  HMMA.1688.F32.TF32 R240, R236, R248, R240 ;  /* 0x000000f8ecf0723c */ /* 0x000fe200000810f0 */
[----:B------:R-:W-:Y:S04]  /*50f50*/  LDS R236, [R0+UR11+0x12080] ;  /* 0x0120800b00ec7984 */ /* 0x000fe80008000800 */
[----:B------:R-:W-:Y:S04]  /*50f60*/  LDS R238, [R0+UR11+0x13080] ;  /* 0x0130800b00ee7984 */ /* 0x000fe80008000800 */
[----:B------:R-:W-:Y:S04]  /*50f70*/  LDS R237, [R3+UR11+0x12080] ;  /* 0x0120800b03ed7984 */ /* 0x000fe80008000800 */
[----:B------:R-:W1:Y:S02]  /*50f80*/  LDS R239, [R3+UR11+0x13080] ;  /* 0x0130800b03ef7984 */ /* 0x000e640008000800 */
[C---:B-1----:R-:W-:Y:S08]  /*50f90*/  HMMA.1688.F32.TF32 R124, R236.reuse, R42, R124 ;  /* 0x0000002aec7c723c */ /* 0x042ff0000008107c */
        /* <DEDUP_REMOVED lines=11> */
[C---:B---3--:R-:W-:Y:S08]  /*51050*/  HMMA.1688.F32.TF32 R96, R236.reuse, R14, R96 ;  /* 0x0000000eec60723c */ /* 0x048ff00000081060 */
[----:B------:R-:W-:Y:S08]  /*51060*/  HMMA.1688.F32.TF32 R92, R236, R10, R92 ;  /* 0x0000000aec5c723c */ /* 0x000ff0000008105c */
[C---:B--2---:R-:W-:Y:S08]  /*51070*/  HMMA.1688.F32.TF32 R152, R220.reuse, R6, R148 ;  /* 0x00000006dc98723c */ /* 0x044ff00000081094 */
[----:B------:R-:W-:Y:S01]  /*51080*/  HMMA.1688.F32.TF32 R148, R220, R250, R244 ;  /* 0x000000fadc94723c */ /* 0x000fe200000810f4 */
[----:B------:R-:W-:Y:S04]  /*51090*/  LDS R220, [R0+UR11+0x12100] ;  /* 0x0121000b00dc7984 */ /* 0x000fe80008000800 */
[----:B------:R-:W-:Y:S04]  /*510a0*/  LDS R222, [R0+UR11+0x13100] ;  /* 0x0131000b00de7984 */ /* 0x000fe80008000800 */
[----:B------:R-:W-:Y:S04]  /*510b0*/  LDS R221, [R3+UR11+0x12100] ;  /* 0x0121000b03dd7984 */ /* 0x000fe80008000800 */
[----:B------:R-:W1:Y:S04]  /*510c0*/  LDS R223, [R3+UR11+0x13100] ;  /* 0x0131000b03df7984 */ /* 0x000e680008000800 */
[----:B------:R-:W-:Y:S04]  /*510d0*/  STL.64 [R1+0x10], R152 ;  /* 0x0000109801007387 */ /* 0x000fe80000100a00 */
[----:B------:R-:W-:Y:S04]  /*510e0*/  STL.64 [R1+0x18], R154 ;  /* 0x0000189a01007387 */ /* 0x000fe80000100a00 */
[----:B------:R-:W-:Y:S04]  /*510f0*/  STL.64 [R1], R148 ;  /* 0x0000009401007387 */ /* 0x000fe80000100a00 */
        /* <DEDUP_REMOVED lines=35> */
[C---:B-1----:R-:W-:Y:S03]  /*51330*/  HMMA.1688.F32.TF32 R72, R220.reuse, R54, R72 ;  /* 0x00000036dc48723c */ /* 0x042fe60000081048 */
[----:B------:R-:W-:Y:S04]  /*51340*/  LDS R236, [R0+UR11+0x12180] ;  /* 0x0121800b00ec7984 */ /* 0x000fe80008000800 */
[----:B------:R-:W-:Y:S01]  /*51350*/  LDS R238, [R0+UR11+0x13180] ;  /* 0x0131800b00ee7984 */ /* 0x000fe20008000800 */
[C---:B--2---:R-:W-:Y:S03]  /*51360*/  HMMA.1688.F32.TF32 R84, R220.reuse, R62, R80 ;  /* 0x0000003edc54723c */ /* 0x044fe60000081050 */
[----:B------:R-:W-:Y:S04]  /*51370*/  LDS R237, [R3+UR11+0x12180] ;  /* 0x0121800b03ed7984 */ /* 0x000fe80008000800 */
[----:B------:R-:W1:Y:S01]  /*51380*/  LDS R239, [R3+UR11+0x13180] ;  /* 0x0131800b03ef7984 */ /* 0x000e620008000800 */
[C---:B------:R-:W-:Y:S08]  /*51390*/  HMMA.1688.F32.TF32 R80, R220.reuse, R58, R76 ;  /* 0x0000003adc50723c */ /* 0x040ff0000008104c */
[C---:B------:R-:W-:Y:S08]  /*513a0*/  HMMA.1688.F32.TF32 R76, R220.reuse, R50, R64 ;  /* 0x00000032dc4c723c */ /* 0x040ff00000081040 */
[C---:B----4-:R-:W-:Y:S01]  /*513b0*/  HMMA.1688.F32.TF32 R64, R220.reuse, R46, R68 ;  /* 0x0000002edc40723c */ /* 0x050fe20000081044 */
[----:B------:R-:W-:Y:S04]  /*513c0*/  STL.64 [R1+0x720], R84 ;  /* 0x0007205401007387 */ /* 0x000fe80000100a00 */
[----:B------:R-:W-:Y:S04]  /*513d0*/  STL.64 [R1+0x728], R86 ;  /* 0x0007285601007387 */ /* 0x000fe80000100a00 */
[----:B------:R-:W-:Y:S04]  /*513e0*/  STL.64 [R1+0x710], R80 ;  /* 0x0007105001007387 */ /* 0x000fe80000100a00 */
[----:B------:R-:W-:Y:S04]  /*513f0*/  STL.64 [R1+0x718], R82 ;  /* 0x0007185201007387 */ /* 0x000fe80000100a00 */
[----:B------:R2:W-:Y:S04]  /*51400*/  STL.64 [R1+0x4d0], R72 ;  /* 0x0004d04801007387 */ /* 0x0005e80000100a00 */
[----:B------:R3:W-:Y:S04]  /*51410*/  STL.64 [R1+0x4d8], R74 ;  /* 0x0004d84a01007387 */ /* 0x0007e80000100a00 */
[----:B--2---:R-:W2:Y:S04]  /*51420*/  LDL.LU R72, [R1+0x380] ;  /* 0x0003800001487983 */ /* 0x004ea80000300800 */
[----:B------:R4:W-:Y:S04]  /*51430*/  STL.64 [R1+0x4c0], R76 ;  /* 0x0004c04c01007387 */ /* 0x0009e80000100a00 */
[----:B------:R1:W-:Y:S04]  /*51440*/  STL.64 [R1+0x4c8], R78 ;  /* 0x0004c84e01007387 */ /* 0x0003e80000100a00 */
[----:B------:R1:W-:Y:S04]  /*51450*/  STL.64 [R1+0x4b0], R64 ;  /* 0x0004b04001007387 */ /* 0x0003e80000100a00 */
[----:B------:R1:W-:Y:S04]  /*51460*/  STL.64 [R1+0x4b8], R66 ;  /* 0x0004b84201007387 */ /* 0x0003e80000100a00 */
        /* <DEDUP_REMOVED lines=156> */
[----:B------:R-:W3:Y:S01]  /*51e30*/  LDL.LU.64 R64, [R1+0x36c0] ;  /* 0x0036c00001407983 */ /* 0x000ee20000300a00 */
[----:B------:R-:W-:Y:S03]  /*51e40*/  HMMA.1688.F32.TF32 R244, R220, R250, R244 ;  /* 0x000000fadcf4723c */ /* 0x000fe600000810f4 */
[----:B------:R-:W-:Y:S04]  /*51e50*/  LDS R220, [R0+UR11+0x12200] ;  /* 0x0122000b00dc7984 */ /* 0x000fe80008000800 */
[----:B------:R-:W-:Y:S01]  /*51e60*/  LDS R222, [R0+UR11+0x13200] ;  /* 0x0132000b00de7984 */ /* 0x000fe20008000800 */
[C---:B------:R-:W-:Y:S03]  /*51e70*/  HMMA.1688.F32.TF32 R128, R236.reuse, R62, R128 ;  /* 0x0000003eec80723c */ /* 0x040fe60000081080 */
[----:B------:R-:W-:Y:S04]  /*51e80*/  LDS R221, [R3+UR11+0x12200] ;  /* 0x0122000b03dd7984 */ /* 0x000fe80008000800 */
[----:B------:R-:W1:Y:S01]  /*51e90*/  LDS R223, [R3+UR11+0x13200] ;  /* 0x0132000b03df7984 */ /* 0x000e620008000800 */
[C---:B------:R-:W-:Y:S08]  /*51ea0*/  HMMA.1688.F32.TF32 R124, R236.reuse, R58, R124 ;  /* 0x0000003aec7c723c */ /* 0x040ff0000008107c */
[C---:B------:R-:W-:Y:S08]  /*51eb0*/  HMMA.1688.F32.TF32 R120, R236.reuse, R54, R120 ;  /* 0x00000036ec78723c */ /* 0x040ff00000081078 */
[C---:B------:R-:W-:Y:S08]  /*51ec0*/  HMMA.1688.F32.TF32 R116, R236.reuse, R50, R116 ;  /* 0x00000032ec74723c */ /* 0x040ff00000081074 */
[C---:B------:R-:W-:Y:S01]  /*51ed0*/  HMMA.1688.F32.TF32 R112, R236.reuse, R46, R112 ;  /* 0x0000002eec70723c */ /* 0x040fe20000081070 */
[----:B------:R2:W-:Y:S07]  /*51ee0*/  STL.64 [R1+0x210], R244 ;  /* 0x000210f401007387 */ /* 0x0005ee0000100a00 */
[C---:B------:R-:W-:Y:S01]  /*51ef0*/  HMMA.1688.F32.TF32 R108, R236.reuse, R42, R108 ;  /* 0x0000002aec6c723c */ /* 0x040fe2000008106c */
[----:B------:R3:W-:Y:S07]  /*51f00*/  STL.64 [R1+0x218], R246 ;  /* 0x000218f601007387 */ /* 0x0007ee0000100a00 */
        /* <DEDUP_REMOVED lines=42> */
[----:B------:R-:W-:Y:S04]  /*521b0*/  LDS R236, [R0+UR11+0x12280] ;  /* 0x0122800b00ec7984 */ /* 0x000fe80008000800 */
[----:B------:R-:W-:Y:S04]  /*521c0*/  LDS R238, [R0+UR11+0x13280] ;  /* 0x0132800b00ee7984 */ /* 0x000fe80008000800 */
[----:B------:R-:W-:Y:S04]  /*521d0*/  LDS R237, [R3+UR11+0x12280] ;  /* 0x0122800b03ed7984 */ /* 0x000fe80008000800 */
[----:B------:R-:W1:Y:S01]  /*521e0*/  LDS R239, [R3+UR11+0x13280] ;  /* 0x0132800b03ef7984 */ /* 0x000e620008000800 */
[----:B--2---:R-:W-:Y:S01]  /*521f0*/  IMAD.MOV.U32 R245, RZ, RZ, R66 ;  /* 0x000000fffff57224 */ /* 0x004fe200078e0042 */
[----:B------:R-:W-:-:S02]  /*52200*/  MOV R244, R67 ;  /* 0x0000004300f47202 */ /* 0x000fc40000000f00 */
[----:B---3--:R-:W-:Y:S01]  /*52210*/  MOV R247, R64 ;  /* 0x0000004000f77202 */ /* 0x008fe20000000f00 */
[----:B------:R-:W-:Y:S01]  /*52220*/  IMAD.MOV.U32 R246, RZ, RZ, R65 ;  /* 0x000000fffff67224 */ /* 0x000fe200078e0041 */
[----:B------:R-:W2:Y:S04]  /*52230*/  LDL.LU R64, [R1+0x290] ;  /* 0x0002900001407983 */ /* 0x000ea80000300800 */
[----:B------:R-:W2:Y:S04]  /*52240*/  LDL.LU R65, [R1+0x294] ;  /* 0x0002940001417983 */ /* 0x000ea80000300800 */
[----:B------:R-:W2:Y:S04]  /*52250*/  LDL.LU R66, [R1+0x298] ;  /* 0x0002980001427983 */ /* 0x000ea80000300800 */
[----:B------:R-:W2:Y:S04]  /*52260*/  LDL.LU R67, [R1+0x29c] ;  /* 0x00029c0001437983 */ /* 0x000ea80000300800 */
        /* <DEDUP_REMOVED lines=70> */
[----:B-1----:R-:W2:Y:S01]  /*526d0*/  LDL.LU R80, [R1+0x520] ;  /* 0x0005200001507983 */ /* 0x002ea20000300800 */
[C---:B------:R-:W-:Y:S03]  /*526e0*/  HMMA.1688.F32.TF32 R120, R220.reuse, R46, R120 ;  /* 0x0000002edc78723c */ /* 0x040fe60000081078 */
[----:B------:R-:W2:Y:S04]  /*526f0*/  LDL.LU R81, [R1+0x524] ;  /* 0x0005240001517983 */ /* 0x000ea80000300800 */
[----:B---3--:R-:W2:Y:S01]  /*52700*/  LDL.LU R82, [R1+0x528] ;  /* 0x0005280001527983 */ /* 0x008ea20000300800 */
[C---:B------:R-:W-:Y:S03]  /*52710*/  HMMA.1688.F32.TF32 R116, R220.reuse, R42, R116 ;  /* 0x0000002adc74723c */ /* 0x040fe60000081074 */
[----:B------:R-:W2:Y:S04]  /*52720*/  LDL.LU R83, [R1+0x52c] ;  /* 0x00052c0001537983 */ /* 0x000ea80000300800 */
[----:B------:R-:W3:Y:S01]  /*52730*/  LDL.LU R84, [R1+0x530] ;  /* 0x0005300001547983 */ /* 0x000ee20000300800 */
[C---:B------:R-:W-:Y:S03]  /*52740*/  HMMA.1688.F32.TF32 R124, R220.reuse, R50, R124 ;  /* 0x00000032dc7c723c */ /* 0x040fe6000008107c */
[----:B------:R-:W3:Y:S04]  /*52750*/  LDL.LU R85, [R1+0x534] ;  /* 0x0005340001557983 */ /* 0x000ee80000300800 */
[----:B------:R-:W3:Y:S04]  /*52760*/  LDL.LU R86, [R1+0x538] ;  /* 0x0005380001567983 */ /* 0x000ee80000300800 */
[----:B------:R-:W3:Y:S04]  /*52770*/  LDL.LU R87, [R1+0x53c] ;  /* 0x00053c0001577983 */ /* 0x000ee80000300800 */
[----:B----4-:R-:W4:Y:S01]  /*52780*/  LDL.LU R72, [R1+0x500] ;  /* 0x0005000001487983 */ /* 0x010f220000300800 */
[C---:B------:R-:W-:Y:S03]  /*52790*/  HMMA.1688.F32.TF32 R128, R220.reuse, R54, R128 ;  /* 0x00000036dc80723c */ /* 0x040fe60000081080 */
[----:B------:R-:W4:Y:S04]  /*527a0*/  LDL.LU R73, [R1+0x504] ;  /* 0x0005040001497983 */ /* 0x000f280000300800 */
[----:B------:R-:W4:Y:S01]  /*527b0*/  LDL.LU R74, [R1+0x508] ;  /* 0x00050800014a7983 */ /* 0x000f220000300800 */
[C---:B------:R-:W-:Y:S03]  /*527c0*/  HMMA.1688.F32.TF32 R108, R220.reuse, R34, R108 ;  /* 0x00000022dc6c723c */ /* 0x040fe6000008106c */
[----:B------:R-:W4:Y:S05]  /*527d0*/  LDL.LU R75, [R1+0x50c] ;  /* 0x00050c00014b7983 */ /* 0x000f2a0000300800 */
[C---:B------:R-:W-:Y:S03]  /*527e0*/  HMMA.1688.F32.TF32 R112, R220.reuse, R38, R112 ;  /* 0x00000026dc70723c */ /* 0x040fe60000081070 */
[----:B------:R-:W-:Y:S04]  /*527f0*/  STL.64 [R1+0x6d0], R128 ;  /* 0x0006d08001007387 */ /* 0x000fe80000100a00 */
[----:B------:R1:W-:Y:S01]  /*52800*/  STL.64 [R1+0x6d8], R130 ;  /* 0x0006d88201007387 */ /* 0x0003e20000100a00 */
[C---:B------:R-:W-:Y:S03]  /*52810*/  HMMA.1688.F32.TF32 R104, R220.reuse, R30, R104 ;  /* 0x0000001edc68723c */ /* 0x040fe60000081068 */
[----:B-1----:R-:W2:Y:S04]  /*52820*/  LDL.LU.64 R130, [R1+0x36b8] ;  /* 0x0036b80001827983 */ /* 0x002ea80000300a00 */
        /* <DEDUP_REMOVED lines=51> */
[----:B------:R-:W4:Y:S01]  /*52b60*/  LDL.LU.64 R64, [R1+0x35f0] ;  /* 0x0035f00001407983 */ /* 0x000f220000300a00 */
[C---:B---3--:R-:W-:Y:S08]  /*52b70*/  HMMA.1688.F32.TF32 R84, R236.reuse, R58, R84 ;  /* 0x0000003aec54723c */ /* 0x048ff00000081054 */
[C---:B--2---:R-:W-:Y:S08]  /*52b80*/  HMMA.1688.F32.TF32 R80, R236.reuse, R54, R80 ;  /* 0x00000036ec50723c */ /* 0x044ff00000081050 */
[C---:B------:R-:W-:Y:S08]  /*52b90*/  HMMA.1688.F32.TF32 R76, R236.reuse, R50, R76 ;  /* 0x00000032ec4c723c */ /* 0x040ff0000008104c */
[----:B----4-:R-:W-:Y:S08]  /*52ba0*/  HMMA.1688.F32.TF32 R72, R236, R46, R72 ;  /* 0x0000002eec48723c */ /* 0x010ff00000081048 */
[----:B------:R-:W-:Y:S01]  /*52bb0*/  HMMA.1688.F32.TF32 R64, R220, R250, R64 ;  /* 0x000000fadc40723c */ /* 0x000fe20000081040 */
[----:B------:R-:W-:Y:S04]  /*52bc0*/  LDS R220, [R0+UR11+0x12300] ;  /* 0x0123000b00dc7984 */ /* 0x000fe80008000800 */
[----:B------:R-:W-:Y:S04]  /*52bd0*/  LDS R222, [R0+UR11+0x13300] ;  /* 0x0133000b00de7984 */ /* 0x000fe80008000800 */
[----:B------:R-:W-:Y:S04]  /*52be0*/  LDS R221, [R3+UR11+0x12300] ;  /* 0x0123000b03dd7984 */ /* 0x000fe80008000800 */
[----:B------:R-:W1:Y:S06]  /*52bf0*/  LDS R223, [R3+UR11+0x13300] ;  /* 0x0133000b03df7984 */ /* 0x000e6c0008000800 */
[----:B------:R-:W-:Y:S04]  /*52c00*/  STL.64 [R1+0x5b0], R64 ;  /* 0x0005b04001007387 */ /* 0x000fe80000100a00 */
[----:B------:R2:W-:Y:S02]  /*52c10*/  STL.64 [R1+0x5b8], R66 ;  /* 0x0005b84201007387 */ /* 0x0005e40000100a00 */
[----:B--2---:R-:W-:Y:S02]  /*52c20*/  HMMA.1688.F32.TF32 R64, R236, R62, R68 ;  /* 0x0000003eec40723c */ /* 0x004fe40000081044 */
[----:B------:R-:W2:-:S15]  /*52c30*/  LDL.LU R68, [R1+0x4f0] ;  /* 0x0004f00001447983 */ /* 0x000e9e0000300800 */
[----:B------:R-:W-:Y:S02]  /*52c40*/  NOP ;  /* 0x0000000000007918 */ /* 0x000fe40000000000 */
[----:B------:R-:W-:Y:S04]  /*52c50*/  STL.64 [R1+0x6c0], R64 ;  /* 0x0006c04001007387 */ /* 0x000fe80000100a00 */
[----:B------:R-:W-:Y:S04]  /*52c60*/  STL.64 [R1+0x6c8], R66 ;  /* 0x0006c84201007387 */ /* 0x000fe80000100a00 */
[----:B------:R-:W2:Y:S04]  /*52c70*/  LDL.LU R69, [R1+0x4f4] ;  /* 0x0004f40001457983 */ /* 0x000ea80000300800 */
[----:B------:R-:W2:Y:S01]  /*52c80*/  LDL.LU R70, [R1+0x4f8] ;  /* 0x0004f80001467983 */ /* 0x000ea20000300800 */
[----:B------:R-:W-:-:S03]  /*52c90*/  IMAD.MOV.U32 R71, RZ, RZ, R252 ;  /* 0x000000ffff477224 */ /* 0x000fc600078e00fc */
[----:B------:R-:W3:Y:S04]  /*52ca0*/  LDL.LU R252, [R1+0x35e8] ;  /* 0x0035e80001fc7983 */ /* 0x000ee80000300800 */
[----:B------:R-:W-:Y:S04]  /*52cb0*/  STL.64 [R1+0x820], R84 ;  /* 0x0008205401007387 */ /* 0x000fe80000100a00 */
[----:B------:R4:W-:Y:S04]  /*52cc0*/  STL.64 [R1+0x828], R86 ;  /* 0x0008285601007387 */ /* 0x0009e80000100a00 */
[----:B------:R-:W-:Y:S04]  /*52cd0*/  LDS R64, [R0+UR11+0x12380] ;  /* 0x0123800b00407984 */ /* 0x000fe80008000800 */
[----:B------:R-:W-:Y:S04]  /*52ce0*/  LDS R66, [R0+UR11+0x13380] ;  /* 0x0133800b00427984 */ /* 0x000fe80008000800 */
[----:B----4-:R-:W4:Y:S04]  /*52cf0*/  LDL.LU.64 R86, [R1+0x35e0] ;  /* 0x0035e00001567983 */ /* 0x010f280000300a00 */
[----:B------:R-:W4:Y:S04]  /*52d00*/  LDL.LU.64 R84, [R1+0x35d8] ;  /* 0x0035d80001547983 */ /* 0x000f280000300a00 */
[----:B------:R-:W-:Y:S04]  /*52d10*/  STL.64 [R1+0x810], R80 ;  /* 0x0008105001007387 */ /* 0x000fe80000100a00 */
[----:B------:R1:W-:Y:S04]  /*52d20*/  STL.64 [R1+0x818], R82 ;  /* 0x0008185201007387 */ /* 0x0003e80000100a00 */
[----:B------:R-:W-:Y:S04]  /*52d30*/  LDS R65, [R3+UR11+0x12380] ;  /* 0x0123800b03417984 */ /* 0x000fe80008000800 */
[----:B------:R-:W2:Y:S04]  /*52d40*/  LDS R67, [R3+UR11+0x13380] ;  /* 0x0133800b03437984 */ /* 0x000ea80008000800 */
        /* <DEDUP_REMOVED lines=10> */
[----:B--2---:R-:W-:-:S15]  /*52df0*/  HMMA.1688.F32.TF32 R68, R236, R42, R68 ;  /* 0x0000002aec44723c */ /* 0x004fde0000081044 */
[----:B------:R-:W-:-:S04]  /*52e00*/  NOP ;  /* 0x0000000000007918 */ /* 0x000fc80000000000 */
[----:B------:R-:W-:Y:S04]  /*52e10*/  STL.64 [R1+0x7e0], R68 ;  /* 0x0007e04401007387 */ /* 0x000fe80000100a00 */
[----:B------:R1:W-:Y:S02]  /*52e20*/  STL.64 [R1+0x7e8], R70 ;  /* 0x0007e84601007387 */ /* 0x0003e40000100a00 */
[----:B-1----:R-:W-:-:S15]  /*52e30*/  HMMA.1688.F32.TF32 R68, R236, R38, R244 ;  /* 0x00000026ec44723c */ /* 0x002fde00000810f4 */
[----:B------:R-:W-:-:S04]  /*52e40*/  NOP ;  /* 0x0000000000007918 */ /* 0x000fc80000000000 */
[----:B------:R-:W-:Y:S04]  /*52e50*/  STL.64 [R1+0x7d0], R68 ;  /* 0x0007d04401007387 */ /* 0x000fe80000100a00 */
[----:B------:R3:W-:Y:S02]  /*52e60*/  STL.64 [R1+0x7d8], R70 ;  /* 0x0007d84601007387 */ /* 0x0007e40000100a00 */
[C---:B---3--:R-:W-:Y:S08]  /*52e70*/  HMMA.1688.F32.TF32 R68, R236.reuse, R26, R80 ;  /* 0x0000001aec44723c */ /* 0x048ff00000081050 */
[C---:B----4-:R-:W-:Y:S08]  /*52e80*/  HMMA.1688.F32.TF32 R244, R236.reuse, R34, R72 ;  /* 0x00000022ecf4723c */ /* 0x050ff00000081048 */
[C---:B------:R-:W-:Y:S08]  /*52e90*/  HMMA.1688.F32.TF32 R72, R236.reuse, R30, R76 ;  /* 0x0000001eec48723c */ /* 0x040ff0000008104c */
[C---:B------:R-:W-:Y:S03]  /*52ea0*/  HMMA.1688.F32.TF32 R76, R236.reuse, R22, R84 ;  /* 0x00000016ec4c723c */ /* 0x040fe60000081054 */
[----:B------:R-:W-:Y:S04]  /*52eb0*/  STL.64 [R1+0x7c0], R244 ;  /* 0x0007c0f401007387 */ /* 0x000fe80000100a00 */
[----:B------:R-:W-:Y:S04]  /*52ec0*/  STL.64 [R1+0x7c8], R246 ;  /* 0x0007c8f601007387 */ /* 0x000fe80000100a00 */
        /* <DEDUP_REMOVED lines=9> */
[----:B------:R2:W-:Y:S01]  /*52f60*/  STL.64 [R1+0x788], R74 ;  /* 0x0007884a01007387 */ /* 0x0005e20000100a00 */
[C---:B-1----:R-:W-:Y:S03]  /*52f70*/  HMMA.1688.F32.TF32 R76, R236.reuse, R10, R96 ;  /* 0x0000000aec4c723c */ /* 0x042fe60000081060 */
[----:B------:R-:W-:Y:S04]  /*52f80*/  STL.64 [R1+0x770], R68 ;  /* 0x0007704401007387 */ /* 0x000fe80000100a00 */
[----:B------:R1:W-:Y:S01]  /*52f90*/  STL.64 [R1+0x778], R70 ;  /* 0x0007784601007387 */ /* 0x0003e20000100a00 */
[C---:B--2---:R-:W-:Y:S08]  /*52fa0*/  HMMA.1688.F32.TF32 R72, R236.reuse, R6, R100 ;  /* 0x00000006ec48723c */ /* 0x044ff00000081064 */
[----:B-1----:R-:W-:Y:S03]  /*52fb0*/  HMMA.1688.F32.TF32 R68, R236, R250, R104 ;  /* 0x000000faec44723c */ /* 0x002fe60000081068 */
[----:B------:R-:W-:Y:S04]  /*52fc0*/  STL.64 [R1+0x760], R76 ;  /* 0x0007604c01007387 */ /* 0x000fe80000100a00 */
[----:B------:R-:W-:Y:S04]  /*52fd0*/  STL.64 [R1+0x768], R78 ;  /* 0x0007684e01007387 */ /* 0x000fe80000100a00 */
[----:B------:R-:W-:Y:S04]  /*52fe0*/  STL.64 [R1+0x750], R72 ;  /* 0x0007504801007387 */ /* 0x000fe80000100a00 */
[----:B------:R-:W-:Y:S04]  /*52ff0*/  STL.64 [R1+0x758], R74 ;  /* 0x0007584a01007387 */ /* 0x000fe80000100a00 */
[----:B------:R-:W-:Y:S04]  /*53000*/  STL.64 [R1+0x6b0], R68 ;  /* 0x0006b04401007387 */ /* 0x000fe80000100a00 */
[----:B------:R1:W-:Y:S02]  /*53010*/  STL.64 [R1+0x6b8], R70 ;  /* 0x0006b84601007387 */ /* 0x0003e40000100a00 */
[C---:B-1----:R-:W-:Y:S08]  /*53020*/  HMMA.1688.F32.TF32 R68, R220.reuse, R54, R116 ;  /* 0x00000036dc44723c */ /* 0x042ff00000081074 */
[C---:B------:R-:W-:Y:S08]  /*53030*/  HMMA.1688.F32.TF32 R76, R220.reuse, R62, R108 ;  /* 0x0000003edc4c723c */ /* 0x040ff0000008106c */
[----:B------:R-:W-:Y:S03]  /*53040*/  HMMA.1688.F32.TF32 R72, R220, R58, R112 ;  /* 0x0000003adc48723c */ /* 0x000fe60000081070 */
[----:B------:R-:W-:Y:S01]  /*53050*/  IMAD.MOV.U32 R111, RZ, RZ, R68 ;  /* 0x000000ffff6f7224 */ /* 0x000fe200078e0044 */
[----:B------:R-:W-:Y:S01]  /*53060*/  MOV R110, R69 ;  /* 0x00000045006e7202 */ /* 0x000fe20000000f00 */
[----:B------:R-:W-:-:S02]  /*53070*/  IMAD.MOV.U32 R109, RZ, RZ, R70 ;  /* 0x000000ffff6d7224 */ /* 0x000fc400078e0046 */
[----:B------:R-:W-:Y:S02]  /*53080*/  IMAD.MOV.U32 R108, RZ, RZ, R71 ;  /* 0x000000ffff6c7224 */ /* 0x000fe400078e0047 */
[C---:B------:R-:W-:Y:S02]  /*53090*/  HMMA.1688.F32.TF32 R68, R220.reuse, R50, R120 ;  /* 0x00000032dc44723c */ /* 0x040fe40000081078 */
        /* <DEDUP_REMOVED lines=27> */
[----:B------:R-:W-:Y:S01]  /*53250*/  MOV R155, R68 ;  /* 0x00000044009b7202 */ /* 0x000fe20000000f00 */
[----:B------:R-:W-:Y:S01]  /*53260*/  IMAD.MOV.U32 R154, RZ, RZ, R69 ;  /* 0x000000ffff9a7224 */ /* 0x000fe200078e0045 */
[----:B------:R-:W-:Y:S01]  /*53270*/  MOV R152, R71 ;  /* 0x0000004700987202 */ /* 0x000fe20000000f00 */
[----:B------:R-:W-:-:S02]  /*53280*/  IMAD.MOV.U32 R153, RZ, RZ, R70 ;  /* 0x000000ffff997224 */ /* 0x000fc400078e0046 */
        /* <DEDUP_REMOVED lines=9> */
[C---:B-1----:R-:W-:Y:S08]  /*53320*/  HMMA.1688.F32.TF32 R68, R64.reuse, R62, R172 ;  /* 0x0000003e4044723c */ /* 0x042ff000000810ac */
[C---:B------:R-:W-:Y:S08]  /*53330*/  HMMA.1688.F32.TF32 R60, R64.reuse, R58, R176 ;  /* 0x0000003a403c723c */ /* 0x040ff000000810b0 */
[C---:B------:R-:W-:Y:S08]  /*53340*/  HMMA.1688.F32.TF32 R56, R64.reuse, R54, R180 ;  /* 0x000000364038723c */ /* 0x040ff000000810b4 */
[C---:B------:R-:W-:Y:S08]  /*53350*/  HMMA.1688.F32.TF32 R220, R64.reuse, R46, R184 ;  /* 0x0000002e40dc723c */ /* 0x040ff000000810b8 */
[C---:B------:R-:W-:Y:S01]  /*53360*/  HMMA.1688.F32.TF32 R52, R64.reuse, R50, R224 ;  /* 0x000000324034723c */ /* 0x040fe200000810e0 */
        /* <DEDUP_REMOVED lines=13> */
[----:B------:R-:W-:Y:S04]  /*53440*/  STL [R1+0x3584], R220 ;  /* 0x003584dc01007387 */ /* 0x000fe80000100800 */
[----:B------:R-:W-:Y:S04]  /*53450*/  STL.64 [R1+0x560], R52 ;  /* 0x0005603401007387 */ /* 0x000fe80000100a00 */
[----:B------:R1:W-:Y:S04]  /*53460*/  STL.64 [R1+0x568], R54 ;  /* 0x0005683601007387 */ /* 0x0003e80000100a00 */
[----:B------:R-:W-:Y:S01]  /*53470*/  STL [R1+0x3580], R221 ;  /* 0x003580dd01007387 */ /* 0x000fe20000100800 */
[C---:B------:R-:W-:Y:S01]  /*53480*/  HMMA.1688.F32.TF32 R244, R64.reuse, R22, R232 ;  /* 0x0000001640f4723c */ /* 0x040fe200000810e8 */
[----:B------:R-:W-:Y:S01]  /*53490*/  MOV R97, R5 ;  /* 0x0000000500617202 */ /* 0x000fe20000000f00 */
[----:B------:R-:W-:Y:S01]  /*534a0*/  IMAD.MOV.U32 R98, RZ, RZ, R4 ;  /* 0x000000ffff627224 */ /* 0x000fe200078e0004 */
[----:B------:R-:W-:Y:S01]  /*534b0*/  MOV R91, R17 ;  /* 0x00000011005b7202 */ /* 0x000fe20000000f00 */
[----:B------:R-:W-:Y:S01]  /*534c0*/  IMAD.MOV.U32 R92, RZ, RZ, R16 ;  /* 0x000000ffff5c7224 */ /* 0x000fe200078e0010 */
[----:B------:R-:W-:Y:S01]  /*534d0*/  MOV R88, R24 ;  /* 0x0000001800587202 */ /* 0x000fe20000000f00 */
[----:B------:R-:W-:Y:S01]  /*534e0*/  IMAD.MOV.U32 R89, RZ, RZ, R21 ;  /* 0x000000ffff597224 */ /* 0x000fe200078e0015 */
[----:B------:R-:W-:Y:S01]  /*534f0*/  MOV R85, R29 ;  /* 0x0000001d00557202 */ /* 0x000fe20000000f00 */
[----:B-1----:R-:W-:Y:S01]  /*53500*/  HMMA.1688.F32.TF32 R52, R64, R34, R192 ;  /* 0x000000224034723c */ /* 0x002fe200000810c0 */
        /* <DEDUP_REMOVED lines=13> */
[----:B------:R-:W-:-:S02]  /*535e0*/  IMAD.MOV.U32 R90, RZ, RZ, R20 ;  /* 0x000000ffff5a7224 */ /* 0x000fc400078e0014 */
[----:B------:R-:W-:Y:S01]  /*535f0*/  IMAD.MOV.U32 R87, RZ, RZ, R25 ;  /* 0x000000ffff577224 */ /* 0x000fe200078e0019 */
[----:B------:R-:W-:Y:S01]  /*53600*/  LDS R68, [R0+UR11+0x14000] ;  /* 0x0140000b00447984 */ /* 0x000fe20008000800 */
[----:B------:R-:W-:Y:S02]  /*53610*/  IMAD.MOV.U32 R86, RZ, RZ, R28 ;  /* 0x000000ffff567224 */ /* 0x000fe400078e001c */
[----:B------:R-:W-:Y:S01]  /*53620*/  IMAD.MOV.U32 R83, RZ, RZ, R33 ;  /* 0x000000ffff537224 */ /* 0x000fe200078e0021 */
[----:B------:R-:W-:Y:S01]  /*53630*/  LDS R70, [R0+UR11+0x15000] ;  /* 0x0150000b00467984 */ /* 0x000fe20008000800 */
[----:B-1----:R-:W-:Y:S03]  /*53640*/  HMMA.1688.F32.TF32 R52, R64, R26, R200 ;  /* 0x0000001a4034723c */ /* 0x002fe600000810c8 */
[----:B------:R-:W-:Y:S04]  /*53650*/  STL [R1+0x3570], R247 ;  /* 0x003570f701007387 */ /* 0x000fe80000100800 */
[----:B------:R-:W-:Y:S01]  /*53660*/  LDSM.16.M88.4 R20, [R252+UR13+0x44100] ;  /* 0x0441000dfc14783b */ /* 0x000fe20008000200 */
[----:B------:R-:W-:-:S03]  /*53670*/  IMAD.MOV.U32 R84, RZ, RZ, R32 ;  /* 0x000000ffff547224 */ /* 0x000fc600078e0020 */
[----:B------:R-:W-:Y:S01]  /*53680*/  LDSM.16.M88.4 R24, [R252+UR13+0x45100] ;  /* 0x0451000dfc18783b */ /* 0x000fe20008000200 */
[----:B------:R-:W-:-:S03]  /*53690*/  IMAD.MOV.U32 R81, RZ, RZ, R37 ;  /* 0x000000ffff517224 */ /* 0x000fc600078e0025 */
[----:B------:R-:W-:Y:S01]  /*536a0*/  LDSM.16.M88.4 R28, [R252+UR13+0x46100] ;  /* 0x0461000dfc1c783b */ /* 0x000fe20008000200 */
[----:B------:R-:W-:-:S03]  /*536b0*/  MOV R82, R36 ;  /* 0x0000002400527202 */ /* 0x000fc60000000f00 */
[----:B------:R-:W-:Y:S04]  /*536c0*/  LDS R69, [R3+UR11+0x14000] ;  /* 0x0140000b03457984 */ /* 0x000fe80008000800 */
[----:B------:R-:W-:Y:S04]  /*536d0*/  STL.64 [R1+0x540], R52 ;  /* 0x0005403401007387 */ /* 0x000fe80000100a00 */
[----:B------:R1:W-:Y:S04]  /*536e0*/  STL.64 [R1+0x548], R54 ;  /* 0x0005483601007387 */ /* 0x0003e80000100a00 */
[----:B------:R-:W-:Y:S01]  /*536f0*/  LDS R71, [R3+UR11+0x15000] ;  /* 0x0150000b03477984 */ /* 0x000fe20008000800 */
[----:B------:R-:W-:-:S03]  /*53700*/  MOV R79, R41 ;  /* 0x00000029004f7202 */ /* 0x000fc60000000f00 */
[----:B------:R-:W-:Y:S01]  /*53710*/  LDSM.16.M88.4 R32, [R252+UR13+0x47100] ;  /* 0x0471000dfc20783b */ /* 0x000fe20008000200 */
[----:B-1----:R-:W-:Y:S03]  /*53720*/  HMMA.1688.F32.TF32 R52, R64, R18, R204 ;  /* 0x000000124034723c */ /* 0x002fe600000810cc */
[----:B------:R-:W1:Y:S01]  /*53730*/  LDSM.16.M88.4 R16, [R252+UR13+0x43100] ;  /* 0x0431000dfc10783b */ /* 0x000e620008000200 */
[----:B------:R-:W-:-:S03]  /*53740*/  IMAD.MOV.U32 R80, RZ, RZ, R40 ;  /* 0x000000ffff507224 */ /* 0x000fc600078e0028 */
[----:B------:R-:W-:Y:S01]  /*53750*/  LDSM.16.M88.4 R36, [R252+UR13+0x48100] ;  /* 0x0481000dfc24783b */ /* 0x000fe20008000200 */
[----:B------:R-:W-:Y:S02]  /*53760*/  IMAD.MOV.U32 R77, RZ, RZ, R45 ;  /* 0x000000ffff4d7224 */ /* 0x000fe400078e002d */
[----:B------:R-:W-:Y:S01]  /*53770*/  IMAD.MOV.U32 R78, RZ, RZ, R44 ;  /* 0x000000ffff4e7224 */ /* 0x000fe200078e002c */
[----:B------:R-:W-:Y:S01]  /*53780*/  LDSM.16.M88.4 R40, [R252+UR13+0x49100] ;  /* 0x0491000dfc28783b */ /* 0x000fe20008000200 */
[----:B------:R-:W-:Y:S02]  /*53790*/  IMAD.MOV.U32 R95, RZ, RZ, R9 ;  /* 0x000000ffff5f7224 */ /* 0x000fe400078e0009 */
[----:B------:R-:W-:Y:S01]  /*537a0*/  IMAD.MOV.U32 R96, RZ, RZ, R8 ;  /* 0x000000ffff607224 */ /* 0x000fe200078e0008 */
[----:B------:R-:W-:Y:S01]  /*537b0*/  LDSM.16.M88.4 R44, [R252+UR13+0x4a100] ;  /* 0x04a1000dfc2c783b */ /* 0x000fe20008000200 */
[----:B------:R-:W-:Y:S01]  /*537c0*/  MOV R76, R48 ;  /* 0x00000030004c7202 */ /* 0x000fe20000000f00 */
[----:B------:R-:W-:Y:S02]  /*537d0*/  HMMA.1688.F32.TF32 R248, R64, R250, R240 ;  /* 0x000000fa40f8723c */ /* 0x000fe400000810f0 */
[----:B------:R-:W-:Y:S01]  /*537e0*/  LDSM.16.M88.4 R48, [R252+UR13+0x4b100] ;  /* 0x04b1000dfc30783b */ /* 0x000fe20008000200 */
[----:B------:R-:W-:Y:S01]  /*537f0*/  IMAD.MOV.U32 R228, RZ, RZ, R52 ;  /* 0x000000ffffe47224 */ /* 0x000fe200078e0034 */
[----:B------:R-:W-:Y:S01]  /*53800*/  MOV R230, R54 ;  /* 0x0000003600e67202 */ /* 0x000fe20000000f00 */
[----:B------:R-:W-:Y:S01]  /*53810*/  IMAD.MOV.U32 R229, RZ, RZ, R53 ;  /* 0x000000ffffe57224 */ /* 0x000fe200078e0035 */
[----:B------:R-:W-:Y:S01]  /*53820*/  LDSM.16.M88.4 R56, [R252+UR13+0x4d100] ;  /* 0x04d1000dfc38783b */ /* 0x000fe20008000200 */
[----:B------:R-:W-:-:S02]  /*53830*/  IMAD.MOV.U32 R231, RZ, RZ, R55 ;  /* 0x000000ffffe77224 */ /* 0x000fc400078e0037 */
[----:B------:R-:W-:Y:S01]  /*53840*/  HMMA.1688.F32.TF32 R52, R64, R14, R212 ;  /* 0x0000000e4034723c */ /* 0x000fe200000810d4 */
[----:B------:R-:W-:Y:S01]  /*53850*/  LDSM.16.M88.4 R60, [R252+UR13+0x4e100] ;  /* 0x04e1000dfc3c783b */ /* 0x000fe20008000200 */
[----:B------:R-:W-:Y:S01]  /*53860*/  IMAD.MOV.U32 R93, RZ, RZ, R13 ;  /* 0x000000ffff5d7224 */ /* 0x000fe200078e000d */
[----:B------:R-:W-:Y:S02]  /*53870*/  MOV R94, R12 ;  /* 0x0000000c005e7202 */ /* 0x000fe40000000f00 */
[----:B------:R-:W-:Y:S01]  /*53880*/  LDSM.16.M88.4 R12, [R252+UR13+0x42100] ;  /* 0x0421000dfc0c783b */ /* 0x000fe20008000200 */
[----:B------:R-:W-:-:S03]  /*53890*/  IMAD.MOV.U32 R99, RZ, RZ, R2 ;  /* 0x000000ffff637224 */ /* 0x000fc600078e0002 */
[----:B------:R-:W-:Y:S04]  /*538a0*/  LDS R72, [R0+UR11+0x14080] ;  /* 0x0140800b00487984 */ /* 0x000fe80008000800 */
[----:B------:R-:W-:Y:S04]  /*538b0*/  LDS R74, [R0+UR11+0x15080] ;  /* 0x0150800b004a7984 */ /* 0x000fe80008000800 */
[----:B------:R-:W-:Y:S02]  /*538c0*/  LDS R73, [R3+UR11+0x14080] ;  /* 0x0140800b03497984 */ /* 0x000fe40008000800 */
[----:B------:R-:W-:Y:S01]  /*538d0*/  IMAD.MOV.U32 R224, RZ, RZ, R52 ;  /* 0x000000ffffe07224 */ /* 0x000fe200078e0034 */
[----:B------:R-:W-:Y:S01]  /*538e0*/  MOV R225, R53 ;  /* 0x0000003500e17202 */ /* 0x000fe20000000f00 */
[----:B------:R-:W-:Y:S01]  /*538f0*/  IMAD.MOV.U32 R226, RZ, RZ, R54 ;  /* 0x000000ffffe27224 */ /* 0x000fe200078e0036 */
[----:B------:R-:W-:Y:S01]  /*53900*/  LDS R75, [R3+UR11+0x15080] ;  /* 0x0150800b034b7984 */ /* 0x000fe20008000800 */
[----:B------:R-:W-:-:S02]  /*53910*/  IMAD.MOV.U32 R227, RZ, RZ, R55 ;  /* 0x000000ffffe37224 */ /* 0x000fc400078e0037 */
[----:B------:R-:W-:Y:S01]  /*53920*/  HMMA.1688.F32.TF32 R52, R64, R10, R216 ;  /* 0x0000000a4034723c */ /* 0x000fe200000810d8 */
[----:B------:R-:W2:Y:S04]  /*53930*/  LDSM.16.M88.4 R8, [R252+UR13+0x41100] ;  /* 0x0411000dfc08783b */ /* 0x000ea80008000200 */
[----:B------:R-:W-:Y:S04]  /*53940*/  LDS R196, [R0+UR11+0x14300] ;  /* 0x0143000b00c47984 */ /* 0x000fe80008000800 */
[----:B------:R-:W-:Y:S04]  /*53950*/  LDS R198, [R0+UR11+0x15300] ;  /* 0x0153000b00c67984 */ /* 0x000fe80008000800 */
[----:B------:R-:W-:Y:S04]  /*53960*/  LDS R197, [R3+UR11+0x14300] ;  /* 0x0143000b03c57984 */ /* 0x000fe80008000800 */
[----:B------:R-:W-:Y:S02]  /*53970*/  LDS R199, [R3+UR11+0x15300] ;  /* 0x0153000b03c77984 */ /* 0x000fe40008000800 */
[----:B------:R-:W-:Y:S01]  /*53980*/  MOV R220, R52 ;  /* 0x0000003400dc7202 */ /* 0x000fe20000000f00 */
[----:B------:R-:W-:Y:S01]  /*53990*/  IMAD.MOV.U32 R221, RZ, RZ, R53 ;  /* 0x000000ffffdd7224 */ /* 0x000fe200078e0035 */
[----:B------:R-:W-:Y:S01]  /*539a0*/  MOV R223, R55 ;  /* 0x0000003700df7202 */ /* 0x000fe20000000f00 */
[----:B------:R-:W-:-:S02]  /*539b0*/  IMAD.MOV.U32 R222, RZ, RZ, R54 ;  /* 0x000000ffffde7224 */ /* 0x000fc400078e0036 */
[----:B------:R-:W-:Y:S01]  /*539c0*/  HMMA.1688.F32.TF32 R52, R64, R6, R208 ;  /* 0x000000064034723c */ /* 0x000fe200000810d0 */
[----:B------:R-:W3:Y:S04]  /*539d0*/  LDSM.16.M88.4 R4, [R252+UR13+0x40100] ;  /* 0x0401000dfc04783b */ /* 0x000ee80008000200 */
[----:B------:R-:W-:Y:S03]  /*539e0*/  LDSM.16.M88.4 R64, [R252+UR13+0x4f100] ;  /* 0x04f1000dfc40783b */ /* 0x000fe60008000200 */
[C---:B-1----:R-:W-:Y:S01]  /*539f0*/  HMMA.1688.F32.TF32 R84, R68.reuse, R16, R84 ;  /* 0x000000104454723c */ /* 0x042fe20000081054 */
[----:B------:R-:W-:Y:S04]  /*53a00*/  LDS R208, [R0+UR11+0x16000] ;  /* 0x0160000b00d07984 */ /* 0x000fe80008000800 */
[----:B------:R-:W-:Y:S03]  /*53a10*/  LDS R210, [R0+UR11+0x17000] ;  /* 0x0170000b00d27984 */ /* 0x000fe60008000800 */
[----:B--2---:R-:W-:Y:S01]  /*53a20*/  HMMA.1688.F32.TF32 R92, R68, R8, R92 ;  /* 0x00000008445c723c */ /* 0x004fe2000008105c */
[----:B------:R-:W-:Y:S02]  /*53a30*/  LDS R209, [R3+UR11+0x16000] ;  /* 0x0160000b03d17984 */ /* 0x000fe40008000800 */
[----:B------:R-:W-:-:S02]  /*53a40*/  IMAD.MOV.U32 R239, RZ, RZ, R52 ;  /* 0x000000ffffef7224 */ /* 0x000fc400078e0034 */
[----:B------:R-:W-:Y:S01]  /*53a50*/  IMAD.MOV.U32 R247, RZ, RZ, R53 ;  /* 0x000000fffff77224 */ /* 0x000fe200078e0035 */
[----:B------:R-:W-:Y:S04]  /*53a60*/  STL.64 [R1+0x208], R54 ;  /* 0x0002083601007387 */ /* 0x000fe80000100a00 */
[----:B------:R-:W1:Y:S04]  /*53a70*/  LDSM.16.M88.4 R52, [R252+UR13+0x4c100] ;  /* 0x04c1000dfc34783b */ /* 0x000e680008000200 */
[----:B------:R2:W-:Y:S04]  /*53a80*/  STL [R1+0x356c], R248 ;  /* 0x00356cf801007387 */ /* 0x0005e80000100800 */
[----:B------:R-:W-:Y:S04]  /*53a90*/  STL [R1+0x3568], R249 ;  /* 0x003568f901007387 */ /* 0x000fe80000100800 */
[----:B------:R-:W-:Y:S04]  /*53aa0*/  STL [R1+0x3564], R250 ;  /* 0x003564fa01007387 */ /* 0x000fe80000100800 */
[----:B------:R-:W-:Y:S04]  /*53ab0*/  STL [R1+0x3560], R251 ;  /* 0x003560fb01007387 */ /* 0x000fe80000100800 */
[----:B---3--:R-:W-:Y:S04]  /*53ac0*/  STL [R1+0x355c], R6 ;  /* 0x00355c0601007387 */ /* 0x008fe80000100800 */
[----:B------:R-:W-:Y:S04]  /*53ad0*/  STL [R1+0x3558], R7 ;  /* 0x0035580701007387 */ /* 0x000fe80000100800 */
        /* <DEDUP_REMOVED lines=18> */
[----:B------:R-:W-:Y:S01]  /*53c00*/  STL [R1+0x351c], R50 ;  /* 0x00351c3201007387 */ /* 0x000fe20000100800 */
[C---:B------:R-:W-:Y:S03]  /*53c10*/  HMMA.1688.F32.TF32 R76, R68.reuse, R24, R76 ;  /* 0x00000018444c723c */ /* 0x040fe6000008104c */
[----:B------:R-:W-:Y:S04]  /*53c20*/  STL [R1+0x3518], R51 ;  /* 0x0035183301007387 */ /* 0x000fe80000100800 */
[----:B-1----:R-:W-:Y:S04]  /*53c30*/  STL [R1+0x3524], R54 ;  /* 0x0035243601007387 */ /* 0x002fe80000100800 */
        /* <DEDUP_REMOVED lines=8> */
[----:B------:R1:W-:Y:S04]  /*53cc0*/  STL.64 [R1+0xf0], R96 ;  /* 0x0000f06001007387 */ /* 0x0003e80000100a00 */
[----:B------:R3:W-:Y:S01]  /*53cd0*/  STL.64 [R1+0xf8], R98 ;  /* 0x0000f86201007387 */ /* 0x0007e20000100a00 */
[----:B--2---:R-:W-:-:S03]  /*53ce0*/  MOV R248, R92 ;  /* 0x0000005c00f87202 */ /* 0x004fc60000000f00 */
[----:B------:R-:W-:Y:S04]  /*53cf0*/  LDS R211, [R3+UR11+0x17000] ;  /* 0x0170000b03d37984 */ /* 0x000fe80008000800 */
[----:B-1----:R-:W2:Y:S04]  /*53d00*/  LDL.LU R96, [R1+0x90] ;  /* 0x0000900001607983 */ /* 0x002ea80000300800 */
[----:B------:R1:W-:Y:S04]  /*53d10*/  STL.64 [R1+0xc0], R84 ;  /* 0x0000c05401007387 */ /* 0x0003e80000100a00 */
[----:B------:R4:W-:Y:S04]  /*53d20*/  STL.64 [R1+0xc8], R86 ;  /* 0x0000c85601007387 */ /* 0x0009e80000100a00 */
[----:B------:R-:W2:Y:S04]  /*53d30*/  LDL.LU R97, [R1+0x94] ;  /* 0x0000940001617983 */ /* 0x000ea80000300800 */
[----:B---3--:R-:W2:Y:S01]  /*53d40*/  LDL.LU R98, [R1+0x98] ;  /* 0x0000980001627983 */ /* 0x008ea20000300800 */
[----:B------:R-:W-:-:S03]  /*53d50*/  IMAD.MOV.U32 R249, RZ, RZ, R93 ;  /* 0x000000fffff97224 */ /* 0x000fc600078e005d */
[----:B------:R-:W2:Y:S01]  /*53d60*/  LDL.LU R99, [R1+0x9c] ;  /* 0x00009c0001637983 */ /* 0x000ea20000300800 */
[----:B------:R-:W-:-:S03]  /*53d70*/  IMAD.MOV.U32 R250, RZ, RZ, R94 ;  /* 0x000000fffffa7224 */ /* 0x000fc600078e005e */
[----:B------:R-:W3:Y:S01]  /*53d80*/  LDL.LU R92, [R1+0x80] ;  /* 0x00008000015c7983 */ /* 0x000ee20000300800 */
[----:B------:R-:W-:-:S03]  /*53d90*/  MOV R251, R95 ;  /* 0x0000005f00fb7202 */ /* 0x000fc60000000f00 */
[----:B------:R1:W-:Y:S01]  /*53da0*/  STL.64 [R1+0xb0], R80 ;  /* 0x0000b05001007387 */ /* 0x0003e20000100a00 */
[----:B------:R-:W-:-:S03]  /*53db0*/  IMAD.MOV.U32 R46, RZ, RZ, R76 ;  /* 0x000000ffff2e7224 */ /* 0x000fc600078e004c */
[----:B------:R1:W-:Y:S01]  /*53dc0*/  STL.64 [R1+0xb8], R82 ;  /* 0x0000b85201007387 */ /* 0x0003e20000100a00 */
[----:B------:R-:W-:-:S03]  /*53dd0*/  MOV R47, R77 ;  /* 0x0000004d002f7202 */ /* 0x000fc60000000f00 */
[----:B------:R-:W3:Y:S01]  /*53de0*/  LDL.LU R93, [R1+0x84] ;  /* 0x00008400015d7983 */ /* 0x000ee20000300800 */
[----:B------:R-:W-:-:S03]  /*53df0*/  IMAD.MOV.U32 R42, RZ, RZ, R78 ;  /* 0x000000ffff2a7224 */ /* 0x000fc600078e004e */
[----:B------:R-:W3:Y:S01]  /*53e00*/  LDL.LU R94, [R1+0x88] ;  /* 0x00008800015e7983 */ /* 0x000ee20000300800 */
[----:B------:R-:W-:-:S03]  /*53e10*/  IMAD.MOV.U32 R43, RZ, RZ, R79 ;  /* 0x000000ffff2b7224 */ /* 0x000fc600078e004f */
        /* <DEDUP_REMOVED lines=13> */
[----:B-1----:R-:W3:Y:S04]  /*53ef0*/  LDL.LU R84, [R1+0x60] ;  /* 0x0000600001547983 */ /* 0x002ee80000300800 */
[----:B------:R-:W3:Y:S04]  /*53f00*/  LDL.LU R85, [R1+0x64] ;  /* 0x0000640001557983 */ /* 0x000ee80000300800 */
[----:B----4-:R-:W4:Y:S04]  /*53f10*/  LDL.LU R86, [R1+0x68] ;  /* 0x0000680001567983 */ /* 0x010f280000300800 */
[----:B------:R-:W4:Y:S04]  /*53f20*/  LDL.LU R87, [R1+0x6c] ;  /* 0x00006c0001577983 */ /* 0x000f280000300800 */
[----:B------:R-:W4:Y:S04]  /*53f30*/  LDL.LU R80, [R1+0x50] ;  /* 0x0000500001507983 */ /* 0x000f280000300800 */
[----:B------:R-:W4:Y:S04]  /*53f40*/  LDL.LU R81, [R1+0x54] ;  /* 0x0000540001517983 */ /* 0x000f280000300800 */
[----:B------:R-:W4:Y:S04]  /*53f50*/  LDL.LU R82, [R1+0x58] ;  /* 0x0000580001527983 */ /* 0x000f280000300800 */
[----:B------:R-:W4:Y:S04]  /*53f60*/  LDL.LU R83, [R1+0x5c] ;  /* 0x00005c0001537983 */ /* 0x000f280000300800 */
[----:B------:R1:W-:Y:S04]  /*53f70*/  STL [R1+0x3534], R43 ;  /* 0x0035342b01007387 */ /* 0x0003e80000100800 */
[----:B------:R1:W-:Y:S04]  /*53f80*/  STL [R1+0x3530], R42 ;  /* 0x0035302a01007387 */ /* 0x0003e80000100800 */
[----:B------:R1:W-:Y:S04]  /*53f90*/  STL [R1+0x352c], R47 ;  /* 0x00352c2f01007387 */ /* 0x0003e80000100800 */
[----:B------:R1:W-:Y:S01]  /*53fa0*/  STL [R1+0x3528], R46 ;  /* 0x0035282e01007387 */ /* 0x0003e20000100800 */
[C---:B--2---:R-:W-:Y:S08]  /*53fb0*/  HMMA.1688.F32.TF32 R96, R68.reuse, R28, R96 ;  /* 0x0000001c4460723c */ /* 0x044ff00000081060 */
[----:B---3--:R-:W-:Y:S11]  /*53fc0*/  HMMA.1688.F32.TF32 R92, R68, R32, R92 ;  /* 0x00000020445c723c */ /* 0x008ff6000008105c */
[----:B------:R-:W-:Y:S01]  /*53fd0*/  MOV R35, R99 ;  /* 0x0000006300237202 */ /* 0x000fe20000000f00 */
[----:B------:R-:W-:Y:S01]  /*53fe0*/  IMAD.MOV.U32 R34, RZ, RZ, R98 ;  /* 0x000000ffff227224 */ /* 0x000fe200078e0062 */
[----:B------:R-:W-:Y:S01]  /*53ff0*/  MOV R38, R96 ;  /* 0x0000006000267202 */ /* 0x000fe20000000f00 */
[----:B------:R-:W-:-:S02]  /*54000*/  IMAD.MOV.U32 R39, RZ, RZ, R97 ;  /* 0x000000ffff277224 */ /* 0x000fc400078e0061 */
[----:B------:R2:W-:Y:S04]  /*54010*/  STL [R1+0x3544], R35 ;  /* 0x0035442301007387 */ /* 0x0005e80000100800 */
[----:B------:R3:W-:Y:S04]  /*54020*/  STL [R1+0x3540], R34 ;  /* 0x0035402201007387 */ /* 0x0007e80000100800 */
[----:B------:R1:W-:Y:S01]  /*54030*/  STL [R1+0x353c], R39 ;  /* 0x00353c2701007387 */ /* 0x0003e20000100800 */
[----:B------:R-:W-:Y:S01]  /*54040*/  IMAD.MOV.U32 R23, RZ, RZ, R95 ;  /* 0x000000ffff177224 */ /* 0x000fe200078e005f */
[----:B------:R-:W-:Y:S01]  /*54050*/  MOV R22, R94 ;  /* 0x0000005e00167202 */ /* 0x000fe20000000f00 */
[----:B------:R-:W-:Y:S01]  /*54060*/  IMAD.MOV.U32 R27, RZ, RZ, R93 ;  /* 0x000000ffff1b7224 */ /* 0x000fe200078e005d */
[C---:B------:R-:W-:Y:S01]  /*54070*/  HMMA.1688.F32.TF32 R88, R68.reuse, R36, R88 ;  /* 0x000000244458723c */ /* 0x040fe20000081058 */
[----:B------:R-:W-:Y:S01]  /*54080*/  IMAD.MOV.U32 R26, RZ, RZ, R92 ;  /* 0x000000ffff1a7224 */ /* 0x000fe200078e005c */
[----:B------:R1:W-:Y:S04]  /*54090*/  STL [R1+0x3538], R38 ;  /* 0x0035382601007387 */ /* 0x0003e80000100800 */
[----:B------:R1:W-:Y:S04]  /*540a0*/  STL [R1+0x3554], R23 ;  /* 0x0035541701007387 */ /* 0x0003e80000100800 */
[----:B------:R1:W-:Y:S04]  /*540b0*/  STL [R1+0x3550], R22 ;  /* 0x0035501601007387 */ /* 0x0003e80000100800 */
[----:B------:R1:W-:Y:S01]  /*540c0*/  STL [R1+0x354c], R27 ;  /* 0x00354c1b01007387 */ /* 0x0003e20000100800 */
[----:B----4-:R-:W-:Y:S03]  /*540d0*/  HMMA.1688.F32.TF32 R80, R68, R44, R80 ;  /* 0x0000002c4450723c */ /* 0x010fe60000081050 */
[----:B------:R4:W-:Y:S01]  /*540e0*/  STL [R1+0x3548], R26 ;  /* 0x0035481a01007387 */ /* 0x0009e20000100800 */
[----:B------:R-:W-:Y:S01]  /*540f0*/  IMAD.MOV.U32 R30, RZ, RZ, R88 ;  /* 0x000000ffff1e7224 */ /* 0x000fe200078e0058 */
[----:B------:R-:W-:Y:S01]  /*54100*/  MOV R31, R89 ;  /* 0x00000059001f7202 */ /* 0x000fe20000000f00 */
[----:B------:R-:W-:Y:S01]  /*54110*/  IMAD.MOV.U32 R18, RZ, RZ, R90 ;  /* 0x000000ffff127224 */ /* 0x000fe200078e005a */
[----:B------:R-:W-:-:S12]  /*54120*/  MOV R19, R91 ;  /* 0x0000005b00137202 */ /* 0x000fd80000000f00 */
[----:B-1----:R-:W-:Y:S01]  /*54130*/  IMAD.MOV.U32 R43, RZ, RZ, R80 ;  /* 0x000000ffff2b7224 */ /* 0x002fe200078e0050 */
[----:B------:R-:W-:Y:S01]  /*54140*/  MOV R42, R81 ;  /* 0x00000051002a7202 */ /* 0x000fe20000000f00 */
[----:B------:R-:W4:Y:S01]  /*54150*/  LDL.LU R80, [R1+0x100] ;  /* 0x0001000001507983 */ /* 0x000f220000300800 */
[----:B------:R-:W-:Y:S01]  /*54160*/  IMAD.MOV.U32 R47, RZ, RZ, R82 ;  /* 0x000000ffff2f7224 */ /* 0x000fe200078e0052 */
[----:B------:R-:W-:Y:S02]  /*54170*/  MOV R46, R83 ;  /* 0x00000053002e7202 */ /* 0x000fe40000000f00 */
        /* <DEDUP_REMOVED lines=47> */
[----:B------:R-:W4:Y:S01]  /*54470*/  LDL.LU R163, [R1+0x3c] ;  /* 0x00003c0001a37983 */ /* 0x000f220000300800 */
[----:B--2---:R-:W-:Y:S01]  /*54480*/  IMAD.MOV.U32 R35, RZ, RZ, R76 ;  /* 0x000000ffff237224 */ /* 0x004fe200078e004c */
[----:B---3--:R-:W-:Y:S01]  /*54490*/  MOV R34, R77 ;  /* 0x0000004d00227202 */ /* 0x008fe20000000f00 */
[----:B------:R-:W-:Y:S01]  /*544a0*/  IMAD.MOV.U32 R39, RZ, RZ, R78 ;  /* 0x000000ffff277224 */ /* 0x000fe200078e004e */
[----:B------:R-:W2:Y:S01]  /*544b0*/  LDL.LU R76, [R1+0x20] ;  /* 0x00002000014c7983 */ /* 0x000ea20000300800 */
[----:B------:R-:W-:-:S03]  /*544c0*/  MOV R38, R79 ;  /* 0x0000004f00267202 */ /* 0x000fc60000000f00 */
        /* <DEDUP_REMOVED lines=28> */
[----:B------:R-:W-:-:S03]  /*54690*/  MOV R55, R85 ;  /* 0x0000005500377202 */ /* 0x000fc60000000f00 */
[----:B------:R-:W3:Y:S01]  /*546a0*/  LDL.LU R103, [R1+0x15c] ;  /* 0x00015c0001677983 */ /* 0x000ee20000300800 */
[----:B------:R-:W-:Y:S01]  /*546b0*/  IMAD.MOV.U32 R50, RZ, RZ, R86 ;  /* 0x000000ffff327224 */ /* 0x000fe200078e0056 */
[----:B------:R-:W-:Y:S02]  /*546c0*/  MOV R51, R87 ;  /* 0x0000005700337202 */ /* 0x000fe40000000f00 */
[----:B------:R-:W3:Y:S04]  /*546d0*/  LDL.LU R84, [R1+0x110] ;  /* 0x0001100001547983 */ /* 0x000ee80000300800 */
[----:B------:R-:W3:Y:S04]  /*546e0*/  LDL.LU R85, [R1+0x114] ;  /* 0x0001140001557983 */ /* 0x000ee80000300800 */
[----:B------:R-:W3:Y:S04]  /*546f0*/  LDL.LU R86, [R1+0x118] ;  /* 0x0001180001567983 */ /* 0x000ee80000300800 */
[----:B------:R-:W3:Y:S01]  /*54700*/  LDL.LU R87, [R1+0x11c] ;  /* 0x00011c0001577983 */ /* 0x000ee20000300800 */
[----:B----4-:R-:W-:-:S15]  /*54710*/  HMMA.1688.F32.TF32 R160, R68, R52, R160 ;  /* 0x0000003444a0723c */ /* 0x010fde00000810a0 */
[----:B------:R-:W-:-:S04]  /*54720*/  NOP ;  /* 0x0000000000007918 */ /* 0x000fc80000000000 */
[----:B------:R-:W-:Y:S01]  /*54730*/  IMAD.MOV.U32 R23, RZ, RZ, R160 ;  /* 0x000000ffff177224 */ /* 0x000fe200078e00a0 */
[----:B------:R-:W-:Y:S01]  /*54740*/  MOV R22, R161 ;  /* 0x000000a100167202 */ /* 0x000fe20000000f00 */
[----:B------:R-:W-:Y:S01]  /*54750*/  IMAD.MOV.U32 R27, RZ, RZ, R162 ;  /* 0x000000ffff1b7224 */ /* 0x000fe200078e00a2 */
[----:B------:R-:W-:Y:S02]  /*54760*/  MOV R26, R163 ;  /* 0x000000a3001a7202 */ /* 0x000fe40000000f00 */
[----:B--2---:R-:W-:Y:S01]  /*54770*/  HMMA.1688.F32.TF32 R160, R68, R56, R76 ;  /* 0x0000003844a0723c */ /* 0x004fe2000008104c */
[----:B------:R-:W2:-:S15]  /*54780*/  LDL.LU R76, [R1+0x720] ;  /* 0x00072000014c7983 */ /* 0x000e9e0000300800 */
[----:B------:R-:W-:-:S03]  /*54790*/  NOP ;  /* 0x0000000000007918 */ /* 0x000fc60000000000 */
[----:B------:R-:W-:Y:S04]  /*547a0*/  STL.64 [R1+0x20], R160 ;  /* 0x000020a001007387 */ /* 0x000fe80000100a00 */
[----:B------:R-:W-:Y:S04]  /*547b0*/  STL.64 [R1+0x28], R162 ;  /* 0x000028a201007387 */ /* 0x000fe80000100a00 */
[----:B------:R-:W2:Y:S04]  /*547c0*/  LDL.LU R77, [R1+0x724] ;  /* 0x00072400014d7983 */ /* 0x000ea80000300800 */
[----:B------:R-:W2:Y:S04]  /*547d0*/  LDL.LU R78, [R1+0x728] ;  /* 0x00072800014e7983 */ /* 0x000ea80000300800 */
[----:B------:R-:W2:Y:S01]  /*547e0*/  LDL.LU R79, [R1+0x72c] ;  /* 0x00072c00014f7983 */ /* 0x000ea20000300800 */
[C---:B---3--:R-:W-:Y:S08]  /*547f0*/  HMMA.1688.F32.TF32 R156, R68.reuse, R60, R156 ;  /* 0x0000003c449c723c */ /* 0x048ff0000008109c */
[----:B------:R-:W-:Y:S01]  /*54800*/  HMMA.1688.F32.TF32 R148, R68, R64, R148 ;  /* 0x000000404494723c */ /* 0x000fe20000081094 */
[----:B------:R-:W-:Y:S04]  /*54810*/  LDS R68, [R0+UR11+0x14100] ;  /* 0x0141000b00447984 */ /* 0x000fe80008000800 */
[----:B------:R-:W-:Y:S04]  /*54820*/  LDS R70, [R0+UR11+0x15100] ;  /* 0x0151000b00467984 */ /* 0x000fe80008000800 */
[----:B------:R-:W-:Y:S04]  /*54830*/  LDS R69, [R3+UR11+0x14100] ;  /* 0x0141000b03457984 */ /* 0x000fe80008000800 */
[----:B------:R-:W2:Y:S01]  /*54840*/  LDS R71, [R3+UR11+0x15100] ;  /* 0x0151000b03477984 */ /* 0x000ea20008000800 */
        /* <DEDUP_REMOVED lines=8> */
[----:B------:R-:W-:Y:S07]  /*548d0*/  STL.64 [R1], R148 ;  /* 0x0000009401007387 */ /* 0x000fee0000100a00 */
        /* <DEDUP_REMOVED lines=20> */
[----:B------:R-:W-:Y:S07]  /*54a20*/  STL.64 [R1+0x1a8], R126 ;  /* 0x0001a87e01007387 */ /* 0x000fee0000100a00 */
[C---:B------:R-:W-:Y:S01]  /*54a30*/  HMMA.1688.F32.TF32 R80, R72.reuse, R64, R80 ;  /* 0x000000404850723c */ /* 0x040fe20000081050 */
        /* <DEDUP_REMOVED lines=21> */
[----:B------:R1:W-:Y:S04]  /*54b90*/  STL.64 [R1+0x100], R80 ;  /* 0x0001005001007387 */ /* 0x0003e80000100a00 */
[----:B------:R-:W-:Y:S04]  /*54ba0*/  STL [R1+0x34c4], R62 ;  /* 0x0034c43e01007387 */ /* 0x000fe80000100800 */
[----:B------:R-:W-:Y:S04]  /*54bb0*/  STL [R1+0x34c0], R66 ;  /* 0x0034c04201007387 */ /* 0x000fe80000100800 */
[----:B------:R-:W-:Y:S04]  /*54bc0*/  LDS R72, [R0+UR11+0x14180] ;  /* 0x0141800b00487984 */ /* 0x000fe80008000800 */
[----:B------:R-:W-:Y:S04]  /*54bd0*/  LDS R74, [R0+UR11+0x15180] ;  /* 0x0151800b004a7984 */ /* 0x000fe80008000800 */
[----:B------:R-:W-:Y:S04]  /*54be0*/  LDS R73, [R3+UR11+0x14180] ;  /* 0x0141800b03497984 */ /* 0x000fe80008000800 */
[----:B------:R-:W3:Y:S01]  /*54bf0*/  LDS R75, [R3+UR11+0x15180] ;  /* 0x0151800b034b7984 */ /* 0x000ee20008000800 */
[----:B--2---:R-:W-:-:S15]  /*54c00*/  HMMA.1688.F32.TF32 R76, R68, R4, R76 ;  /* 0x00000004444c723c */ /* 0x004fde000008104c */
[----:B------:R-:W-:-:S04]  /*54c10*/  NOP ;  /* 0x0000000000007918 */ /* 0x000fc80000000000 */
[----:B------:R-:W-:Y:S01]  /*54c20*/  IMAD.MOV.U32 R63, RZ, RZ, R76 ;  /* 0x000000ffff3f7224 */ /* 0x000fe200078e004c */
[----:B------:R-:W-:Y:S01]  /*54c30*/  MOV R58, R77 ;  /* 0x0000004d003a7202 */ /* 0x000fe20000000f00 */
[----:B------:R-:W3:Y:S01]  /*54c40*/  LDL.LU R76, [R1+0x450] ;  /* 0x00045000014c7983 */ /* 0x000ee20000300800 */
[----:B------:R-:W-:Y:S01]  /*54c50*/  IMAD.MOV.U32 R59, RZ, RZ, R78 ;  /* 0x000000ffff3b7224 */ /* 0x000fe200078e004e */
[----:B------:R-:W-:Y:S02]  /*54c60*/  MOV R67, R79 ;  /* 0x0000004f00437202 */ /* 0x000fe40000000f00 */
[----:B------:R-:W3:Y:S04]  /*54c70*/  LDL.LU R77, [R1+0x454] ;  /* 0x00045400014d7983 */ /* 0x000ee80000300800 */
[----:B------:R-:W3:Y:S04]  /*54c80*/  LDL.LU R78, [R1+0x458] ;  /* 0x00045800014e7983 */ /* 0x000ee80000300800 */
[----:B------:R-:W3:Y:S04]  /*54c90*/  LDL.LU R79, [R1+0x45c] ;  /* 0x00045c00014f7983 */ /* 0x000ee80000300800 */
[----:B-1----:R-:W2:Y:S04]  /*54ca0*/  LDL.LU R80, [R1+0x460] ;  /* 0x0004600001507983 */ /* 0x002ea80000300800 */
        /* <DEDUP_REMOVED lines=78> */
[----:B------:R-:W-:Y:S01]  /*55190*/  STL [R1+0x34c8], R63 ;  /* 0x0034c83f01007387 */ /* 0x000fe20000100800 */
        /* <DEDUP_REMOVED lines=11> */
[----:B------:R-:W-:Y:S01]  /*55250*/  STL.64 [R1+0x4e0], R160 ;  /* 0x0004e0a001007387 */ /* 0x000fe20000100a00 */
[C---:B------:R-:W-:Y:S07]  /*55260*/  HMMA.1688.F32.TF32 R140, R68.reuse, R24, R140 ;  /* 0x00000018448c723c */ /* 0x040fee000008108c */
[----:B------:R-:W-:Y:S04]  /*55270*/  STL.64 [R1+0x4c0], R148 ;  /* 0x0004c09401007387 */ /* 0x000fe80000100a00 */
[----:B------:R-:W-:Y:S01]  /*55280*/  STL.64 [R1+0x4c8], R150 ;  /* 0x0004c89601007387 */ /* 0x000fe20000100a00 */
[C---:B------:R-:W-:Y:S03]  /*55290*/  HMMA.1688.F32.TF32 R124, R68.reuse, R40, R124 ;  /* 0x00000028447c723c */ /* 0x040fe6000008107c */
        /* <DEDUP_REMOVED lines=25> */
[C---:B------:R-:W-:Y:S08]  /*55430*/  HMMA.1688.F32.TF32 R76, R72.reuse, R20, R76 ;  /* 0x00000014484c723c */ /* 0x040ff0000008104c */
[C---:B-1----:R-:W-:Y:S08]  /*55440*/  HMMA.1688.F32.TF32 R96, R72.reuse, R4, R92 ;  /* 0x000000044860723c */ /* 0x042ff0000008105c */
        /* <DEDUP_REMOVED lines=9> */
[----:B------:R-:W2:Y:S04]  /*554e0*/  LDL.LU R80, [R1+0x2c0] ;  /* 0x0002c00001507983 */ /* 0x000ea80000300800 */
[----:B------:R1:W-:Y:S04]  /*554f0*/  STL.64 [R1+0x460], R84 ;  /* 0x0004605401007387 */ /* 0x0003e80000100a00 */
[----:B------:R3:W-:Y:S04]  /*55500*/  STL.64 [R1+0x468], R86 ;  /* 0x0004685601007387 */ /* 0x0007e80000100a00 */
[----:B------:R4:W-:Y:S04]  /*55510*/  STL.64 [R1+0x450], R76 ;  /* 0x0004504c01007387 */ /* 0x0009e80000100a00 */
[----:B------:R1:W-:Y:S04]  /*55520*/  STL.64 [R1+0x458], R78 ;  /* 0x0004584e01007387 */ /* 0x0003e80000100a00 */
        /* <DEDUP_REMOVED lines=24> */
[----:B------:R-:W-:Y:S03]  /*556b0*/  HMMA.1688.F32.TF32 R156, R68, R12, R156 ;  /* 0x0000000c449c723c */ /* 0x000fe6000008109c */
        /* <DEDUP_REMOVED lines=21> */
[----:B------:R-:W-:-:S03]  /*55810*/  MOV R59, R157 ;  /* 0x0000009d003b7202 */ /* 0x000fc60000000f00 */
[----:B------:R-:W2:Y:S01]  /*55820*/  LDL.LU R149, [R1+0x3b4] ;  /* 0x0003b40001957983 */ /* 0x000ea20000300800 */
[----:B------:R-:W-:-:S03]  /*55830*/  IMAD.MOV.U32 R58, RZ, RZ, R158 ;  /* 0x000000ffff3a7224 */ /* 0x000fc600078e009e */
[----:B------:R-:W2:Y:S01]  /*55840*/  LDL.LU R150, [R1+0x3b8] ;  /* 0x0003b80001967983 */ /* 0x000ea20000300800 */
[----:B------:R-:W-:-:S03]  /*55850*/  MOV R63, R159 ;  /* 0x0000009f003f7202 */ /* 0x000fc60000000f00 */
[----:B------:R-:W2:Y:S04]  /*55860*/  LDL.LU R151, [R1+0x3bc] ;  /* 0x0003bc0001977983 */ /* 0x000ea80000300800 */
[----:B------:R-:W3:Y:S04]  /*55870*/  LDL.LU R156, [R1+0x3c0] ;  /* 0x0003c000019c7983 */ /* 0x000ee80000300800 */
        /* <DEDUP_REMOVED lines=91> */
[C---:B-1----:R-:W-:Y:S03]  /*55e30*/  HMMA.1688.F32.TF32 R144, R68.reuse, R4, R144 ;  /* 0x000000044490723c */ /* 0x042fe60000081090 */
        /* <DEDUP_REMOVED lines=19> */
[----:B------:R1:W-:Y:S01]  /*55f70*/  STL.64 [R1+0x388], R74 ;  /* 0x0003884a01007387 */ /* 0x0003e20000100a00 */
[C---:B------:R-:W-:Y:S03]  /*55f80*/  HMMA.1688.F32.TF32 R116, R68.reuse, R28, R116 ;  /* 0x0000001c4474723c */ /* 0x040fe60000081074 */
[----:B------:R-:W2:Y:S05]  /*55f90*/  LDS R135, [R3+UR11+0x15280] ;  /* 0x0152800b03877984 */ /* 0x000eaa0008000800 */
[C---:B-1----:R-:W-:Y:S01]  /*55fa0*/  HMMA.1688.F32.TF32 R72, R68.reuse, R24, R120 ;  /* 0x000000184448723c */ /* 0x042fe20000081078 */
[----:B------:R-:W-:Y:S04]  /*55fb0*/  STL.64 [R1+0x370], R128 ;  /* 0x0003708001007387 */ /* 0x000fe80000100a00 */
[----:B------:R-:W-:Y:S04]  /*55fc0*/  STL.64 [R1+0x378], R130 ;  /* 0x0003788201007387 */ /* 0x000fe80000100a00 */
[----:B------:R-:W-:Y:S01]  /*55fd0*/  STL.64 [R1+0x360], R124 ;  /* 0x0003607c01007387 */ /* 0x000fe20000100a00 */
[C---:B------:R-:W-:Y:S03]  /*55fe0*/  HMMA.1688.F32.TF32 R112, R68.reuse, R32, R112 ;  /* 0x000000204470723c */ /* 0x040fe60000081070 */
[----:B------:R-:W-:Y:S06]  /*55ff0*/  STL.64 [R1+0x368], R126 ;  /* 0x0003687e01007387 */ /* 0x000fec0000100a00 */
        /* <DEDUP_REMOVED lines=22> */
[----:B------:R-:W-:Y:S04]  /*56160*/  STL.64 [R1+0x2e8], R90 ;  /* 0x0002e85a01007387 */ /* 0x000fe80000100a00 */
[----:B------:R1:W-:Y:S04]  /*56170*/  STL.64 [R1+0x2d0], R84 ;  /* 0x0002d05401007387 */ /* 0x0003e80000100a00 */
[----:B------:R3:W-:Y:S04]  /*56180*/  STL.64 [R1+0x2d8], R86 ;  /* 0x0002d85601007387 */ /* 0x0007e80000100a00 */
[----:B------:R-:W2:Y:S04]  /*56190*/  LDL.LU R100, [R1+0x7c0] ;  /* 0x0007c00001647983 */ /* 0x000ea80000300800 */
[----:B------:R-:W-:Y:S04]  /*561a0*/  STL.64 [R1+0x2c0], R72 ;  /* 0x0002c04801007387 */ /* 0x000fe80000100a00 */
[----:B------:R1:W-:Y:S04]  /*561b0*/  STL.64 [R1+0x2c8], R74 ;  /* 0x0002c84a01007387 */ /* 0x0003e80000100a00 */
[----:B------:R-:W2:Y:S04]  /*561c0*/  LDL.LU R101, [R1+0x7c4] ;  /* 0x0007c40001657983 */ /* 0x000ea80000300800 */
[----:B------:R-:W2:Y:S04]  /*561d0*/  LDL.LU R102, [R1+0x7c8] ;  /* 0x0007c80001667983 */ /* 0x000ea80000300800 */
[----:B------:R-:W2:Y:S01]  /*561e0*/  LDL.LU R103, [R1+0x7cc] ;  /* 0x0007cc0001677983 */ /* 0x000ea20000300800 */
[----:B----4-:R-:W-:Y:S03]  /*561f0*/  HMMA.1688.F32.TF32 R68, R68, R64, R76 ;  /* 0x000000404444723c */ /* 0x010fe6000008104c */
        /* <DEDUP_REMOVED lines=32> */
[----:B------:R-:W-:Y:S04]  /*56400*/  STL.64 [R1+0x3320], R70 ;  /* 0x0033204601007387 */ /* 0x000fe80000100a00 */
[----:B------:R1:W-:Y:S01]  /*56410*/  STL.64 [R1+0x3318], R68 ;  /* 0x0033184401007387 */ /* 0x0003e20000100a00 */
[----:B------:R-:W-:Y:S01]  /*56420*/  MOV R147, R108 ;  /* 0x0000006c00937202 */ /* 0x000fe20000000f00 */
[----:B------:R-:W-:Y:S01]  /*56430*/  IMAD.MOV.U32 R146, RZ, RZ, R109 ;  /* 0x000000ffff927224 */ /* 0x000fe200078e006d */
[----:B------:R-:W-:Y:S01]  /*56440*/  MOV R145, R110 ;  /* 0x0000006e00917202 */ /* 0x000fe20000000f00 */
[----:B------:R-:W-:Y:S01]  /*56450*/  IMAD.MOV.U32 R144, RZ, RZ, R111 ;  /* 0x000000ffff907224 */ /* 0x000fe200078e006f */
[C---:B--2---:R-:W-:Y:S08]  /*56460*/  HMMA.1688.F32.TF32 R100, R132.reuse, R32, R100 ;  /* 0x000000208464723c */ /* 0x044ff00000081064 */
[C---:B----4-:R-:W-:Y:S08]  /*56470*/  HMMA.1688.F32.TF32 R84, R132.reuse, R16, R84 ;  /* 0x000000108454723c */ /* 0x050ff00000081054 */
[C---:B---3--:R-:W-:Y:S01]  /*56480*/  HMMA.1688.F32.TF32 R72, R132.reuse, R4, R76 ;  /* 0x000000048448723c */ /* 0x048fe2000008104c */
[----:B------:R-:W-:Y:S01]  /*56490*/  MOV R187, R152 ;  /* 0x0000009800bb7202 */ /* 0x000fe20000000f00 */
[----:B------:R-:W-:Y:S01]  /*564a0*/  IMAD.MOV.U32 R186, RZ, RZ, R153 ;  /* 0x000000ffffba7224 */ /* 0x000fe200078e0099 */
[----:B------:R-:W-:Y:S01]  /*564b0*/  MOV R185, R154 ;  /* 0x0000009a00b97202 */ /* 0x000fe20000000f00 */
[----:B------:R-:W-:Y:S01]  /*564c0*/  IMAD.MOV.U32 R184, RZ, RZ, R155 ;  /* 0x000000ffffb87224 */ /* 0x000fe200078e009b */
[----:B------:R-:W-:Y:S03]  /*564d0*/  LDS R76, [R0+UR11+0x14380] ;  /* 0x0143800b004c7984 */ /* 0x000fe60008000800 */
[C---:B-1----:R-:W-:Y:S01]  /*564e0*/  HMMA.1688.F32.TF32 R68, R132.reuse, R8, R112 ;  /* 0x000000088444723c */ /* 0x042fe20000081070 */
[----:B------:R-:W-:Y:S07]  /*564f0*/  LDS R78, [R0+UR11+0x15380] ;  /* 0x0153800b004e7984 */ /* 0x000fee0008000800 */
[C---:B------:R-:W-:Y:S03]  /*56500*/  HMMA.1688.F32.TF32 R80, R132.reuse, R12, R80 ;  /* 0x0000000c8450723c */ /* 0x040fe60000081050 */
[----:B------:R-:W-:Y:S05]  /*56510*/  STL.64 [R1+0x3330], R74 ;  /* 0x0033304a01007387 */ /* 0x000fea0000100a00 */
[C---:B------:R-:W-:Y:S01]  /*56520*/  HMMA.1688.F32.TF32 R88, R132.reuse, R20, R88 ;  /* 0x000000148458723c */ /* 0x040fe20000081058 */
[----:B------:R-:W-:Y:S10]  /*56530*/  STL.64 [R1+0x3328], R72 ;  /* 0x0033284801007387 */ /* 0x000ff40000100a00 */
[----:B------:R-:W-:Y:S01]  /*56540*/  STL.64 [R1+0x3340], R82 ;  /* 0x0033405201007387 */ /* 0x000fe20000100a00 */
[C---:B------:R-:W-:Y:S03]  /*56550*/  HMMA.1688.F32.TF32 R92, R132.reuse, R24, R92 ;  /* 0x00000018845c723c */ /* 0x040fe6000008105c */
[----:B------:R-:W-:Y:S04]  /*56560*/  STL.64 [R1+0x500], R68 ;  /* 0x0005004401007387 */ /* 0x000fe80000100a00 */
[----:B------:R-:W-:Y:S01]  /*56570*/  STL.64 [R1+0x508], R70 ;  /* 0x0005084601007387 */ /* 0x000fe20000100a00 */
[C---:B------:R-:W-:Y:S03]  /*56580*/  HMMA.1688.F32.TF32 R96, R132.reuse, R28, R96 ;  /* 0x0000001c8460723c */ /* 0x040fe60000081060 */
        /* <DEDUP_REMOVED lines=51> */
[----:B------:R-:W4:Y:S01]  /*568c0*/  LDL.LU R151, [R1+0x67c] ;  /* 0x00067c0001977983 */ /* 0x000f220000300800 */
[----:B------:R-:W-:Y:S03]  /*568d0*/  HMMA.1688.F32.TF32 R144, R196, R12, R144 ;  /* 0x0000000cc490723c */ /* 0x000fe60000081090 */
[----:B------:R-:W-:Y:S04]  /*568e0*/  STL.64 [R1+0x33a0], R106 ;  /* 0x0033a06a01007387 */ /* 0x000fe80000100a00 */
[----:B------:R-:W-:Y:S04]  /*568f0*/  STL.64 [R1+0x3398], R104 ;  /* 0x0033986801007387 */ /* 0x000fe80000100a00 */
[----:B------:R-:W-:Y:S04]  /*56900*/  LDS R77, [R3+UR11+0x14380] ;  /* 0x0143800b034d7984 */ /* 0x000fe80008000800 */
[----:B------:R-:W1:Y:S01]  /*56910*/  LDS R79, [R3+UR11+0x15380] ;  /* 0x0153800b034f7984 */ /* 0x000e620008000800 */
        /* <DEDUP_REMOVED lines=44> */
[----:B------:R-:W3:Y:S01]  /*56be0*/  LDL.LU R163, [R1+0x64c] ;  /* 0x00064c0001a37983 */ /* 0x000ee20000300800 */
[C---:B------:R-:W-:Y:S03]  /*56bf0*/  HMMA.1688.F32.TF32 R148, R196.reuse, R16, R148 ;  /* 0x00000010c494723c */ /* 0x040fe60000081094 */
        /* <DEDUP_REMOVED lines=17> */
[----:B------:R-:W-:Y:S04]  /*56d10*/  STL.64 [R1+0x3448], R148 ;  /* 0x0034489401007387 */ /* 0x000fe80000100a00 */
        /* <DEDUP_REMOVED lines=8> */
[C---:B--2---:R-:W-:Y:S08]  /*56da0*/  HMMA.1688.F32.TF32 R152, R196.reuse, R20, R152 ;  /* 0x00000014c498723c */ /* 0x044ff00000081098 */
[C---:B----4-:R-:W-:Y:S11]  /*56db0*/  HMMA.1688.F32.TF32 R156, R196.reuse, R24, R156 ;  /* 0x00000018c49c723c */ /* 0x050ff6000008109c */
[----:B------:R-:W-:Y:S01]  /*56dc0*/  STL.64 [R1+0x3460], R154 ;  /* 0x0034609a01007387 */ /* 0x000fe20000100a00 */
[C---:B---3--:R-:W-:Y:S03]  /*56dd0*/  HMMA.1688.F32.TF32 R160, R196.reuse, R28, R160 ;  /* 0x0000001cc4a0723c */ /* 0x048fe600000810a0 */
[----:B------:R-:W-:Y:S04]  /*56de0*/  STL.64 [R1+0x3458], R152 ;  /* 0x0034589801007387 */ /* 0x000fe80000100a00 */
[----:B------:R-:W-:Y:S04]  /*56df0*/  STL.64 [R1+0x3470], R158 ;  /* 0x0034709e01007387 */ /* 0x000fe80000100a00 */
[----:B------:R-:W-:Y:S08]  /*56e00*/  STL.64 [R1+0x3468], R156 ;  /* 0x0034689c01007387 */ /* 0x000ff00000100a00 */
[----:B------:R-:W-:Y:S04]  /*56e10*/  STL.64 [R1+0x3480], R162 ;  /* 0x003480a201007387 */ /* 0x000fe80000100a00 */
[----:B------:R-:W-:Y:S04]  /*56e20*/  STL.64 [R1+0x3478], R160 ;  /* 0x003478a001007387 */ /* 0x000fe80000100a00 */
[----:B------:R-:W2:Y:S04]  /*56e30*/  LDL.LU R232, [R1+0x5a0] ;  /* 0x0005a00001e87983 */ /* 0x000ea80000300800 */
[----:B------:R-:W2:Y:S04]  /*56e40*/  LDL.LU R233, [R1+0x5a4] ;  /* 0x0005a40001e97983 */ /* 0x000ea80000300800 */
[----:B------:R-:W2:Y:S04]  /*56e50*/  LDL.LU R234, [R1+0x5a8] ;  /* 0x0005a80001ea7983 */ /* 0x000ea80000300800 */
[----:B------:R-:W2:Y:S01]  /*56e60*/  LDL.LU R235, [R1+0x5ac] ;  /* 0x0005ac0001eb7983 */ /* 0x000ea20000300800 */
[C---:B------:R-:W-:Y:S08]  /*56e70*/  HMMA.1688.F32.TF32 R164, R196.reuse, R32, R164 ;  /* 0x00000020c4a4723c */ /* 0x040ff000000810a4 */
[C---:B------:R-:W-:Y:S08]  /*56e80*/  HMMA.1688.F32.TF32 R168, R196.reuse, R36, R168 ;  /* 0x00000024c4a8723c */ /* 0x040ff000000810a8 */
[C---:B------:R-:W-:Y:S03]  /*56e90*/  HMMA.1688.F32.TF32 R184, R196.reuse, R52, R184 ;  /* 0x00000034c4b8723c */ /* 0x040fe600000810b8 */
[----:B------:R-:W-:Y:S04]  /*56ea0*/  STL.64 [R1+0x3490], R166 ;  /* 0x003490a601007387 */ /* 0x000fe80000100a00 */
[----:B------:R-:W-:Y:S04]  /*56eb0*/  STL.64 [R1+0x3488], R164 ;  /* 0x003488a401007387 */ /* 0x000fe80000100a00 */
[----:B------:R-:W-:Y:S04]  /*56ec0*/  STL.64 [R1+0x34a0], R170 ;  /* 0x0034a0aa01007387 */ /* 0x000fe80000100a00 */
[----:B------:R-:W-:Y:S01]  /*56ed0*/  STL.64 [R1+0x3498], R168 ;  /* 0x003498a801007387 */ /* 0x000fe20000100a00 */
[C---:B------:R-:W-:Y:S03]  /*56ee0*/  HMMA.1688.F32.TF32 R188, R196.reuse, R56, R188 ;  /* 0x00000038c4bc723c */ /* 0x040fe600000810bc */
[----:B------:R3:W-:Y:S04]  /*56ef0*/  STL [R1+0x32f4], R184 ;  /* 0x0032f4b801007387 */ /* 0x0007e80000100800 */
[----:B------:R4:W-:Y:S04]  /*56f00*/  STL [R1+0x32f0], R185 ;  /* 0x0032f0b901007387 */ /* 0x0009e80000100800 */
[----:B------:R1:W-:Y:S01]  /*56f10*/  STL [R1+0x32ec], R186 ;  /* 0x0032ecba01007387 */ /* 0x0003e20000100800 */
[C---:B------:R-:W-:Y:S03]  /*56f20*/  HMMA.1688.F32.TF32 R192, R196.reuse, R60, R192 ;  /* 0x0000003cc4c0723c */ /* 0x040fe600000810c0 */
[----:B------:R1:W-:Y:S04]  /*56f30*/  STL [R1+0x32e8], R187 ;  /* 0x0032e8bb01007387 */ /* 0x0003e80000100800 */
        /* <DEDUP_REMOVED lines=12> */
[----:B------:R-:W-:Y:S04]  /*57000*/  STL [R1+0x3308], R192 ;  /* 0x003308c001007387 */ /* 0x000fe80000100800 */
[----:B------:R1:W-:Y:S04]  /*57010*/  STL [R1+0x3304], R193 ;  /* 0x003304c101007387 */ /* 0x0003e80000100800 */
[----:B------:R1:W-:Y:S04]  /*57020*/  STL [R1+0x3300], R194 ;  /* 0x003300c201007387 */ /* 0x0003e80000100800 */
[----:B------:R-:W-:Y:S04]  /*57030*/  STL [R1+0x32dc], R195 ;  /* 0x0032dcc301007387 */ /* 0x000fe80000100800 */
        /* <DEDUP_REMOVED lines=9> */
[----:B------:R-:W2:Y:S01]  /*570d0*/  LDL.LU R218, [R1+0x568] ;  /* 0x0005680001da7983 */ /* 0x000ea20000300800 */
[----:B-1----:R-:W-:-:S03]  /*570e0*/  IMAD.MOV.U32 R80, RZ, RZ, R228 ;  /* 0x000000ffff507224 */ /* 0x002fc600078e00e4 */
[----:B------:R-:W2:Y:S01]  /*570f0*/  LDL.LU R219, [R1+0x56c] ;  /* 0x00056c0001db7983 */ /* 0x000ea20000300800 */
[----:B------:R-:W-:Y:S01]  /*57100*/  MOV R81, R229 ;  /* 0x000000e500517202 */ /* 0x000fe20000000f00 */
[----:B------:R-:W-:Y:S02]  /*57110*/  IMAD.MOV.U32 R82, RZ, RZ, R230 ;  /* 0x000000ffff527224 */ /* 0x000fe400078e00e6 */
[----:B------:R-:W2:Y:S01]  /*57120*/  LDL.LU R240, [R1+0x540] ;  /* 0x0005400001f07983 */ /* 0x000ea20000300800 */
[----:B------:R-:W-:-:S03]  /*57130*/  MOV R83, R231 ;  /* 0x000000e700537202 */ /* 0x000fc60000000f00 */
[----:B------:R-:W2:Y:S01]  /*57140*/  LDL.LU R241, [R1+0x544] ;  /* 0x0005440001f17983 */ /* 0x000ea20000300800 */
[----:B------:R-:W-:-:S03]  /*57150*/  IMAD.MOV.U32 R72, RZ, RZ, R224 ;  /* 0x000000ffff487224 */ /* 0x000fc600078e00e0 */
[----:B------:R-:W2:Y:S01]  /*57160*/  LDL.LU R242, [R1+0x548] ;  /* 0x0005480001f27983 */ /* 0x000ea20000300800 */
[----:B------:R-:W-:Y:S01]  /*57170*/  MOV R73, R225 ;  /* 0x000000e100497202 */ /* 0x000fe20000000f00 */
[----:B------:R-:W-:Y:S02]  /*57180*/  IMAD.MOV.U32 R74, RZ, RZ, R226 ;  /* 0x000000ffff4a7224 */ /* 0x000fe400078e00e2 */
[----:B------:R-:W2:Y:S01]  /*57190*/  LDL.LU R243, [R1+0x54c] ;  /* 0x00054c0001f37983 */ /* 0x000ea20000300800 */
[----:B------:R-:W-:Y:S01]  /*571a0*/  MOV R75, R227 ;  /* 0x000000e3004b7202 */ /* 0x000fe20000000f00 */
[----:B------:R-:W-:Y:S01]  /*571b0*/  IMAD.MOV.U32 R68, RZ, RZ, R220 ;  /* 0x000000ffff447224 */ /* 0x000fe200078e00dc */
[----:B------:R-:W-:Y:S01]  /*571c0*/  MOV R69, R221 ;  /* 0x000000dd00457202 */ /* 0x000fe20000000f00 */
[----:B------:R-:W-:Y:S01]  /*571d0*/  IMAD.MOV.U32 R70, RZ, RZ, R222 ;  /* 0x000000ffff467224 */ /* 0x000fe200078e00de */
[----:B------:R-:W-:Y:S01]  /*571e0*/  MOV R71, R223 ;  /* 0x000000df00477202 */ /* 0x000fe20000000f00 */
[C---:B------:R-:W-:Y:S08]  /*571f0*/  HMMA.1688.F32.TF32 R88, R76.reuse, R48, R80 ;  /* 0x000000304c58723c */ /* 0x040ff00000081050 */
[----:B------:R-:W-:Y:S01]  /*57200*/  HMMA.1688.F32.TF32 R72, R76, R52, R72 ;  /* 0x000000344c48723c */ /* 0x000fe20000081048 */
[----:B------:R-:W-:-:S07]  /*57210*/  IMAD.MOV.U32 R84, RZ, RZ, R239 ;  /* 0x000000ffff547224 */ /* 0x000fce00078e00ef */
[----:B------:R-:W-:Y:S01]  /*57220*/  HMMA.1688.F32.TF32 R68, R76, R56, R68 ;  /* 0x000000384c44723c */ /* 0x000fe20000081044 */
[----:B------:R-:W-:-:S10]  /*57230*/  MOV R85, R247 ;  /* 0x000000f700557202 */ /* 0x000fd40000000f00 */
[----:B---3--:R-:W-:Y:S01]  /*57240*/  IMAD.MOV.U32 R184, RZ, RZ, R72 ;  /* 0x000000ffffb87224 */ /* 0x008fe200078e0048 */
[----:B----4-:R-:W-:Y:S01]  /*57250*/  MOV R185, R73 ;  /* 0x0000004900b97202 */ /* 0x010fe20000000f00 */
        /* <DEDUP_REMOVED lines=10> */
[----:B--2---:R-:W-:Y:S01]  /*57300*/  HMMA.1688.F32.TF32 R196, R196, R64, R232 ;  /* 0x00000040c4c4723c */ /* 0x004fe200000810e8 */
        /* <DEDUP_REMOVED lines=24> */
[----:B------:R-:W-:Y:S04]  /*57490*/  STL.64 [R1+0x540], R88 ;  /* 0x0005405801007387 */ /* 0x000fe80000100a00 */
[----:B------:R-:W-:Y:S04]  /*574a0*/  STL.64 [R1+0x548], R90 ;  /* 0x0005485a01007387 */ /* 0x000fe80000100a00 */
        /* <DEDUP_REMOVED lines=9> */
[----:B------:R-:W-:Y:S01]  /*57540*/  IMAD.MOV.U32 R188, RZ, RZ, R70 ;  /* 0x000000ffffbc7224 */ /* 0x000fe200078e0046 */
[----:B------:R-:W-:Y:S01]  /*57550*/  MOV R189, R71 ;  /* 0x0000004700bd7202 */ /* 0x000fe20000000f00 */
[----:B------:R-:W-:Y:S01]  /*57560*/  HMMA.1688.F32.TF32 R72, R208, R10, R72 ;  /* 0x0000000ad048723c */ /* 0x000fe20000081048 */
[----:B------:R-:W-:Y:S01]  /*57570*/  IMAD.MOV.U32 R70, RZ, RZ, R252 ;  /* 0x000000ffff467224 */ /* 0x000fe200078e00fc */
[----:B------:R-:W-:-:S07]  /*57580*/  MOV R71, R2 ;  /* 0x0000000200477202 */ /* 0x000fce0000000f00 */
[----:B------:R-:W-:Y:S08]  /*57590*/  HMMA.1688.F32.TF32 R68, R208, R14, R68 ;  /* 0x0000000ed044723c */ /* 0x000ff00000081044 */
[C---:B------:R-:W-:Y:S08]  /*575a0*/  HMMA.1688.F32.TF32 R200, R76.reuse, R4, R200 ;  /* 0x000000044cc8723c */ /* 0x040ff000000810c8 */
[C---:B------:R-:W-:Y:S08]  /*575b0*/  HMMA.1688.F32.TF32 R204, R76.reuse, R8, R204 ;  /* 0x000000084ccc723c */ /* 0x040ff000000810cc */
[----:B------:R-:W-:Y:S01]  /*575c0*/  HMMA.1688.F32.TF32 R212, R76, R12, R212 ;  /* 0x0000000c4cd4723c */ /* 0x000fe200000810d4 */
[----:B------:R-:W-:Y:S01]  /*575d0*/  MOV R12, R75 ;  /* 0x0000004b000c7202 */ /* 0x000fe20000000f00 */
[----:B------:R-:W-:-:S06]  /*575e0*/  IMAD.MOV.U32 R13, RZ, RZ, R74 ;  /* 0x000000ffff0d7224 */ /* 0x000fcc00078e004a */
[----:B------:R-:W-:Y:S01]  /*575f0*/  HMMA.1688.F32.TF32 R216, R76, R16, R216 ;  /* 0x000000104cd8723c */ /* 0x000fe200000810d8 */
[----:B------:R-:W-:Y:S01]  /*57600*/  MOV R16, R73 ;  /* 0x0000004900107202 */ /* 0x000fe20000000f00 */
[----:B------:R-:W-:Y:S02]  /*57610*/  IMAD.MOV.U32 R17, RZ, RZ, R72 ;  /* 0x000000ffff117224 */ /* 0x000fe400078e0048 */
[----:B------:R-:W-:Y:S01]  /*57620*/  IMAD.MOV.U32 R2, RZ, RZ, R71 ;  /* 0x000000ffff027224 */ /* 0x000fe200078e0047 */
[----:B------:R-:W-:Y:S01]  /*57630*/  MOV R72, R35 ;  /* 0x0000002300487202 */ /* 0x000fe20000000f00 */
[----:B------:R-:W-:Y:S01]  /*57640*/  IMAD.MOV.U32 R71, RZ, RZ, R26 ;  /* 0x000000ffff477224 */ /* 0x000fe200078e001a */
[----:B------:R-:W-:Y:S01]  /*57650*/  MOV R74, R39 ;  /* 0x00000027004a7202 */ /* 0x000fe20000000f00 */
[----:B------:R-:W-:Y:S02]  /*57660*/  IMAD.MOV.U32 R73, RZ, RZ, R34 ;  /* 0x000000ffff497224 */ /* 0x000fe400078e0022 */
[----:B------:R-:W-:Y:S01]  /*57670*/  IMAD.MOV.U32 R75, RZ, RZ, R38 ;  /* 0x000000ffff4b7224 */ /* 0x000fe200078e0026 */
[----:B--2---:R-:W-:-:S15]  /*57680*/  HMMA.1688.F32.TF32 R80, R208, R6, R80 ;  /* 0x00000006d050723c */ /* 0x004fde0000081050 */
[----:B------:R-:W-:-:S04]  /*57690*/  NOP ;  /* 0x0000000000007918 */ /* 0x000fc80000000000 */
[----:B------:R-:W-:Y:S01]  /*576a0*/  MOV R4, R83 ;  /* 0x0000005300047202 */ /* 0x000fe20000000f00 */
[----:B------:R-:W-:Y:S01]  /*576b0*/  IMAD.MOV.U32 R9, RZ, RZ, R80 ;  /* 0x000000ffff097224 */ /* 0x000fe200078e0050 */
[----:B------:R-:W-:Y:S01]  /*576c0*/  MOV R8, R81 ;  /* 0x0000005100087202 */ /* 0x000fe20000000f00 */
[----:B------:R-:W-:Y:S02]  /*576d0*/  IMAD.MOV.U32 R5, RZ, RZ, R82 ;  /* 0x000000ffff057224 */ /* 0x000fe400078e0052 */
[----:B------:R-:W-:Y:S04]  /*576e0*/  STL [R1+0x32a0], R4 ;  /* 0x0032a00401007387 */ /* 0x000fe80000100800 */
[----:B------:R-:W-:Y:S04]  /*576f0*/  STL [R1+0x329c], R8 ;  /* 0x00329c0801007387 */ /* 0x000fe80000100800 */
[----:B------:R1:W-:Y:S04]  /*57700*/  STL [R1+0x3298], R9 ;  /* 0x0032980901007387 */ /* 0x0003e80000100800 */
[----:B------:R2:W-:Y:S04]  /*57710*/  STL [R1+0x3294], R5 ;  /* 0x0032940501007387 */ /* 0x0005e80000100800 */
[----:B------:R-:W-:Y:S01]  /*57720*/  STL [R1+0x32b0], R12 ;  /* 0x0032b00c01007387 */ /* 0x000fe20000100800 */
[----:B-1----:R-:W-:-:S03]  /*57730*/  IMAD.MOV.U32 R9, RZ, RZ, R68 ;  /* 0x000000ffff097224 */ /* 0x002fc600078e0044 */
[----:B------:R-:W-:Y:S01]  /*57740*/  STL [R1+0x32ac], R13 ;  /* 0x0032ac0d01007387 */ /* 0x000fe20000100800 */
[----:B------:R-:W-:-:S03]  /*57750*/  MOV R68, R23 ;  /* 0x0000001700447202 */ /* 0x000fc60000000f00 */
[----:B------:R-:W-:Y:S01]  /*57760*/  STL [R1+0x32a8], R16 ;  /* 0x0032a81001007387 */ /* 0x000fe20000100800 */
[----:B--2---:R-:W-:Y:S01]  /*57770*/  MOV R5, R69 ;  /* 0x0000004500057202 */ /* 0x004fe20000000f00 */
[----:B------:R-:W-:Y:S02]  /*57780*/  IMAD.MOV.U32 R69, RZ, RZ, R22 ;  /* 0x000000ffff457224 */ /* 0x000fe400078e0016 */
[----:B------:R-:W-:Y:S04]  /*57790*/  STL [R1+0x32a4], R17 ;  /* 0x0032a41101007387 */ /* 0x000fe80000100800 */
[----:B------:R1:W-:Y:S04]  /*577a0*/  STL [R1+0xd8], R70 ;  /* 0x0000d84601007387 */ /* 0x0003e80000100800 */
[----:B------:R-:W2:Y:S04]  /*577b0*/  LDL.LU R23, [R1+0x3554] ;  /* 0x0035540001177983 */ /* 0x000ea80000300800 */
[----:B------:R-:W3:Y:S01]  /*577c0*/  LDL.LU R22, [R1+0x3550] ;  /* 0x0035500001167983 */ /* 0x000ee20000300800 */
[----:B-1----:R-:W-:-:S03]  /*577d0*/  MOV R70, R27 ;  /* 0x0000001b00467202 */ /* 0x002fc60000000f00 */
[----:B------:R-:W4:Y:S04]  /*577e0*/  LDL.LU R27, [R1+0x354c] ;  /* 0x00354c00011b7983 */ /* 0x000f280000300800 */
[----:B------:R-:W4:Y:S04]  /*577f0*/  LDL.LU R26, [R1+0x3548] ;  /* 0x00354800011a7983 */ /* 0x000f280000300800 */
[----:B------:R-:W4:Y:S04]  /*57800*/  LDL.LU R35, [R1+0x3544] ;  /* 0x0035440001237983 */ /* 0x000f280000300800 */
[----:B------:R-:W4:Y:S04]  /*57810*/  LDL.LU R34, [R1+0x3540] ;  /* 0x0035400001227983 */ /* 0x000f280000300800 */
[----:B------:R-:W4:Y:S04]  /*57820*/  LDL.LU R39, [R1+0x353c] ;  /* 0x00353c0001277983 */ /* 0x000f280000300800 */
        /* <DEDUP_REMOVED lines=18> */
[----:B------:R-:W-:Y:S01]  /*57950*/  IMAD.MOV.U32 R190, RZ, RZ, R84 ;  /* 0x000000ffffbe7224 */ /* 0x000fe200078e0054 */
[----:B------:R-:W-:Y:S01]  /*57960*/  MOV R191, R85 ;  /* 0x0000005500bf7202 */ /* 0x000fe20000000f00 */
[----:B------:R-:W-:Y:S01]  /*57970*/  IMAD.MOV.U32 R195, RZ, RZ, R86 ;  /* 0x000000ffffc37224 */ /* 0x000fe200078e0056 */
[----:B------:R-:W-:Y:S01]  /*57980*/  MOV R84, R54 ;  /* 0x0000003600547202 */ /* 0x000fe20000000f00 */
[----:B------:R-:W-:Y:S01]  /*57990*/  IMAD.MOV.U32 R85, RZ, RZ, R55 ;  /* 0x000000ffff557224 */ /* 0x000fe200078e0037 */
[----:B------:R-:W4:Y:S01]  /*579a0*/  LDL.LU R54, [R1+0x3524] ;  /* 0x0035240001367983 */ /* 0x000f220000300800 */
[----:B------:R-:W-:Y:S01]  /*579b0*/  MOV R252, R87 ;  /* 0x0000005700fc7202 */ /* 0x000fe20000000f00 */
[----:B------:R-:W-:Y:S01]  /*579c0*/  IMAD.MOV.U32 R87, RZ, RZ, R51 ;  /* 0x000000ffff577224 */ /* 0x000fe200078e0033 */
[----:B------:R-:W-:Y:S01]  /*579d0*/  MOV R86, R50 ;  /* 0x0000003200567202 */ /* 0x000fe20000000f00 */
[----:B------:R-:W4:Y:S04]  /*579e0*/  LDL.LU R55, [R1+0x3520] ;  /* 0x0035200001377983 */ /* 0x000f280000300800 */
[----:B------:R-:W4:Y:S04]  /*579f0*/  LDL.LU R50, [R1+0x351c] ;  /* 0x00351c0001327983 */ /* 0x000f280000300800 */
[----:B------:R-:W4:Y:S01]  /*57a00*/  LDL.LU R51, [R1+0x3518] ;  /* 0x0035180001337983 */ /* 0x000f220000300800 */
[----:B------:R-:W-:Y:S01]  /*57a10*/  MOV R88, R30 ;  /* 0x0000001e00587202 */ /* 0x000fe20000000f00 */
[----:B------:R-:W-:Y:S01]  /*57a20*/  IMAD.MOV.U32 R89, RZ, RZ, R31 ;  /* 0x000000ffff597224 */ /* 0x000fe200078e001f */
[----:B------:R-:W-:Y:S01]  /*57a30*/  MOV R90, R18 ;  /* 0x00000012005a7202 */ /* 0x000fe20000000f00 */
[----:B------:R-:W-:-:S02]  /*57a40*/  IMAD.MOV.U32 R91, RZ, RZ, R19 ;  /* 0x000000ffff5b7224 */ /* 0x000fc400078e0013 */
[----:B--2---:R-:W-:Y:S01]  /*57a50*/  IMAD.MOV.U32 R95, RZ, RZ, R23 ;  /* 0x000000ffff5f7224 */ /* 0x004fe200078e0017 */
[----:B---3--:R-:W-:Y:S01]  /*57a60*/  MOV R94, R22 ;  /* 0x00000016005e7202 */ /* 0x008fe20000000f00 */
[----:B----4-:R-:W-:Y:S02]  /*57a70*/  IMAD.MOV.U32 R93, RZ, RZ, R27 ;  /* 0x000000ffff5d7224 */ /* 0x010fe400078e001b */
[----:B------:R-:W-:Y:S01]  /*57a80*/  IMAD.MOV.U32 R99, RZ, RZ, R35 ;  /* 0x000000ffff637224 */ /* 0x000fe200078e0023 */
[----:B------:R-:W-:Y:S01]  /*57a90*/  MOV R98, R34 ;  /* 0x0000002200627202 */ /* 0x000fe20000000f00 */
[----:B------:R-:W-:Y:S01]  /*57aa0*/  IMAD.MOV.U32 R97, RZ, RZ, R39 ;  /* 0x000000ffff617224 */ /* 0x000fe200078e0027 */
[----:B------:R-:W-:Y:S02]  /*57ab0*/  MOV R96, R38 ;  /* 0x0000002600607202 */ /* 0x000fe40000000f00 */
[----:B------:R-:W-:Y:S01]  /*57ac0*/  MOV R92, R26 ;  /* 0x0000001a005c7202 */ /* 0x000fe20000000f00 */
[----:B------:R-:W-:Y:S01]  /*57ad0*/  IMAD.MOV.U32 R103, RZ, RZ, R43 ;  /* 0x000000ffff677224 */ /* 0x000fe200078e002b */
[----:B------:R-:W-:Y:S01]  /*57ae0*/  MOV R102, R42 ;  /* 0x0000002a00667202 */ /* 0x000fe20000000f00 */
[----:B------:R-:W-:Y:S01]  /*57af0*/  IMAD.MOV.U32 R101, RZ, RZ, R47 ;  /* 0x000000ffff657224 */ /* 0x000fe200078e002f */
[----:B------:R-:W-:-:S02]  /*57b00*/  MOV R100, R46 ;  /* 0x0000002e00647202 */ /* 0x000fc40000000f00 */
[----:B------:R-:W2:Y:S04]  /*57b10*/  LDL.LU R46, [R1+0x3514] ;  /* 0x00351400012e7983 */ /* 0x000ea80000300800 */
[----:B------:R-:W2:Y:S04]  /*57b20*/  LDL.LU R47, [R1+0x3510] ;  /* 0x00351000012f7983 */ /* 0x000ea80000300800 */
[----:B------:R-:W3:Y:S04]  /*57b30*/  LDL.LU R42, [R1+0x350c] ;  /* 0x00350c00012a7983 */ /* 0x000ee80000300800 */
        /* <DEDUP_REMOVED lines=13> */
[----:B------:R-:W-:Y:S04]  /*57c10*/  STL [R1+0x32bc], R2 ;  /* 0x0032bc0201007387 */ /* 0x000fe80000100800 */
[----:B------:R-:W-:Y:S04]  /*57c20*/  STL [R1+0x32b8], R5 ;  /* 0x0032b80501007387 */ /* 0x000fe80000100800 */
[----:B------:R1:W-:Y:S01]  /*57c30*/  STL [R1+0x32b4], R9 ;  /* 0x0032b40901007387 */ /* 0x0003e20000100800 */
[C---:B------:R-:W-:Y:S08]  /*57c40*/  HMMA.1688.F32.TF32 R68, R208.reuse, R54, R68 ;  /* 0x00000036d044723c */ /* 0x040ff00000081044 */
[C---:B--2---:R-:W-:Y:S08]  /*57c50*/  HMMA.1688.F32.TF32 R108, R208.reuse, R18, R108 ;  /* 0x00000012d06c723c */ /* 0x044ff0000008106c */
[C---:B------:R-:W-:Y:S08]  /*57c60*/  HMMA.1688.F32.TF32 R96, R208.reuse, R30, R96 ;  /* 0x0000001ed060723c */ /* 0x040ff00000081060 */
[----:B---3--:R-:W-:Y:S03]  /*57c70*/  HMMA.1688.F32.TF32 R104, R208, R22, R104 ;  /* 0x00000016d068723c */ /* 0x008fe60000081068 */
[----:B------:R-:W-:Y:S01]  /*57c80*/  IMAD.MOV.U32 R8, RZ, RZ, R111 ;  /* 0x000000ffff087224 */ /* 0x000fe200078e006f */
[----:B------:R-:W-:Y:S01]  /*57c90*/  MOV R4, R110 ;  /* 0x0000006e00047202 */ /* 0x000fe20000000f00 */
[----:B------:R-:W-:Y:S01]  /*57ca0*/  IMAD.MOV.U32 R17, RZ, RZ, R109 ;  /* 0x000000ffff117224 */ /* 0x000fe200078e006d */
[----:B------:R-:W-:-:S02]  /*57cb0*/  MOV R16, R108 ;  /* 0x0000006c00107202 */ /* 0x000fc40000000f00 */
[----:B------:R2:W-:Y:S04]  /*57cc0*/  STL [R1+0x32cc], R8 ;  /* 0x0032cc0801007387 */ /* 0x0005e80000100800 */
[----:B------:R-:W-:Y:S04]  /*57cd0*/  STL [R1+0x32c8], R4 ;  /* 0x0032c80401007387 */ /* 0x000fe80000100800 */
[----:B------:R-:W-:Y:S03]  /*57ce0*/  STL [R1+0x32c4], R17 ;  /* 0x0032c41101007387 */ /* 0x000fe60000100800 */
[----:B------:R-:W-:Y:S01]  /*57cf0*/  MOV R12, R106 ;  /* 0x0000006a000c7202 */ /* 0x000fe20000000f00 */
[----:B-1----:R-:W-:Y:S01]  /*57d00*/  IMAD.MOV.U32 R9, RZ, RZ, R105 ;  /* 0x000000ffff097224 */ /* 0x002fe200078e0069 */
[----:B------:R-:W-:Y:S01]  /*57d10*/  MOV R5, R104 ;  /* 0x0000006800057202 */ /* 0x000fe20000000f00 */
[----:B------:R-:W-:Y:S01]  /*57d20*/  STL [R1+0x32c0], R16 ;  /* 0x0032c01001007387 */ /* 0x000fe20000100800 */
[----:B--2---:R-:W-:-:S03]  /*57d30*/  IMAD.MOV.U32 R8, RZ, RZ, R99 ;  /* 0x000000ffff087224 */ /* 0x004fc600078e0063 */
[----:B------:R1:W-:Y:S04]  /*57d40*/  STL [R1+0x32d8], R12 ;  /* 0x0032d80c01007387 */ /* 0x0003e80000100800 */
[----:B------:R2:W-:Y:S04]  /*57d50*/  STL [R1+0x32d4], R9 ;  /* 0x0032d40901007387 */ /* 0x0005e80000100800 */
[----:B------:R3:W-:Y:S01]  /*57d60*/  STL [R1+0x32d0], R5 ;  /* 0x0032d00501007387 */ /* 0x0007e20000100800 */
[----:B-1----:R-:W-:Y:S01]  /*57d70*/  MOV R12, R96 ;  /* 0x00000060000c7202 */ /* 0x002fe20000000f00 */
[----:B--2---:R-:W-:Y:S01]  /*57d80*/  IMAD.MOV.U32 R9, RZ, RZ, R97 ;  /* 0x000000ffff097224 */ /* 0x004fe200078e0061 */
[----:B---3--:R-:W-:-:S02]  /*57d90*/  MOV R5, R98 ;  /* 0x0000006200057202 */ /* 0x008fc40000000f00 */
[C---:B------:R-:W-:Y:S08]  /*57da0*/  HMMA.1688.F32.TF32 R96, R208.reuse, R34, R92 ;  /* 0x00000022d060723c */ /* 0x040ff0000008105c */
[C---:B----4-:R-:W-:Y:S08]  /*57db0*/  HMMA.1688.F32.TF32 R92, R208.reuse, R38, R88 ;  /* 0x00000026d05c723c */ /* 0x050ff00000081058 */
        /* <DEDUP_REMOVED lines=8> */
[----:B------:R-:W-:Y:S01]  /*57e40*/  STL.64 [R1+0x68], R90 ;  /* 0x0000685a01007387 */ /* 0x000fe20000100a00 */
[----:B------:R-:W-:-:S03]  /*57e50*/  MOV R72, R67 ;  /* 0x0000004300487202 */ /* 0x000fc60000000f00 */
[----:B------:R-:W-:Y:S04]  /*57e60*/  STL.64 [R1+0x50], R84 ;  /* 0x0000505401007387 */ /* 0x000fe80000100a00 */
[----:B------:R-:W-:Y:S04]  /*57e70*/  STL.64 [R1+0x58], R86 ;  /* 0x0000585601007387 */ /* 0x000fe80000100a00 */
[----:B------:R-:W-:Y:S01]  /*57e80*/  STL.64 [R1+0x40], R80 ;  /* 0x0000405001007387 */ /* 0x000fe20000100a00 */
[----:B------:R-:W-:-:S03]  /*57e90*/  IMAD.MOV.U32 R73, RZ, RZ, R59 ;  /* 0x000000ffff497224 */ /* 0x000fc600078e003b */
[----:B------:R1:W-:Y:S01]  /*57ea0*/  STL.64 [R1+0x48], R82 ;  /* 0x0000485201007387 */ /* 0x0003e20000100a00 */
[----:B------:R-:W-:-:S03]  /*57eb0*/  MOV R74, R58 ;  /* 0x0000003a004a7202 */ /* 0x000fc60000000f00 */
[----:B------:R-:W2:Y:S01]  /*57ec0*/  LDL.LU R67, [R1+0x34d4] ;  /* 0x0034d40001437983 */ /* 0x000ea20000300800 */
[----:B------:R-:W-:-:S03]  /*57ed0*/  IMAD.MOV.U32 R75, RZ, RZ, R63 ;  /* 0x000000ffff4b7224 */ /* 0x000fc600078e003f */
[----:B------:R3:W-:Y:S04]  /*57ee0*/  STL.64 [R1+0x30], R68 ;  /* 0x0000304401007387 */ /* 0x0007e80000100a00 */
[----:B------:R4:W-:Y:S04]  /*57ef0*/  STL.64 [R1+0x38], R70 ;  /* 0x0000384601007387 */ /* 0x0009e80000100a00 */
[----:B------:R-:W2:Y:S01]  /*57f00*/  LDL.LU R59, [R1+0x34d0] ;  /* 0x0034d000013b7983 */ /* 0x000ea20000300800 */
[----:B-1----:R-:W-:-:S03]  /*57f10*/  MOV R82, R62 ;  /* 0x0000003e00527202 */ /* 0x002fc60000000f00 */
[----:B------:R-:W2:Y:S01]  /*57f20*/  LDL.LU R58, [R1+0x34cc] ;  /* 0x0034cc00013a7983 */ /* 0x000ea20000300800 */
[----:B------:R-:W-:-:S03]  /*57f30*/  IMAD.MOV.U32 R83, RZ, RZ, R66 ;  /* 0x000000ffff537224 */ /* 0x000fc600078e0042 */
[----:B------:R-:W2:Y:S04]  /*57f40*/  LDL.LU R63, [R1+0x34c8] ;  /* 0x0034c800013f7983 */ /* 0x000ea80000300800 */
[----:B------:R-:W2:Y:S04]  /*57f50*/  LDL.LU R80, [R1+0x4e0] ;  /* 0x0004e00001507983 */ /* 0x000ea80000300800 */
[----:B------:R-:W3:Y:S04]  /*57f60*/  LDL.LU R81, [R1+0x4e4] ;  /* 0x0004e40001517983 */ /* 0x000ee80000300800 */
[----:B------:R-:W3:Y:S04]  /*57f70*/  LDL.LU R62, [R1+0x34c4] ;  /* 0x0034c400013e7983 */ /* 0x000ee80000300800 */
[----:B------:R-:W4:Y:S01]  /*57f80*/  LDL.LU R66, [R1+0x34c0] ;  /* 0x0034c00001427983 */ /* 0x000f220000300800 */
[----:B------:R-:W-:Y:S03]  /*57f90*/  HMMA.1688.F32.TF32 R100, R208, R26, R100 ;  /* 0x0000001ad064723c */ /* 0x000fe60000081064 */
        /* <DEDUP_REMOVED lines=77> */
[----:B--2---:R-:W-:-:S03]  /*58470*/  MOV R84, R63 ;  /* 0x0000003f00547202 */ /* 0x004fc60000000f00 */
[----:B------:R-:W2:Y:S01]  /*58480*/  LDL.LU R88, [R1+0x100] ;  /* 0x0001000001587983 */ /* 0x000ea20000300800 */
[----:B------:R-:W-:-:S03]  /*58490*/  IMAD.MOV.U32 R85, RZ, RZ, R58 ;  /* 0x000000ffff557224 */ /* 0x000fc600078e003a */
[----:B------:R-:W2:Y:S01]  /*584a0*/  LDL.LU R89, [R1+0x104] ;  /* 0x0001040001597983 */ /* 0x000ea20000300800 */
[----:B---3--:R-:W-:Y:S01]  /*584b0*/  IMAD.MOV.U32 R91, RZ, RZ, R62 ;  /* 0x000000ffff5b7224 */ /* 0x008fe200078e003e */
[----:B----4-:R-:W-:Y:S02]  /*584c0*/  MOV R90, R66 ;  /* 0x00000042005a7202 */ /* 0x010fe40000000f00 */
[----:B------:R-:W3:Y:S01]  /*584d0*/  LDL.LU R66, [R1+0x34bc] ;  /* 0x0034bc0001427983 */ /* 0x000ee20000300800 */
[----:B------:R-:W-:-:S03]  /*584e0*/  MOV R86, R59 ;  /* 0x0000003b00567202 */ /* 0x000fc60000000f00 */
[----:B------:R-:W4:Y:S04]  /*584f0*/  LDL.LU R62, [R1+0x34b8] ;  /* 0x0034b800013e7983 */ /* 0x000f280000300800 */
[----:B------:R-:W4:Y:S04]  /*58500*/  LDL.LU R63, [R1+0x34b4] ;  /* 0x0034b400013f7983 */ /* 0x000f280000300800 */
[----:B------:R-:W2:Y:S01]  /*58510*/  LDL.LU R58, [R1+0x34b0] ;  /* 0x0034b000013a7983 */ /* 0x000ea20000300800 */
[----:B------:R-:W-:-:S03]  /*58520*/  IMAD.MOV.U32 R87, RZ, RZ, R67 ;  /* 0x000000ffff577224 */ /* 0x000fc600078e0043 */
[----:B------:R-:W2:Y:S04]  /*58530*/  LDL.LU R59, [R1+0x34ac] ;  /* 0x0034ac00013b7983 */ /* 0x000ea80000300800 */
        /* <DEDUP_REMOVED lines=14> */
[----:B------:R-:W-:Y:S01]  /*58620*/  IMAD.MOV.U32 R197, RZ, RZ, R76 ;  /* 0x000000ffffc57224 */ /* 0x000fe200078e004c */
[----:B------:R-:W-:Y:S01]  /*58630*/  MOV R198, R77 ;  /* 0x0000004d00c67202 */ /* 0x000fe20000000f00 */
[----:B------:R-:W-:Y:S01]  /*58640*/  IMAD.MOV.U32 R199, RZ, RZ, R78 ;  /* 0x000000ffffc77224 */ /* 0x000fe200078e004e */
[----:B------:R-:W-:Y:S01]  /*58650*/  MOV R192, R79 ;  /* 0x0000004f00c07202 */ /* 0x000fe20000000f00 */
        /* <DEDUP_REMOVED lines=16> */
[C---:B----4-:R-:W-:Y:S08]  /*58760*/  HMMA.1688.F32.TF32 R156, R208.reuse, R62, R156 ;  /* 0x0000003ed09c723c */ /* 0x050ff0000008109c */
[C---:B--2---:R-:W-:Y:S08]  /*58770*/  HMMA.1688.F32.TF32 R160, R208.reuse, R58, R160 ;  /* 0x0000003ad0a0723c */ /* 0x044ff000000810a0 */
[----:B---3--:R-:W-:Y:S01]  /*58780*/  HMMA.1688.F32.TF32 R152, R208, R66, R152 ;  /* 0x00000042d098723c */ /* 0x008fe20000081098 */
[----:B------:R-:W-:Y:S04]  /*58790*/  LDS R208, [R0+UR11+0x16100] ;  /* 0x0161000b00d07984 */ /* 0x000fe80008000800 */
[----:B------:R-:W-:Y:S04]  /*587a0*/  LDS R210, [R0+UR11+0x17100] ;  /* 0x0171000b00d27984 */ /* 0x000fe80008000800 */
[----:B------:R-:W-:Y:S04]  /*587b0*/  LDS R209, [R3+UR11+0x16100] ;  /* 0x0161000b03d17984 */ /* 0x000fe80008000800 */
[----:B------:R-:W1:Y:S04]  /*587c0*/  LDS R211, [R3+UR11+0x17100] ;  /* 0x0171000b03d37984 */ /* 0x000e680008000800 */
[----:B------:R-:W-:Y:S04]  /*587d0*/  STL.64 [R1+0x20], R160 ;  /* 0x000020a001007387 */ /* 0x000fe80000100a00 */
[----:B------:R-:W-:Y:S04]  /*587e0*/  STL.64 [R1+0x28], R162 ;  /* 0x000028a201007387 */ /* 0x000fe80000100a00 */
[----:B------:R-:W-:Y:S04]  /*587f0*/  STL.64 [R1+0x10], R156 ;  /* 0x0000109c01007387 */ /* 0x000fe80000100a00 */
[----:B------:R-:W-:Y:S04]  /*58800*/  STL.64 [R1+0x18], R158 ;  /* 0x0000189e01007387 */ /* 0x000fe80000100a00 */
[----:B------:R-:W-:Y:S04]  /*58810*/  STL.64 [R1], R152 ;  /* 0x0000009801007387 */ /* 0x000fe80000100a00 */
        /* <DEDUP_REMOVED lines=37> */
[----:B------:R-:W-:Y:S04]  /*58a70*/  LDS R76, [R0+UR11+0x16180] ;  /* 0x0161800b004c7984 */ /* 0x000fe80008000800 */
[----:B------:R-:W-:Y:S01]  /*58a80*/  LDS R78, [R0+UR11+0x17180] ;  /* 0x0171800b004e7984 */ /* 0x000fe20008000800 */
[C---:B-1----:R-:W-:Y:S03]  /*58a90*/  HMMA.1688.F32.TF32 R88, R208.reuse, R6, R84 ;  /* 0x00000006d058723c */ /* 0x042fe60000081054 */
[----:B------:R-:W-:Y:S04]  /*58aa0*/  LDS R77, [R3+UR11+0x16180] ;  /* 0x0161800b034d7984 */ /* 0x000fe80008000800 */
[----:B------:R-:W1:Y:S01]  /*58ab0*/  LDS R79, [R3+UR11+0x17180] ;  /* 0x0171800b034f7984 */ /* 0x000e620008000800 */
[C---:B------:R-:W-:Y:S08]  /*58ac0*/  HMMA.1688.F32.TF32 R84, R208.reuse, R10, R80 ;  /* 0x0000000ad054723c */ /* 0x040ff00000081050 */
[C---:B------:R-:W-:Y:S08]  /*58ad0*/  HMMA.1688.F32.TF32 R80, R208.reuse, R14, R72 ;  /* 0x0000000ed050723c */ /* 0x040ff00000081048 */
[C---:B------:R-:W-:Y:S01]  /*58ae0*/  HMMA.1688.F32.TF32 R72, R208.reuse, R18, R68 ;  /* 0x00000012d048723c */ /* 0x040fe20000081044 */
        /* <DEDUP_REMOVED lines=121> */
[----:B------:R-:W-:Y:S11]  /*59280*/  HMMA.1688.F32.TF32 R164, R208, R26, R164 ;  /* 0x0000001ad0a4723c */ /* 0x000ff600000810a4 */
[----:B------:R-:W-:Y:S01]  /*59290*/  MOV R25, R170 ;  /* 0x000000aa00197202 */ /* 0x000fe20000000f00 */
[----:B------:R1:W-:Y:S01]  /*592a0*/  STL.64 [R1+0x830], R168 ;  /* 0x000830a801007387 */ /* 0x0003e20000100a00 */
[----:B------:R-:W-:-:S03]  /*592b0*/  IMAD.MOV.U32 R24, RZ, RZ, R171 ;  /* 0x000000ffff187224 */ /* 0x000fc600078e00ab */
[----:B------:R-:W2:Y:S01]  /*592c0*/  LDL.LU.64 R170, [R1+0x34a0] ;  /* 0x0034a00001aa7983 */ /* 0x000ea20000300a00 */
[C---:B------:R-:W-:Y:S03]  /*592d0*/  HMMA.1688.F32.TF32 R152, R208.reuse, R38, R152 ;  /* 0x00000026d098723c */ /* 0x040fe60000081098 */
[----:B-1----:R-:W2:Y:S04]  /*592e0*/  LDL.LU.64 R168, [R1+0x3498] ;  /* 0x0034980001a87983 */ /* 0x002ea80000300a00 */
        /* <DEDUP_REMOVED lines=67> */
[-C--:B------:R-:W-:Y:S01]  /*59720*/  HMMA.1688.F32.TF32 R72, R76, R58.reuse, R68 ;  /* 0x0000003a4c48723c */ /* 0x080fe20000081044 */
        /* <DEDUP_REMOVED lines=91> */
[----:B------:R-:W-:Y:S08]  /*59ce0*/  HMMA.1688.F32.TF32 R116, R208, R14, R116 ;  /* 0x0000000ed074723c */ /* 0x000ff00000081074 */
[C---:B------:R-:W-:Y:S08]  /*59cf0*/  HMMA.1688.F32.TF32 R132, R76.reuse, R62, R132 ;  /* 0x0000003e4c84723c */ /* 0x040ff00000081084 */
[----:B------:R-:W-:Y:S08]  /*59d00*/  HMMA.1688.F32.TF32 R76, R76, R66, R128 ;  /* 0x000000424c4c723c */ /* 0x000ff00000081080 */
[C---:B------:R-:W-:Y:S03]  /*59d10*/  HMMA.1688.F32.TF32 R120, R208.reuse, R10, R120 ;  /* 0x0000000ad078723c */ /* 0x040fe60000081078 */
[----:B------:R-:W-:Y:S05]  /*59d20*/  STL.64 [R1+0x720], R132 ;  /* 0x0007208401007387 */ /* 0x000fea0000100a00 */
[C---:B------:R-:W-:Y:S01]  /*59d30*/  HMMA.1688.F32.TF32 R124, R208.reuse, R6, R124 ;  /* 0x00000006d07c723c */ /* 0x040fe2000008107c */
[----:B------:R1:W-:Y:S04]  /*59d40*/  STL.64 [R1+0x728], R134 ;  /* 0x0007288601007387 */ /* 0x0003e80000100a00 */
[----:B-1----:R-:W2:Y:S04]  /*59d50*/  LDL.LU.64 R134, [R1+0x3410] ;  /* 0x0034100001867983 */ /* 0x002ea80000300a00 */
[----:B------:R-:W2:Y:S01]  /*59d60*/  LDL.LU.64 R132, [R1+0x3408] ;  /* 0x0034080001847983 */ /* 0x000ea20000300a00 */
[C---:B------:R-:W-:Y:S03]  /*59d70*/  HMMA.1688.F32.TF32 R108, R208.reuse, R22, R108 ;  /* 0x00000016d06c723c */ /* 0x040fe6000008106c */
[----:B------:R-:W3:Y:S04]  /*59d80*/  LDL.LU.64 R130, [R1+0x3400] ;  /* 0x0034000001827983 */ /* 0x000ee80000300a00 */
[----:B------:R-:W3:Y:S04]  /*59d90*/  LDL.LU.64 R128, [R1+0x33f8] ;  /* 0x0033f80001807983 */ /* 0x000ee80000300a00 */
[----:B------:R-:W-:Y:S04]  /*59da0*/  STL.64 [R1+0x400], R76 ;  /* 0x0004004c01007387 */ /* 0x000fe80000100a00 */
[----:B------:R-:W-:Y:S04]  /*59db0*/  STL.64 [R1+0x408], R78 ;  /* 0x0004084e01007387 */ /* 0x000fe80000100a00 */
[----:B------:R-:W-:Y:S04]  /*59dc0*/  STL.64 [R1+0x710], R124 ;  /* 0x0007107c01007387 */ /* 0x000fe80000100a00 */
[----:B------:R1:W-:Y:S01]  /*59dd0*/  STL.64 [R1+0x718], R126 ;  /* 0x0007187e01007387 */ /* 0x0003e20000100a00 */
[C---:B------:R-:W-:Y:S08]  /*59de0*/  HMMA.1688.F32.TF32 R100, R208.reuse, R30, R100 ;  /* 0x0000001ed064723c */ /* 0x040ff00000081064 */
[C---:B------:R-:W-:Y:S01]  /*59df0*/  HMMA.1688.F32.TF32 R92, R208.reuse, R38, R92 ;  /* 0x00000026d05c723c */ /* 0x040fe2000008105c */
[----:B-1----:R-:W4:Y:S04]  /*59e00*/  LDL.LU.64 R126, [R1+0x33f0] ;  /* 0x0033f000017e7983 */ /* 0x002f280000300a00 */
[----:B------:R-:W4:Y:S03]  /*59e10*/  LDL.LU.64 R124, [R1+0x33e8] ;  /* 0x0033e800017c7983 */ /* 0x000f260000300a00 */
[C---:B------:R-:W-:Y:S01]  /*59e20*/  HMMA.1688.F32.TF32 R96, R208.reuse, R34, R96 ;  /* 0x00000022d060723c */ /* 0x040fe20000081060 */
[----:B------:R-:W-:Y:S04]  /*59e30*/  STL.64 [R1+0x700], R120 ;  /* 0x0007007801007387 */ /* 0x000fe80000100a00 */
[----:B------:R1:W-:Y:S01]  /*59e40*/  STL.64 [R1+0x708], R122 ;  /* 0x0007087a01007387 */ /* 0x0003e20000100a00 */
[----:B------:R-:W-:Y:S01]  /*59e50*/  MOV R41, R110 ;  /* 0x0000006e00297202 */ /* 0x000fe20000000f00 */
[----:B------:R-:W-:Y:S01]  /*59e60*/  IMAD.MOV.U32 R40, RZ, RZ, R111 ;  /* 0x000000ffff287224 */ /* 0x000fe200078e006f */
[----:B------:R-:W-:Y:S01]  /*59e70*/  MOV R33, R106 ;  /* 0x0000006a00217202 */ /* 0x000fe20000000f00 */
[----:B------:R-:W-:Y:S01]  /*59e80*/  IMAD.MOV.U32 R32, RZ, RZ, R107 ;  /* 0x000000ffff207224 */ /* 0x000fe200078e006b */
[----:B------:R-:W-:Y:S01]  /*59e90*/  MOV R37, R104 ;  /* 0x0000006800257202 */ /* 0x000fe20000000f00 */
[----:B------:R-:W-:Y:S01]  /*59ea0*/  IMAD.MOV.U32 R36, RZ, RZ, R105 ;  /* 0x000000ffff247224 */ /* 0x000fe200078e0069 */
[----:B------:R-:W-:Y:S01]  /*59eb0*/  LDS R76, [R0+UR11+0x16280] ;  /* 0x0162800b004c7984 */ /* 0x000fe20008000800 */
[C---:B------:R-:W-:Y:S03]  /*59ec0*/  HMMA.1688.F32.TF32 R84, R208.reuse, R46, R84 ;  /* 0x0000002ed054723c */ /* 0x040fe60000081054 */
[----:B-1----:R-:W2:Y:S04]  /*59ed0*/  LDL.LU.64 R122, [R1+0x33e0] ;  /* 0x0033e000017a7983 */ /* 0x002ea80000300a00 */
[----:B------:R-:W2:Y:S04]  /*59ee0*/  LDL.LU.64 R120, [R1+0x33d8] ;  /* 0x0033d80001787983 */ /* 0x000ea80000300a00 */
[----:B------:R-:W-:Y:S04]  /*59ef0*/  STL.64 [R1+0x6f0], R116 ;  /* 0x0006f07401007387 */ /* 0x000fe80000100a00 */
[----:B------:R1:W-:Y:S01]  /*59f00*/  STL.64 [R1+0x6f8], R118 ;  /* 0x0006f87601007387 */ /* 0x0003e20000100a00 */
[----:B------:R-:W-:Y:S01]  /*59f10*/  MOV R21, R102 ;  /* 0x0000006600157202 */ /* 0x000fe20000000f00 */
[----:B------:R-:W-:Y:S01]  /*59f20*/  IMAD.MOV.U32 R20, RZ, RZ, R103 ;  /* 0x000000ffff147224 */ /* 0x000fe200078e0067 */
[----:B------:R-:W-:Y:S01]  /*59f30*/  HMMA.1688.F32.TF32 R248, R208, R62, R248 ;  /* 0x0000003ed0f8723c */ /* 0x000fe200000810f8 */
[----:B------:R-:W-:Y:S04]  /*59f40*/  LDS R78, [R0+UR11+0x17280] ;  /* 0x0172800b004e7984 */ /* 0x000fe80008000800 */
[----:B------:R-:W-:Y:S04]  /*59f50*/  LDS R77, [R3+UR11+0x16280] ;  /* 0x0162800b034d7984 */ /* 0x000fe80008000800 */
[----:B-1----:R-:W2:Y:S04]  /*59f60*/  LDL.LU.64 R118, [R1+0x33d0] ;  /* 0x0033d00001767983 */ /* 0x002ea80000300a00 */
[----:B------:R-:W2:Y:S04]  /*59f70*/  LDL.LU.64 R116, [R1+0x33c8] ;  /* 0x0033c80001747983 */ /* 0x000ea80000300a00 */
[----:B------:R-:W-:Y:S04]  /*59f80*/  STL.64 [R1+0x6e0], R112 ;  /* 0x0006e07001007387 */ /* 0x000fe80000100a00 */
[----:B------:R1:W-:Y:S01]  /*59f90*/  STL.64 [R1+0x6e8], R114 ;  /* 0x0006e87201007387 */ /* 0x0003e20000100a00 */
[----:B------:R-:W-:Y:S01]  /*59fa0*/  MOV R29, R100 ;  /* 0x00000064001d7202 */ /* 0x000fe20000000f00 */
[----:B------:R-:W-:-:S02]  /*59fb0*/  IMAD.MOV.U32 R28, RZ, RZ, R101 ;  /* 0x000000ffff1c7224 */ /* 0x000fc400078e0065 */
[----:B------:R-:W2:Y:S04]  /*59fc0*/  LDS R79, [R3+UR11+0x17280] ;  /* 0x0172800b034f7984 */ /* 0x000ea80008000800 */
[----:B-1----:R-:W2:Y:S04]  /*59fd0*/  LDL.LU.64 R114, [R1+0x33c0] ;  /* 0x0033c00001727983 */ /* 0x002ea80000300a00 */
[----:B------:R-:W2:Y:S04]  /*59fe0*/  LDL.LU.64 R112, [R1+0x33b8] ;  /* 0x0033b80001707983 */ /* 0x000ea80000300a00 */
[----:B------:R1:W-:Y:S04]  /*59ff0*/  STL.64 [R1+0x6d0], R108 ;  /* 0x0006d06c01007387 */ /* 0x0003e80000100a00 */
[----:B------:R-:W2:Y:S04]  /*5a000*/  LDL.LU.64 R110, [R1+0x33b0] ;  /* 0x0033b000016e7983 */ /* 0x000ea80000300a00 */
[----:B-1----:R-:W2:Y:S04]  /*5a010*/  LDL.LU.64 R108, [R1+0x33a8] ;  /* 0x0033a800016c7983 */ /* 0x002ea80000300a00 */
[----:B------:R-:W2:Y:S04]  /*5a020*/  LDL.LU.64 R106, [R1+0x33a0] ;  /* 0x0033a000016a7983 */ /* 0x000ea80000300a00 */
[----:B------:R-:W2:Y:S04]  /*5a030*/  LDL.LU.64 R104, [R1+0x3398] ;  /* 0x0033980001687983 */ /* 0x000ea80000300a00 */
[----:B------:R-:W2:Y:S04]  /*5a040*/  LDL.LU.64 R102, [R1+0x3390] ;  /* 0x0033900001667983 */ /* 0x000ea80000300a00 */
        /* <DEDUP_REMOVED lines=28> */
[----:B------:R-:W2:Y:S02]  /*5a210*/  LDL.LU.64 R68, [R1+0x3318] ;  /* 0x0033180001447983 */ /* 0x000ea40000300a00 */
[----:B--2---:R-:W-:Y:S02]  /*5a220*/  HMMA.1688.F32.TF32 R68, R208, R66, R68 ;  /* 0x00000042d044723c */ /* 0x004fe40000081044 */
[----:B------:R-:W2:Y:S04]  /*5a230*/  LDL.LU R208, [R1+0x500] ;  /* 0x0005000001d07983 */ /* 0x000ea80000300800 */
[----:B------:R-:W2:Y:S04]  /*5a240*/  LDL.LU R209, [R1+0x504] ;  /* 0x0005040001d17983 */ /* 0x000ea80000300800 */
[----:B------:R-:W2:Y:S04]  /*5a250*/  LDL.LU R210, [R1+0x508] ;  /* 0x0005080001d27983 */ /* 0x000ea80000300800 */
[----:B------:R-:W2:Y:S01]  /*5a260*/  LDL.LU R211, [R1+0x50c] ;  /* 0x00050c0001d37983 */ /* 0x000ea20000300800 */
[C---:B------:R-:W-:Y:S08]  /*5a270*/  HMMA.1688.F32.TF32 R72, R76.reuse, R6, R72 ;  /* 0x000000064c48723c */ /* 0x040ff00000081048 */
[----:B------:R-:W-:Y:S11]  /*5a280*/  HMMA.1688.F32.TF32 R80, R76, R14, R80 ;  /* 0x0000000e4c50723c */ /* 0x000ff60000081050 */
[----:B------:R-:W-:Y:S01]  /*5a290*/  MOV R53, R72 ;  /* 0x0000004800357202 */ /* 0x000fe20000000f00 */
[----:B------:R-:W-:Y:S01]  /*5a2a0*/  IMAD.MOV.U32 R52, RZ, RZ, R73 ;  /* 0x000000ffff347224 */ /* 0x000fe200078e0049 */
[----:B------:R-:W-:Y:S01]  /*5a2b0*/  MOV R49, R74 ;  /* 0x0000004a00317202 */ /* 0x000fe20000000f00 */
[----:B------:R-:W-:-:S02]  /*5a2c0*/  IMAD.MOV.U32 R48, RZ, RZ, R75 ;  /* 0x000000ffff307224 */ /* 0x000fc400078e004b */
[C---:B------:R-:W-:Y:S08]  /*5a2d0*/  HMMA.1688.F32.TF32 R72, R76.reuse, R18, R84 ;  /* 0x000000124c48723c */ /* 0x040ff00000081054 */
[C---:B------:R-:W-:Y:S01]  /*5a2e0*/  HMMA.1688.F32.TF32 R84, R76.reuse, R22, R88 ;  /* 0x000000164c54723c */ /* 0x040fe20000081058 */
        /* <DEDUP_REMOVED lines=8> */
[----:B--2---:R-:W-:-:S15]  /*5a370*/  HMMA.1688.F32.TF32 R208, R76, R10, R208 ;  /* 0x0000000a4cd0723c */ /* 0x004fde00000810d0 */
[----:B------:R-:W-:-:S04]  /*5a380*/  NOP ;  /* 0x0000000000007918 */ /* 0x000fc80000000000 */
[----:B------:R-:W-:Y:S04]  /*5a390*/  STL.64 [R1+0x960], R208 ;  /* 0x000960d001007387 */ /* 0x000fe80000100a00 */
[----:B------:R-:W-:Y:S04]  /*5a3a0*/  STL.64 [R1+0x968], R210 ;  /* 0x000968d201007387 */ /* 0x000fe80000100a00 */
[----:B------:R-:W-:Y:S04]  /*5a3b0*/  STL.64 [R1+0x950], R80 ;  /* 0x0009505001007387 */ /* 0x000fe80000100a00 */
[----:B------:R-:W-:Y:S04]  /*5a3c0*/  STL.64 [R1+0x958], R82 ;  /* 0x0009585201007387 */ /* 0x000fe80000100a00 */
[----:B------:R-:W-:Y:S04]  /*5a3d0*/  STL.64 [R1+0x940], R72 ;  /* 0x0009404801007387 */ /* 0x000fe80000100a00 */
[----:B------:R2:W-:Y:S02]  /*5a3e0*/  STL.64 [R1+0x948], R74 ;  /* 0x0009484a01007387 */ /* 0x0005e40000100a00 */
[----:B--2---:R-:W-:-:S15]  /*5a3f0*/  HMMA.1688.F32.TF32 R72, R76, R30, R96 ;  /* 0x0000001e4c48723c */ /* 0x004fde0000081060 */
[----:B------:R-:W-:-:S04]  /*5a400*/  NOP ;  /* 0x0000000000007918 */ /* 0x000fc80000000000 */
[----:B------:R-:W-:Y:S01]  /*5a410*/  MOV R99, R72 ;  /* 0x0000004800637202 */ /* 0x000fe20000000f00 */
[----:B------:R-:W-:Y:S01]  /*5a420*/  IMAD.MOV.U32 R98, RZ, RZ, R73 ;  /* 0x000000ffff627224 */ /* 0x000fe200078e0049 */
[----:B------:R-:W-:Y:S01]  /*5a430*/  MOV R97, R74 ;  /* 0x0000004a00617202 */ /* 0x000fe20000000f00 */
        /* <DEDUP_REMOVED lines=17> */
[----:B------:R2:W-:Y:S02]  /*5a550*/  STL.64 [R1+0x928], R82 ;  /* 0x0009285201007387 */ /* 0x0005e40000100a00 */
[----:B--2---:R-:W-:Y:S04]  /*5a560*/  HMMA.1688.F32.TF32 R80, R76, R42, R108 ;  /* 0x0000002a4c50723c */ /* 0x004fe8000008106c */
[----:B------:R-:W-:Y:S01]  /*5a570*/  MOV R111, R72 ;  /* 0x00000048006f7202 */ /* 0x000fe20000000f00 */
[----:B------:R-:W-:Y:S01]  /*5a580*/  IMAD.MOV.U32 R110, RZ, RZ, R73 ;  /* 0x000000ffff6e7224 */ /* 0x000fe200078e0049 */
[----:B------:R-:W-:Y:S01]  /*5a590*/  MOV R109, R74 ;  /* 0x0000004a006d7202 */ /* 0x000fe20000000f00 */
[----:B------:R-:W-:-:S02]  /*5a5a0*/  IMAD.MOV.U32 R108, RZ, RZ, R75 ;  /* 0x000000ffff6c7224 */ /* 0x000fc400078e004b */
        /* <DEDUP_REMOVED lines=12> */
[----:B---3--:R-:W-:Y:S01]  /*5a670*/  HMMA.1688.F32.TF32 R72, R76, R62, R128 ;  /* 0x0000003e4c48723c */ /* 0x008fe20000081080 */
[----:B------:R-:W-:Y:S04]  /*5a680*/  STL.64 [R1+0x3228], R98 ;  /* 0x0032286201007387 */ /* 0x000fe80000100a00 */
[----:B------:R-:W-:-:S14]  /*5a690*/  STL.64 [R1+0x3220], R96 ;  /* 0x0032206001007387 */ /* 0x000fdc0000100a00 */
[----:B------:R-:W-:Y:S01]  /*5a6a0*/  MOV R123, R72 ;  /* 0x00000048007b7202 */ /* 0x000fe20000000f00 */
[----:B------:R-:W-:Y:S01]  /*5a6b0*/  IMAD.MOV.U32 R122, RZ, RZ, R73 ;  /* 0x000000ffff7a7224 */ /* 0x000fe200078e0049 */
[----:B------:R-:W-:Y:S01]  /*5a6c0*/  MOV R121, R74 ;  /* 0x0000004a00797202 */ /* 0x000fe20000000f00 */
[----:B------:R-:W-:Y:S02]  /*5a6d0*/  IMAD.MOV.U32 R120, RZ, RZ, R75 ;  /* 0x000000ffff787224 */ /* 0x000fe400078e004b */
[C---:B------:R-:W-:Y:S01]  /*5a6e0*/  HMMA.1688.F32.TF32 R72, R76.reuse, R66, R132 ;  /* 0x000000424c48723c */ /* 0x040fe20000081084 */
[----:B------:R-:W-:Y:S04]  /*5a6f0*/  STL.64 [R1+0x3238], R102 ;  /* 0x0032386601007387 */ /* 0x000fe80000100a00 */
[----:B------:R-:W-:Y:S04]  /*5a700*/  STL.64 [R1+0x3230], R100 ;  /* 0x0032306401007387 */ /* 0x000fe80000100a00 */
[----:B------:R-:W-:Y:S04]  /*5a710*/  STL.64 [R1+0x3248], R106 ;  /* 0x0032486a01007387 */ /* 0x000fe80000100a00 */
[----:B------:R-:W-:Y:S04]  /*5a720*/  STL.64 [R1+0x3240], R104 ;  /* 0x0032406801007387 */ /* 0x000fe80000100a00 */
[----:B------:R-:W-:Y:S04]  /*5a730*/  STL.64 [R1+0x8e0], R80 ;  /* 0x0008e05001007387 */ /* 0x000fe80000100a00 */
[----:B------:R4:W-:Y:S02]  /*5a740*/  STL.64 [R1+0x8e8], R82 ;  /* 0x0008e85201007387 */ /* 0x0009e40000100a00 */
[----:B----4-:R-:W-:Y:S01]  /*5a750*/  HMMA.1688.F32.TF32 R80, R76, R58, R124 ;  /* 0x0000003a4c50723c */ /* 0x010fe2000008107c */
[----:B------:R-:W-:Y:S01]  /*5a760*/  MOV R127, R72 ;  /* 0x00000048007f7202 */ /* 0x000fe20000000f00 */
[----:B------:R-:W-:Y:S01]  /*5a770*/  IMAD.MOV.U32 R126, RZ, RZ, R73 ;  /* 0x000000ffff7e7224 */ /* 0x000fe200078e0049 */
[----:B------:R-:W-:Y:S01]  /*5a780*/  MOV R125, R74 ;  /* 0x0000004a007d7202 */ /* 0x000fe20000000f00 */
[----:B------:R-:W-:-:S04]  /*5a790*/  IMAD.MOV.U32 R124, RZ, RZ, R75 ;  /* 0x000000ffff7c7224 */ /* 0x000fc800078e004b */
[----:B-1----:R-:W-:-:S15]  /*5a7a0*/  HMMA.1688.F32.TF32 R72, R68, R6, R136 ;  /* 0x000000064448723c */ /* 0x002fde0000081088 */
        /* <DEDUP_REMOVED lines=17> */
[----:B------:R-:W-:Y:S01]  /*5a8c0*/  HMMA.1688.F32.TF32 R72, R68, R18, R148 ;  /* 0x000000124448723c */ /* 0x000fe20000081094 */
        /* <DEDUP_REMOVED lines=11> */
[----:B------:R-:W-:Y:S01]  /*5a980*/  STL.64 [R1+0x8a0], R80 ;  /* 0x0008a05001007387 */ /* 0x000fe20000100a00 */
[C---:B------:R-:W-:Y:S03]  /*5a990*/  HMMA.1688.F32.TF32 R76, R68.reuse, R30, R160 ;  /* 0x0000001e444c723c */ /* 0x040fe600000810a0 */
[----:B------:R1:W-:Y:S04]  /*5a9a0*/  STL.64 [R1+0x8a8], R82 ;  /* 0x0008a85201007387 */ /* 0x0003e80000100a00 */
[----:B------:R-:W-:Y:S04]  /*5a9b0*/  STL.64 [R1+0x3288], R122 ;  /* 0x0032887a01007387 */ /* 0x000fe80000100a00 */
[----:B------:R-:W-:Y:S01]  /*5a9c0*/  STL.64 [R1+0x3280], R120 ;  /* 0x0032807801007387 */ /* 0x000fe20000100a00 */
[C---:B-1----:R-:W-:Y:S03]  /*5a9d0*/  HMMA.1688.F32.TF32 R80, R68.reuse, R26, R156 ;  /* 0x0000001a4450723c */ /* 0x042fe6000008109c */
[----:B------:R-:W-:Y:S04]  /*5a9e0*/  STL.64 [R1+0x5c0], R72 ;  /* 0x0005c04801007387 */ /* 0x000fe80000100a00 */
[----:B------:R1:W-:Y:S02]  /*5a9f0*/  STL.64 [R1+0x5c8], R74 ;  /* 0x0005c84a01007387 */ /* 0x0003e40000100a00 */
[C---:B-1----:R-:W-:Y:S10]  /*5aa00*/  HMMA.1688.F32.TF32 R72, R68.reuse, R34, R164 ;  /* 0x000000224448723c */ /* 0x042ff400000810a4 */
[----:B------:R-:W-:Y:S04]  /*5aa10*/  STL.64 [R1+0x5b0], R80 ;  /* 0x0005b05001007387 */ /* 0x000fe80000100a00 */
[----:B------:R1:W-:Y:S04]  /*5aa20*/  STL.64 [R1+0x5b8], R82 ;  /* 0x0005b85201007387 */ /* 0x0003e80000100a00 */
[----:B------:R-:W-:Y:S04]  /*5aa30*/  STL.64 [R1+0x5a0], R76 ;  /* 0x0005a04c01007387 */ /* 0x000fe80000100a00 */
[----:B------:R-:W-:Y:S04]  /*5aa40*/  STL.64 [R1+0x5a8], R78 ;  /* 0x0005a84e01007387 */ /* 0x000fe80000100a00 */
[----:B------:R-:W-:Y:S04]  /*5aa50*/  STL.64 [R1+0x590], R72 ;  /* 0x0005904801007387 */ /* 0x000fe80000100a00 */
[----:B------:R2:W-:Y:S01]  /*5aa60*/  STL.64 [R1+0x598], R74 ;  /* 0x0005984a01007387 */ /* 0x0005e20000100a00 */
[C---:B-1----:R-:W-:Y:S08]  /*5aa70*/  HMMA.1688.F32.TF32 R80, R68.reuse, R38, R168 ;  /* 0x000000264450723c */ /* 0x042ff000000810a8 */
[C---:B--2---:R-:W-:Y:S08]  /*5aa80*/  HMMA.1688.F32.TF32 R72, R68.reuse, R46, R176 ;  /* 0x0000002e4448723c */ /* 0x044ff000000810b0 */
[----:B------:R-:W-:Y:S11]  /*5aa90*/  HMMA.1688.F32.TF32 R76, R68, R42, R172 ;  /* 0x0000002a444c723c */ /* 0x000ff600000810ac */
[----:B------:R-:W-:Y:S01]  /*5aaa0*/  MOV R171, R72 ;  /* 0x0000004800ab7202 */ /* 0x000fe20000000f00 */
[----:B------:R-:W-:Y:S01]  /*5aab0*/  IMAD.MOV.U32 R170, RZ, RZ, R73 ;  /* 0x000000ffffaa7224 */ /* 0x000fe200078e0049 */
[----:B------:R-:W-:Y:S01]  /*5aac0*/  MOV R169, R74 ;  /* 0x0000004a00a97202 */ /* 0x000fe20000000f00 */
[----:B------:R-:W-:-:S02]  /*5aad0*/  IMAD.MOV.U32 R168, RZ, RZ, R75 ;  /* 0x000000ffffa87224 */ /* 0x000fc400078e004b */
[----:B------:R-:W-:Y:S01]  /*5aae0*/  HMMA.1688.F32.TF32 R72, R68, R50, R180 ;  /* 0x000000324448723c */ /* 0x000fe200000810b4 */
[----:B------:R1:W-:Y:S04]  /*5aaf0*/  STL.64 [R1+0x580], R80 ;  /* 0x0005805001007387 */ /* 0x0003e80000100a00 */
[----:B------:R2:W-:Y:S04]  /*5ab00*/  STL.64 [R1+0x588], R82 ;  /* 0x0005885201007387 */ /* 0x0005e80000100a00 */
[----:B------:R-:W-:Y:S04]  /*5ab10*/  STL.64 [R1+0x420], R76 ;  /* 0x0004204c01007387 */ /* 0x000fe80000100a00 */
[----:B------:R-:W-:Y:S01]  /*5ab20*/  STL.64 [R1+0x428], R78 ;  /* 0x0004284e01007387 */ /* 0x000fe20000100a00 */
[----:B------:R-:W-:-:S03]  /*5ab30*/  MOV R208, R197 ;  /* 0x000000c500d07202 */ /* 0x000fc60000000f00 */
[----:B------:R-:W-:Y:S04]  /*5ab40*/  STL [R1+0x3214], R168 ;  /* 0x003214a801007387 */ /* 0x000fe80000100800 */
[----:B------:R-:W-:Y:S04]  /*5ab50*/  STL [R1+0x3210], R170 ;  /* 0x003210aa01007387 */ /* 0x000fe80000100800 */
[----:B------:R-:W-:Y:S01]  /*5ab60*/  STL [R1+0x320c], R171 ;  /* 0x00320cab01007387 */ /* 0x000fe20000100800 */
[----:B------:R-:W-:-:S03]  /*5ab70*/  IMAD.MOV.U32 R209, RZ, RZ, R198 ;  /* 0x000000ffffd17224 */ /* 0x000fc600078e00c6 */
[----:B------:R-:W-:Y:S01]  /*5ab80*/  STL [R1+0x3208], R169 ;  /* 0x003208a901007387 */ /* 0x000fe20000100800 */
[----:B------:R-:W-:-:S03]  /*5ab90*/  MOV R210, R199 ;  /* 0x000000c700d27202 */ /* 0x000fc60000000f00 */
[----:B------:R-:W3:Y:S01]  /*5aba0*/  LDL.LU R197, [R1+0x3314] ;  /* 0x0033140001c57983 */ /* 0x000ee20000300800 */
[----:B------:R-:W-:-:S03]  /*5abb0*/  IMAD.MOV.U32 R211, RZ, RZ, R192 ;  /* 0x000000ffffd37224 */ /* 0x000fc600078e00c0 */
[----:B------:R4:W-:Y:S01]  /*5abc0*/  STL.64 [R1+0x460], R72 ;  /* 0x0004604801007387 */ /* 0x0009e20000100a00 */
[----:B-1----:R-:W-:-:S03]  /*5abd0*/  MOV R80, R193 ;  /* 0x000000c100507202 */ /* 0x002fc60000000f00 */
[----:B------:R1:W-:Y:S01]  /*5abe0*/  STL.64 [R1+0x468], R74 ;  /* 0x0004684a01007387 */ /* 0x0003e20000100a00 */
[----:B------:R-:W-:-:S03]  /*5abf0*/  IMAD.MOV.U32 R81, RZ, RZ, R194 ;  /* 0x000000ffff517224 */ /* 0x000fc600078e00c2 */
[----:B------:R-:W3:Y:S01]  /*5ac00*/  LDL.LU R198, [R1+0x3310] ;  /* 0x0033100001c67983 */ /* 0x000ee20000300800 */
[----:B--2---:R-:W-:-:S03]  /*5ac10*/  MOV R82, R188 ;  /* 0x000000bc00527202 */ /* 0x004fc60000000f00 */
[----:B------:R-:W3:Y:S01]  /*5ac20*/  LDL.LU R199, [R1+0x330c] ;  /* 0x00330c0001c77983 */ /* 0x000ee20000300800 */
[----:B------:R-:W-:-:S03]  /*5ac30*/  IMAD.MOV.U32 R83, RZ, RZ, R189 ;  /* 0x000000ffff537224 */ /* 0x000fc600078e00bd */
[----:B------:R-:W2:Y:S01]  /*5ac40*/  LDL.LU R192, [R1+0x3308] ;  /* 0x0033080001c07983 */ /* 0x000ea20000300800 */
[----:B------:R-:W-:-:S03]  /*5ac50*/  MOV R84, R184 ;  /* 0x000000b800547202 */ /* 0x000fc60000000f00 */
        /* <DEDUP_REMOVED lines=10> */
[----:B------:R-:W2:Y:S01]  /*5ad00*/  LDL.LU R187, [R1+0x32e8] ;  /* 0x0032e80001bb7983 */ /* 0x000ea20000300800 */
[----:B----4-:R-:W-:-:S03]  /*5ad10*/  MOV R72, R190 ;  /* 0x000000be00487202 */ /* 0x010fc60000000f00 */
[----:B------:R-:W4:Y:S01]  /*5ad20*/  LDL.LU R88, [R1+0x540] ;  /* 0x0005400001587983 */ /* 0x000f220000300800 */
[----:B------:R-:W-:-:S03]  /*5ad30*/  IMAD.MOV.U32 R73, RZ, RZ, R191 ;  /* 0x000000ffff497224 */ /* 0x000fc600078e00bf */
[----:B------:R-:W4:Y:S04]  /*5ad40*/  LDL.LU R89, [R1+0x544] ;  /* 0x0005440001597983 */ /* 0x000f280000300800 */
[----:B------:R-:W4:Y:S04]  /*5ad50*/  LDL.LU R90, [R1+0x548] ;  /* 0x00054800015a7983 */ /* 0x000f280000300800 */
[----:B------:R-:W4:Y:S04]  /*5ad60*/  LDL.LU R91, [R1+0x54c] ;  /* 0x00054c00015b7983 */ /* 0x000f280000300800 */
[----:B------:R-:W3:Y:S04]  /*5ad70*/  LDL.LU R190, [R1+0x32e4] ;  /* 0x0032e40001be7983 */ /* 0x000ee80000300800 */
[----:B------:R-:W3:Y:S01]  /*5ad80*/  LDL.LU R191, [R1+0x32e0] ;  /* 0x0032e00001bf7983 */ /* 0x000ee20000300800 */
[----:B-1----:R-:W-:-:S03]  /*5ad90*/  MOV R74, R195 ;  /* 0x000000c3004a7202 */ /* 0x002fc60000000f00 */
[----:B------:R-:W4:Y:S01]  /*5ada0*/  LDL.LU R195, [R1+0x32dc] ;  /* 0x0032dc0001c37983 */ /* 0x000f220000300800 */
[----:B------:R-:W-:Y:S01]  /*5adb0*/  MOV R65, R248 ;  /* 0x000000f800417202 */ /* 0x000fe20000000f00 */
[----:B------:R-:W-:Y:S01]  /*5adc0*/  IMAD.MOV.U32 R64, RZ, RZ, R249 ;  /* 0x000000ffff407224 */ /* 0x000fe200078e00f9 */
[----:B------:R-:W-:Y:S01]  /*5add0*/  MOV R61, R250 ;  /* 0x000000fa003d7202 */ /* 0x000fe20000000f00 */
[----:B------:R-:W-:Y:S01]  /*5ade0*/  IMAD.MOV.U32 R60, RZ, RZ, R251 ;  /* 0x000000ffff3c7224 */ /* 0x000fe200078e00fb */
[----:B------:R-:W-:Y:S04]  /*5adf0*/  LDS R248, [R0+UR11+0x16380] ;  /* 0x0163800b00f87984 */ /* 0x000fe80008000800 */
[----:B------:R-:W-:Y:S04]  /*5ae00*/  LDS R250, [R0+UR11+0x17380] ;  /* 0x0173800b00fa7984 */ /* 0x000fe80008000800 */
[----:B------:R-:W-:Y:S04]  /*5ae10*/  LDS R249, [R3+UR11+0x16380] ;  /* 0x0163800b03f97984 */ /* 0x000fe80008000800 */
[----:B------:R-:W1:Y:S02]  /*5ae20*/  LDS R251, [R3+UR11+0x17380] ;  /* 0x0173800b03fb7984 */ /* 0x000e640008000800 */
[----:B-1----:R-:W-:Y:S01]  /*5ae30*/  HMMA.1688.F32.TF32 R92, R248, R6, R200 ;  /* 0x00000006f85c723c */ /* 0x002fe200000810c8 */
[----:B------:R-:W-:-:S07]  /*5ae40*/  IMAD.MOV.U32 R75, RZ, RZ, R252 ;  /* 0x000000ffff4b7224 */ /* 0x000fce00078e00fc */
[-C--:B------:R-:W-:Y:S08]  /*5ae50*/  HMMA.1688.F32.TF32 R84, R248, R54.reuse, R84 ;  /* 0x00000036f854723c */ /* 0x080ff00000081054 */
[----:B--2---:R-:W-:-:S15]  /*5ae60*/  HMMA.1688.F32.TF32 R76, R68, R54, R184 ;  /* 0x00000036444c723c */ /* 0x004fde00000810b8 */
[----:B------:R-:W-:-:S04]  /*5ae70*/  NOP ;  /* 0x0000000000007918 */ /* 0x000fc80000000000 */
[----:B------:R-:W-:Y:S01]  /*5ae80*/  MOV R175, R76 ;  /* 0x0000004c00af7202 */ /* 0x000fe20000000f00 */
[----:B------:R-:W-:Y:S01]  /*5ae90*/  IMAD.MOV.U32 R174, RZ, RZ, R77 ;  /* 0x000000ffffae7224 */ /* 0x000fe200078e004d */
[----:B------:R-:W-:Y:S01]  /*5aea0*/  MOV R173, R78 ;  /* 0x0000004e00ad7202 */ /* 0x000fe20000000f00 */
[----:B------:R-:W-:Y:S02]  /*5aeb0*/  IMAD.MOV.U32 R172, RZ, RZ, R79 ;  /* 0x000000ffffac7224 */ /* 0x000fe400078e004f */
[----:B---3--:R-:W-:Y:S01]  /*5aec0*/  HMMA.1688.F32.TF32 R76, R68, R58, R188 ;  /* 0x0000003a444c723c */ /* 0x008fe200000810bc */
[----:B------:R-:W-:Y:S04]  /*5aed0*/  STL [R1+0x321c], R174 ;  /* 0x00321cae01007387 */ /* 0x000fe80000100800 */
[----:B------:R-:W-:-:S14]  /*5aee0*/  STL [R1+0x3218], R175 ;  /* 0x003218af01007387 */ /* 0x000fdc0000100800 */
[----:B------:R-:W-:Y:S01]  /*5aef0*/  MOV R171, R76 ;  /* 0x0000004c00ab7202 */ /* 0x000fe20000000f00 */
[----:B------:R4:W-:Y:S01]  /*5af00*/  STL.64 [R1+0x498], R78 ;  /* 0x0004984e01007387 */ /* 0x0009e20000100a00 */
[----:B------:R-:W-:Y:S02]  /*5af10*/  IMAD.MOV.U32 R169, RZ, RZ, R77 ;  /* 0x000000ffffa97224 */ /* 0x000fe400078e004d */
[C---:B----4-:R-:W-:Y:S08]  /*5af20*/  HMMA.1688.F32.TF32 R76, R68.reuse, R62, R192 ;  /* 0x0000003e444c723c */ /* 0x050ff000000810c0 */
[----:B------:R-:W-:Y:S11]  /*5af30*/  HMMA.1688.F32.TF32 R68, R68, R66, R196 ;  /* 0x000000424444723c */ /* 0x000ff600000810c4 */
[----:B------:R-:W-:Y:S01]  /*5af40*/  MOV R174, R76 ;  /* 0x0000004c00ae7202 */ /* 0x000fe20000000f00 */
[----:B------:R-:W-:Y:S01]  /*5af50*/  IMAD.MOV.U32 R175, RZ, RZ, R77 ;  /* 0x000000ffffaf7224 */ /* 0x000fe200078e004d */
[----:B------:R-:W-:Y:S01]  /*5af60*/  MOV R168, R78 ;  /* 0x0000004e00a87202 */ /* 0x000fe20000000f00 */
[----:B------:R-:W-:-:S02]  /*5af70*/  IMAD.MOV.U32 R170, RZ, RZ, R79 ;  /* 0x000000ffffaa7224 */ /* 0x000fc400078e004f */
[C---:B------:R-:W-:Y:S03]  /*5af80*/  HMMA.1688.F32.TF32 R76, R248.reuse, R10, R204 ;  /* 0x0000000af84c723c */ /* 0x040fe600000810cc */
[----:B------:R-:W-:Y:S04]  /*5af90*/  STL.64 [R1+0x4a0], R68 ;  /* 0x0004a04401007387 */ /* 0x000fe80000100a00 */
[----:B------:R1:W-:Y:S02]  /*5afa0*/  STL.64 [R1+0x4a8], R70 ;  /* 0x0004a84601007387 */ /* 0x0003e40000100a00 */
[C---:B-1----:R-:W-:Y:S02]  /*5afb0*/  HMMA.1688.F32.TF32 R68, R248.reuse, R14, R212 ;  /* 0x0000000ef844723c */ /* 0x042fe400000810d4 */
[----:B------:R-:W-:Y:S04]  /*5afc0*/  STL.64 [R1+0x4c0], R92 ;  /* 0x0004c05c01007387 */ /* 0x000fe80000100a00 */
[----:B------:R1:W-:Y:S04]  /*5afd0*/  STL.64 [R1+0x4c8], R94 ;  /* 0x0004c85e01007387 */ /* 0x0003e80000100a00 */
[----:B------:R-:W-:Y:S04]  /*5afe0*/  STL.64 [R1+0x570], R76 ;  /* 0x0005704c01007387 */ /* 0x000fe80000100a00 */
[----:B------:R2:W-:Y:S01]  /*5aff0*/  STL.64 [R1+0x578], R78 ;  /* 0x0005784e01007387 */ /* 0x0005e20000100a00 */
[C---:B-1----:R-:W-:Y:S03]  /*5b000*/  HMMA.1688.F32.TF32 R92, R248.reuse, R18, R216 ;  /* 0x00000012f85c723c */ /* 0x042fe600000810d8 */
[----:B------:R-:W-:Y:S04]  /*5b010*/  LDS R14, [R0+UR11+0x19000] ;  /* 0x0190000b000e7984 */ /* 0x000fe80008000800 */
[----:B------:R-:W-:Y:S01]  /*5b020*/  STL.64 [R1+0x560], R68 ;  /* 0x0005604401007387 */ /* 0x000fe20000100a00 */
[C---:B--2---:R-:W-:Y:S03]  /*5b030*/  HMMA.1688.F32.TF32 R76, R248.reuse, R22, R220 ;  /* 0x00000016f84c723c */ /* 0x044fe600000810dc */
[----:B------:R1:W-:Y:S04]  /*5b040*/  STL.64 [R1+0x568], R70 ;  /* 0x0005684601007387 */ /* 0x0003e80000100a00 */
[----:B------:R-:W-:Y:S04]  /*5b050*/  LDS R15, [R3+UR11+0x19000] ;  /* 0x0190000b030f7984 */ /* 0x000fe80008000800 */
[----:B------:R-:W-:Y:S01]  /*5b060*/  LDS R18, [R0+UR11+0x19080] ;  /* 0x0190800b00127984 */ /* 0x000fe20008000800 */
[C---:B-1----:R-:W-:Y:S03]  /*5b070*/  HMMA.1688.F32.TF32 R68, R248.reuse, R26, R224 ;  /* 0x0000001af844723c */ /* 0x042fe600000810e0 */
        /* <DEDUP_REMOVED lines=8> */
[----:B------:R1:W-:Y:S05]  /*5b100*/  STL.64 [R1+0x4f8], R70 ;  /* 0x0004f84601007387 */ /* 0x0003ea0000100a00 */
        /* <DEDUP_REMOVED lines=14> */
[----:B------:R-:W-:Y:S04]  /*5b1f0*/  STL.64 [R1+0x410], R68 ;  /* 0x0004104401007387 */ /* 0x000fe80000100a00 */
[----:B------:R2:W-:Y:S01]  /*5b200*/  STL.64 [R1+0x418], R70 ;  /* 0x0004184601007387 */ /* 0x0005e20000100a00 */
[C---:B-1----:R-:W-:Y:S08]  /*5b210*/  HMMA.1688.F32.TF32 R76, R248.reuse, R58, R80 ;  /* 0x0000003af84c723c */ /* 0x042ff00000081050 */
[----:B--2---:R-:W-:Y:S01]  /*5b220*/  HMMA.1688.F32.TF32 R68, R248, R62, R72 ;  /* 0x0000003ef844723c */ /* 0x004fe20000081048 */
[----:B------:R1:W-:Y:S04]  /*5b230*/  STL.64 [R1+0x3f0], R84 ;  /* 0x0003f05401007387 */ /* 0x0003e80000100a00 */
[----:B------:R2:W-:Y:S01]  /*5b240*/  STL.64 [R1+0x3f8], R86 ;  /* 0x0003f85601007387 */ /* 0x0005e20000100a00 */
[----:B------:R-:W-:Y:S01]  /*5b250*/  IMAD.MOV.U32 R72, RZ, RZ, R12 ;  /* 0x000000ffff487224 */ /* 0x000fe200078e000c */
[----:B------:R-:W-:Y:S01]  /*5b260*/  MOV R73, R9 ;  /* 0x0000000900497202 */ /* 0x000fe20000000f00 */
[----:B------:R-:W-:-:S11]  /*5b270*/  IMAD.MOV.U32 R74, RZ, RZ, R5 ;  /* 0x000000ffff4a7224 */ /* 0x000fd600078e0005 */
[----:B------:R-:W-:Y:S04]  /*5b280*/  STL.64 [R1+0x100], R68 ;  /* 0x0001004401007387 */ /* 0x000fe80000100a00 */
[----:B------:R-:W-:Y:S04]  /*5b290*/  STL.64 [R1+0x210], R76 ;  /* 0x0002104c01007387 */ /* 0x000fe80000100a00 */
[----:B------:R-:W-:Y:S04]  /*5b2a0*/  STL.64 [R1+0x218], R78 ;  /* 0x0002184e01007387 */ /* 0x000fe80000100a00 */
[----:B------:R-:W-:Y:S04]  /*5b2b0*/  STL [R1+0x108], R70 ;  /* 0x0001084601007387 */ /* 0x000fe80000100800 */
[----:B------:R-:W2:Y:S04]  /*5b2c0*/  LDL.LU R12, [R1+0x32d8] ;  /* 0x0032d800010c7983 */ /* 0x000ea80000300800 */
[----:B------:R-:W1:Y:S04]  /*5b2d0*/  LDL.LU R9, [R1+0x32d4] ;  /* 0x0032d40001097983 */ /* 0x000e680000300800 */
[----:B------:R-:W3:Y:S01]  /*5b2e0*/  LDL.LU R5, [R1+0x32d0] ;  /* 0x0032d00001057983 */ /* 0x000ee20000300800 */
[----:B------:R-:W-:Y:S01]  /*5b2f0*/  MOV R75, R8 ;  /* 0x00000008004b7202 */ /* 0x000fe20000000f00 */
[----:B------:R-:W-:Y:S01]  /*5b300*/  IMAD.MOV.U32 R80, RZ, RZ, R4 ;  /* 0x000000ffff507224 */ /* 0x000fe200078e0004 */
[----:B------:R-:W-:Y:S01]  /*5b310*/  MOV R81, R17 ;  /* 0x0000001100517202 */ /* 0x000fe20000000f00 */
[----:B------:R-:W4:Y:S01]  /*5b320*/  LDL.LU R8, [R1+0x32cc] ;  /* 0x0032cc0001087983 */ /* 0x000f220000300800 */
[----:B------:R-:W-:-:S03]  /*5b330*/  IMAD.MOV.U32 R82, RZ, RZ, R16 ;  /* 0x000000ffff527224 */ /* 0x000fc600078e0010 */
[----:B------:R-:W4:Y:S01]  /*5b340*/  LDL.LU R4, [R1+0x32c8] ;  /* 0x0032c80001047983 */ /* 0x000f220000300800 */
[----:B------:R-:W-:-:S03]  /*5b350*/  MOV R83, R2 ;  /* 0x0000000200537202 */ /* 0x000fc60000000f00 */
[----:B------:R-:W4:Y:S04]  /*5b360*/  LDL.LU R17, [R1+0x32c4] ;  /* 0x0032c40001117983 */ /* 0x000f280000300800 */
[----:B------:R-:W4:Y:S04]  /*5b370*/  LDL.LU R16, [R1+0x32c0] ;  /* 0x0032c00001107983 */ /* 0x000f280000300800 */
[----:B------:R-:W4:Y:S01]  /*5b380*/  LDL.LU R2, [R1+0x32bc] ;  /* 0x0032bc0001027983 */ /* 0x000f220000300800 */
[----:B-1----:R-:W-:Y:S01]  /*5b390*/  MOV R85, R9 ;  /* 0x0000000900557202 */ /* 0x002fe20000000f00 */
[----:B---3--:R-:W-:-:S02]  /*5b3a0*/  IMAD.MOV.U32 R84, RZ, RZ, R5 ;  /* 0x000000ffff547224 */ /* 0x008fc400078e0005 */
[----:B------:R-:W3:Y:S04]  /*5b3b0*/  LDL.LU R5, [R1+0x32b8] ;  /* 0x0032b80001057983 */ /* 0x000ee80000300800 */
[----:B------:R-:W3:Y:S01]  /*5b3c0*/  LDL.LU R9, [R1+0x32b4] ;  /* 0x0032b40001097983 */ /* 0x000ee20000300800 */
[----:B--2---:R-:W-:Y:S01]  /*5b3d0*/  IMAD.MOV.U32 R86, RZ, RZ, R12 ;  /* 0x000000ffff567224 */ /* 0x004fe200078e000c */
[----:B------:R-:W-:Y:S02]  /*5b3e0*/  MOV R87, R13 ;  /* 0x0000000d00577202 */ /* 0x000fe40000000f00 */
[----:B------:R-:W2:Y:S01]  /*5b3f0*/  LDL.LU R12, [R1+0x32b0] ;  /* 0x0032b000010c7983 */ /* 0x000ea20000300800 */
[----:B----4-:R-:W-:Y:S01]  /*5b400*/  IMAD.MOV.U32 R90, RZ, RZ, R4 ;  /* 0x000000ffff5a7224 */ /* 0x010fe200078e0004 */
[----:B------:R-:W-:-:S02]  /*5b410*/  MOV R89, R17 ;  /* 0x0000001100597202 */ /* 0x000fc40000000f00 */
[----:B------:R-:W4:Y:S01]  /*5b420*/  LDL.LU R13, [R1+0x32ac] ;  /* 0x0032ac00010d7983 */ /* 0x000f220000300800 */
[----:B------:R-:W-:-:S03]  /*5b430*/  IMAD.MOV.U32 R88, RZ, RZ, R16 ;  /* 0x000000ffff587224 */ /* 0x000fc600078e0010 */
[----:B------:R-:W2:Y:S01]  /*5b440*/  LDL.LU R16, [R1+0x32a8] ;  /* 0x0032a80001107983 */ /* 0x000ea20000300800 */
[----:B------:R-:W-:-:S03]  /*5b450*/  MOV R91, R8 ;  /* 0x00000008005b7202 */ /* 0x000fc60000000f00 */
[----:B------:R-:W2:Y:S04]  /*5b460*/  LDL.LU R17, [R1+0x32a4] ;  /* 0x0032a40001117983 */ /* 0x000ea80000300800 */
[----:B------:R-:W2:Y:S01]  /*5b470*/  LDL.LU R4, [R1+0x32a0] ;  /* 0x0032a00001047983 */ /* 0x000ea20000300800 */
[----:B------:R-:W-:-:S03]  /*5b480*/  IMAD.MOV.U32 R95, RZ, RZ, R2 ;  /* 0x000000ffff5f7224 */ /* 0x000fc600078e0002 */
[----:B------:R-:W2:Y:S01]  /*5b490*/  LDL.LU R8, [R1+0x329c] ;  /* 0x00329c0001087983 */ /* 0x000ea20000300800 */
[----:B---3--:R-:W-:Y:S01]  /*5b4a0*/  MOV R93, R5 ;  /* 0x00000005005d7202 */ /* 0x008fe20000000f00 */
[----:B------:R-:W-:Y:S02]  /*5b4b0*/  IMAD.MOV.U32 R92, RZ, RZ, R9 ;  /* 0x000000ffff5c7224 */ /* 0x000fe400078e0009 */
[----:B------:R-:W3:Y:S04]  /*5b4c0*/  LDL.LU R9, [R1+0x3298] ;  /* 0x0032980001097983 */ /* 0x000ee80000300800 */
[----:B------:R-:W3:Y:S04]  /*5b4d0*/  LDL.LU R5, [R1+0x3294] ;  /* 0x0032940001057983 */ /* 0x000ee80000300800 */
[----:B------:R-:W3:Y:S04]  /*5b4e0*/  LDL.LU R94, [R1+0xd8] ;  /* 0x0000d800015e7983 */ /* 0x000ee80000300800 */
[----:B------:R-:W3:Y:S01]  /*5b4f0*/  LDL.LU R2, [R1+0x3290] ;  /* 0x0032900001027983 */ /* 0x000ee20000300800 */
[----:B----4-:R-:W-:Y:S01]  /*5b500*/  MOV R98, R13 ;  /* 0x0000000d00627202 */ /* 0x010fe20000000f00 */
[----:B--2---:R-:W-:-:S02]  /*5b510*/  IMAD.MOV.U32 R99, RZ, RZ, R12 ;  /* 0x000000ffff637224 */ /* 0x004fc400078e000c */
[----:B------:R-:W-:Y:S01]  /*5b520*/  LDS R12, [R0+UR11+0x18000] ;  /* 0x0180000b000c7984 */ /* 0x000fe20008000800 */
[----:B------:R-:W-:-:S03]  /*5b530*/  IMAD.MOV.U32 R103, RZ, RZ, R4 ;  /* 0x000000ffff677224 */ /* 0x000fc600078e0004 */
[----:B------:R-:W-:Y:S01]  /*5b540*/  LDS R13, [R3+UR11+0x18000] ;  /* 0x0180000b030d7984 */ /* 0x000fe20008000800 */
[----:B------:R-:W-:Y:S01]  /*5b550*/  IMAD.MOV.U32 R101, RZ, RZ, R8 ;  /* 0x000000ffff657224 */ /* 0x000fe200078e0008 */
[----:B------:R-:W-:Y:S01]  /*5b560*/  HMMA.1688.F32.TF32 R248, R248, R66, R208 ;  /* 0x00000042f8f8723c */ /* 0x000fe200000810d0 */
[----:B------:R-:W-:Y:S01]  /*5b570*/  MOV R96, R17 ;  /* 0x0000001100607202 */ /* 0x000fe20000000f00 */
[----:B------:R-:W-:Y:S01]  /*5b580*/  IMAD.MOV.U32 R97, RZ, RZ, R16 ;  /* 0x000000ffff617224 */ /* 0x000fe200078e0010 */
[----:B------:R-:W-:Y:S01]  /*5b590*/  MOV R252, R71 ;  /* 0x0000004700fc7202 */ /* 0x000fe20000000f00 */
[----:B------:R-:W-:Y:S04]  /*5b5a0*/  LDS R16, [R0+UR11+0x18080] ;  /* 0x0180800b00107984 */ /* 0x000fe80008000800 */
[----:B------:R-:W-:Y:S11]  /*5b5b0*/  LDS R17, [R3+UR11+0x18080] ;  /* 0x0180800b03117984 */ /* 0x000ff60008000800 */
[----:B------:R-:W-:Y:S04]  /*5b5c0*/  STL [R1+0x31d0], R248 ;  /* 0x0031d0f801007387 */ /* 0x000fe80000100800 */
[----:B------:R-:W-:Y:S04]  /*5b5d0*/  STL [R1+0x31cc], R249 ;  /* 0x0031ccf901007387 */ /* 0x000fe80000100800 */
[----:B------:R-:W-:Y:S04]  /*5b5e0*/  STL [R1+0x31c8], R250 ;  /* 0x0031c8fa01007387 */ /* 0x000fe80000100800 */
[----:B------:R-:W-:Y:S01]  /*5b5f0*/  STL [R1+0x31c4], R251 ;  /* 0x0031c4fb01007387 */ /* 0x000fe20000100800 */
[----:B---3--:R-:W-:-:S02]  /*5b600*/  MOV R100, R9 ;  /* 0x0000000900647202 */ /* 0x008fc40000000f00 */
[----:B------:R-:W-:Y:S01]  /*5b610*/  MOV R102, R5 ;  /* 0x0000000500667202 */ /* 0x000fe20000000f00 */
[----:B------:R-:W-:Y:S04]  /*5b620*/  LDSM.16.M88.4 R8, [R2+UR13+0x40180] ;  /* 0x0401800d0208783b */ /* 0x000fe80008000200 */
[----:B------:R-:W1:Y:S04]  /*5b630*/  LDSM.16.M88.4 R4, [R2+UR13+0x41180] ;  /* 0x0411800d0204783b */ /* 0x000e680008000200 */
[----:B------:R-:W2:Y:S04]  /*5b640*/  LDSM.16.M88.4 R240, [R2+UR13+0x42180] ;  /* 0x0421800d02f0783b */ /* 0x000ea80008000200 */
[----:B------:R-:W3:Y:S04]  /*5b650*/  LDSM.16.M88.4 R236, [R2+UR13+0x43180] ;  /* 0x0431800d02ec783b */ /* 0x000ee80008000200 */
[----:B------:R-:W4:Y:S04]  /*5b660*/  LDSM.16.M88.4 R232, [R2+UR13+0x44180] ;  /* 0x0441800d02e8783b */ /* 0x000f280008000200 */
[----:B------:R-:W1:Y:S04]  /*5b670*/  LDSM.16.M88.4 R228, [R2+UR13+0x45180] ;  /* 0x0451800d02e4783b */ /* 0x000e680008000200 */
[----:B------:R-:W2:Y:S04]  /*5b680*/  LDSM.16.M88.4 R224, [R2+UR13+0x46180] ;  /* 0x0461800d02e0783b */ /* 0x000ea80008000200 */
[----:B------:R-:W2:Y:S04]  /*5b690*/  LDSM.16.M88.4 R220, [R2+UR13+0x47180] ;  /* 0x0471800d02dc783b */ /* 0x000ea80008000200 */
[----:B------:R-:W2:Y:S04]  /*5b6a0*/  LDSM.16.M88.4 R216, [R2+UR13+0x48180] ;  /* 0x0481800d02d8783b */ /* 0x000ea80008000200 */
[----:B------:R-:W2:Y:S04]  /*5b6b0*/  LDSM.16.M88.4 R212, [R2+UR13+0x49180] ;  /* 0x0491800d02d4783b */ /* 0x000ea80008000200 */
[----:B------:R-:W2:Y:S04]  /*5b6c0*/  LDSM.16.M88.4 R208, [R2+UR13+0x4a180] ;  /* 0x04a1800d02d0783b */ /* 0x000ea80008000200 */
[----:B------:R-:W3:Y:S04]  /*5b6d0*/  LDSM.16.M88.4 R204, [R2+UR13+0x4b180] ;  /* 0x04b1800d02cc783b */ /* 0x000ee80008000200 */
[----:B------:R-:W3:Y:S04]  /*5b6e0*/  LDSM.16.M88.4 R200, [R2+UR13+0x4c180] ;  /* 0x04c1800d02c8783b */ /* 0x000ee80008000200 */
[----:B------:R-:W4:Y:S04]  /*5b6f0*/  LDSM.16.M88.4 R196, [R2+UR13+0x4d180] ;  /* 0x04d1800d02c4783b */ /* 0x000f280008000200 */
[----:B------:R-:W4:Y:S04]  /*5b700*/  LDSM.16.M88.4 R192, [R2+UR13+0x4e180] ;  /* 0x04e1800d02c0783b */ /* 0x000f280008000200 */
[----:B------:R-:W4:Y:S01]  /*5b710*/  LDSM.16.M88.4 R188, [R2+UR13+0x4f180] ;  /* 0x04f1800d02bc783b */ /* 0x000f220008000200 */
[C---:B-1----:R-:W-:Y:S03]  /*5b720*/  HMMA.1688.F32.TF32 R68, R12.reuse, R4, R96 ;  /* 0x000000040c44723c */ /* 0x042fe60000081060 */
[----:B------:R-:W-:Y:S04]  /*5b730*/  STL [R1+0x31b8], R10 ;  /* 0x0031b80a01007387 */ /* 0x000fe80000100800 */
[----:B------:R-:W-:Y:S04]  /*5b740*/  STL [R1+0x31b4], R11 ;  /* 0x0031b40b01007387 */ /* 0x000fe80000100800 */
[----:B------:R-:W-:Y:S04]  /*5b750*/  STL [R1+0x31bc], R6 ;  /* 0x0031bc0601007387 */ /* 0x000fe80000100800 */
[----:B------:R-:W-:Y:S04]  /*5b760*/  STL [R1+0x31b0], R7 ;  /* 0x0031b00701007387 */ /* 0x000fe80000100800 */
[----:B--2---:R-:W-:Y:S04]  /*5b770*/  STL [R1+0x31d4], R242 ;  /* 0x0031d4f201007387 */ /* 0x004fe80000100800 */
[----:B------:R-:W-:Y:S04]  /*5b780*/  STL [R1+0x31c0], R243 ;  /* 0x0031c0f301007387 */ /* 0x000fe80000100800 */
[----:B---3--:R-:W-:Y:S04]  /*5b790*/  STL [R1+0x31dc], R238 ;  /* 0x0031dcee01007387 */ /* 0x008fe80000100800 */
[----:B------:R-:W-:Y:S04]  /*5b7a0*/  STL [R1+0x31d8], R239 ;  /* 0x0031d8ef01007387 */ /* 0x000fe80000100800 */
[----:B----4-:R-:W-:Y:S04]  /*5b7b0*/  STL [R1+0x31e4], R234 ;  /* 0x0031e4ea01007387 */ /* 0x010fe80000100800 */
[----:B------:R-:W-:Y:S04]  /*5b7c0*/  STL [R1+0x31e0], R235 ;  /* 0x0031e0eb01007387 */ /* 0x000fe80000100800 */
[----:B------:R1:W-:Y:S01]  /*5b7d0*/  STL [R1+0x31ec], R230 ;  /* 0x0031ece601007387 */ /* 0x0003e20000100800 */
[----:B------:R-:W-:Y:S03]  /*5b7e0*/  HMMA.1688.F32.TF32 R76, R12, R8, R100 ;  /* 0x000000080c4c723c */ /* 0x000fe60000081064 */
[----:B------:R2:W-:Y:S04]  /*5b7f0*/  STL [R1+0x31e8], R231 ;  /* 0x0031e8e701007387 */ /* 0x0005e80000100800 */
[----:B------:R3:W-:Y:S04]  /*5b800*/  STL [R1+0x31f4], R226 ;  /* 0x0031f4e201007387 */ /* 0x0007e80000100800 */
[----:B------:R4:W-:Y:S04]  /*5b810*/  STL [R1+0x31f0], R227 ;  /* 0x0031f0e301007387 */ /* 0x0009e80000100800 */
[----:B------:R-:W-:Y:S04]  /*5b820*/  STL [R1+0x3110], R222 ;  /* 0x003110de01007387 */ /* 0x000fe80000100800 */
[----:B------:R-:W-:Y:S01]  /*5b830*/  STL [R1+0x310c], R223 ;  /* 0x00310cdf01007387 */ /* 0x000fe20000100800 */
[----:B-1----:R-:W-:-:S03]  /*5b840*/  MOV R230, R68 ;  /* 0x0000004400e67202 */ /* 0x002fc60000000f00 */
[----:B------:R-:W-:Y:S01]  /*5b850*/  STL [R1+0x3108], R218 ;  /* 0x003108da01007387 */ /* 0x000fe20000100800 */
[----:B--2---:R-:W-:Y:S01]  /*5b860*/  IMAD.MOV.U32 R231, RZ, RZ, R69 ;  /* 0x000000ffffe77224 */ /* 0x004fe200078e0045 */
[----:B------:R-:W-:Y:S02]  /*5b870*/  MOV R234, R70 ;  /* 0x0000004600ea7202 */ /* 0x000fe40000000f00 */
[----:B------:R-:W-:Y:S01]  /*5b880*/  STL [R1+0x3104], R219 ;  /* 0x003104db01007387 */ /* 0x000fe20000100800 */
[----:B------:R-:W-:-:S03]  /*5b890*/  IMAD.MOV.U32 R235, RZ, RZ, R71 ;  /* 0x000000ffffeb7224 */ /* 0x000fc600078e0047 */
        /* <DEDUP_REMOVED lines=17> */
[----:B------:R-:W-:Y:S04]  /*5b9b0*/  STL.64 [R1+0xf8], R78 ;  /* 0x0000f84e01007387 */ /* 0x000fe80000100a00 */
[----:B------:R-:W-:Y:S01]  /*5b9c0*/  STL [R1+0x3204], R235 ;  /* 0x003204eb01007387 */ /* 0x000fe20000100800 */
[----:B---3--:R-:W-:-:S03]  /*5b9d0*/  MOV R226, R70 ;  /* 0x0000004600e27202 */ /* 0x008fc60000000f00 */
[----:B------:R-:W-:Y:S01]  /*5b9e0*/  STL [R1+0x3200], R234 ;  /* 0x003200ea01007387 */ /* 0x000fe20000100800 */
[----:B----4-:R-:W-:-:S03]  /*5b9f0*/  IMAD.MOV.U32 R227, RZ, RZ, R71 ;  /* 0x000000ffffe37224 */ /* 0x010fc600078e0047 */
[----:B------:R-:W-:Y:S04]  /*5ba00*/  STL [R1+0x31fc], R230 ;  /* 0x0031fce601007387 */ /* 0x000fe80000100800 */
[----:B------:R-:W-:Y:S04]  /*5ba10*/  STL [R1+0x31f8], R231 ;  /* 0x0031f8e701007387 */ /* 0x000fe80000100800 */
[----:B------:R1:W-:Y:S02]  /*5ba20*/  STL.64 [R1+0xd0], R68 ;  /* 0x0000d04401007387 */ /* 0x0003e40000100a00 */
        /* <DEDUP_REMOVED lines=18> */
[C---:B------:R-:W-:Y:S01]  /*5bb50*/  HMMA.1688.F32.TF32 R68, R12.reuse, R224, R72 ;  /* 0x000000e00c44723c */ /* 0x040fe20000081048 */
        /* <DEDUP_REMOVED lines=48> */
[C---:B---3--:R-:W-:Y:S08]  /*5be60*/  HMMA.1688.F32.TF32 R88, R12.reuse, R216, R88 ;  /* 0x000000d80c58723c */ /* 0x048ff00000081058 */
[C---:B----4-:R-:W-:Y:S08]  /*5be70*/  HMMA.1688.F32.TF32 R68, R12.reuse, R220, R92 ;  /* 0x000000dc0c44723c */ /* 0x050ff0000008105c */
[C---:B--2---:R-:W-:Y:S11]  /*5be80*/  HMMA.1688.F32.TF32 R76, R12.reuse, R212, R84 ;  /* 0x000000d40c4c723c */ /* 0x044ff60000081054 */
[----:B------:R-:W-:Y:S04]  /*5be90*/  STL.64 [R1+0x80], R68 ;  /* 0x0000804401007387 */ /* 0x000fe80000100a00 */
[----:B------:R1:W-:Y:S02]  /*5bea0*/  STL.64 [R1+0x88], R70 ;  /* 0x0000884601007387 */ /* 0x0003e40000100a00 */
[C---:B-1----:R-:W-:Y:S02]  /*5beb0*/  HMMA.1688.F32.TF32 R68, R12.reuse, R208, R72 ;  /* 0x000000d00c44723c */ /* 0x042fe40000081048 */
        /* <DEDUP_REMOVED lines=8> */
[----:B------:R-:W2:Y:S04]  /*5bf40*/  LDL.LU R74, [R1+0x1e8] ;  /* 0x0001e800014a7983 */ /* 0x000ea80000300800 */
[----:B------:R-:W2:Y:S01]  /*5bf50*/  LDL.LU R75, [R1+0x1ec] ;  /* 0x0001ec00014b7983 */ /* 0x000ea20000300800 */
[C---:B-1----:R-:W-:Y:S03]  /*5bf60*/  HMMA.1688.F32.TF32 R68, R12.reuse, R200, R112 ;  /* 0x000000c80c44723c */ /* 0x042fe60000081070 */
[----:B------:R-:W3:Y:S04]  /*5bf70*/  LDL.LU R92, [R1+0x1d0] ;  /* 0x0001d000015c7983 */ /* 0x000ee80000300800 */
[----:B------:R-:W3:Y:S01]  /*5bf80*/  LDL.LU R93, [R1+0x1d4] ;  /* 0x0001d400015d7983 */ /* 0x000ee20000300800 */
[C---:B------:R-:W-:Y:S03]  /*5bf90*/  HMMA.1688.F32.TF32 R76, R12.reuse, R204, R116 ;  /* 0x000000cc0c4c723c */ /* 0x040fe60000081074 */
[----:B------:R-:W3:Y:S04]  /*5bfa0*/  LDL.LU R94, [R1+0x1d8] ;  /* 0x0001d800015e7983 */ /* 0x000ee80000300800 */
[----:B------:R-:W3:Y:S04]  /*5bfb0*/  LDL.LU R95, [R1+0x1dc] ;  /* 0x0001dc00015f7983 */ /* 0x000ee80000300800 */
[----:B------:R-:W4:Y:S04]  /*5bfc0*/  LDL.LU R88, [R1+0x1c0] ;  /* 0x0001c00001587983 */ /* 0x000f280000300800 */
[----:B------:R-:W4:Y:S04]  /*5bfd0*/  LDL.LU R89, [R1+0x1c4] ;  /* 0x0001c40001597983 */ /* 0x000f280000300800 */
[----:B------:R-:W4:Y:S04]  /*5bfe0*/  LDL.LU R90, [R1+0x1c8] ;  /* 0x0001c800015a7983 */ /* 0x000f280000300800 */
[----:B------:R-:W4:Y:S04]  /*5bff0*/  LDL.LU R91, [R1+0x1cc] ;  /* 0x0001cc00015b7983 */ /* 0x000f280000300800 */
[----:B------:R-:W3:Y:S01]  /*5c000*/  LDL.LU R84, [R1+0x1b0] ;  /* 0x0001b00001547983 */ /* 0x000ee20000300800 */
[C---:B------:R-:W-:Y:S03]  /*5c010*/  HMMA.1688.F32.TF32 R108, R12.reuse, R196, R108 ;  /* 0x000000c40c6c723c */ /* 0x040fe6000008106c */
[----:B------:R-:W4:Y:S04]  /*5c020*/  LDL.LU R85, [R1+0x1b4] ;  /* 0x0001b40001557983 */ /* 0x000f280000300800 */
[----:B------:R-:W4:Y:S04]  /*5c030*/  LDL.LU R86, [R1+0x1b8] ;  /* 0x0001b80001567983 */ /* 0x000f280000300800 */
[----:B------:R-:W4:Y:S04]  /*5c040*/  LDL.LU R87, [R1+0x1bc] ;  /* 0x0001bc0001577983 */ /* 0x000f280000300800 */
[----:B------:R-:W-:Y:S04]  /*5c050*/  STL.64 [R1+0x40], R76 ;  /* 0x0000404c01007387 */ /* 0x000fe80000100a00 */
[----:B------:R1:W-:Y:S04]  /*5c060*/  STL.64 [R1+0x48], R78 ;  /* 0x0000484e01007387 */ /* 0x0003e80000100a00 */
[----:B------:R-:W-:Y:S04]  /*5c070*/  STL.64 [R1+0x30], R68 ;  /* 0x0000304401007387 */ /* 0x000fe80000100a00 */
[----:B------:R1:W-:Y:S02]  /*5c080*/  STL.64 [R1+0x38], R70 ;  /* 0x0000384601007387 */ /* 0x0003e40000100a00 */
[C---:B-1----:R-:W-:Y:S08]  /*5c090*/  HMMA.1688.F32.TF32 R76, R12.reuse, R192, R104 ;  /* 0x000000c00c4c723c */ /* 0x042ff00000081068 */
[----:B------:R-:W-:Y:S01]  /*5c0a0*/  HMMA.1688.F32.TF32 R68, R12, R188, R100 ;  /* 0x000000bc0c44723c */ /* 0x000fe20000081064 */
[----:B------:R-:W-:Y:S04]  /*5c0b0*/  STL.64 [R1+0x20], R108 ;  /* 0x0000206c01007387 */ /* 0x000fe80000100a00 */
[----:B------:R-:W-:Y:S04]  /*5c0c0*/  STL.64 [R1+0x28], R110 ;  /* 0x0000286e01007387 */ /* 0x000fe80000100a00 */
[----:B------:R-:W-:Y:S04]  /*5c0d0*/  LDS R12, [R0+UR11+0x18100] ;  /* 0x0181000b000c7984 */ /* 0x000fe80008000800 */
[----:B------:R-:W-:Y:S04]  /*5c0e0*/  STL.64 [R1+0x10], R76 ;  /* 0x0000104c01007387 */ /* 0x000fe80000100a00 */
[----:B------:R1:W-:Y:S04]  /*5c0f0*/  STL.64 [R1+0x18], R78 ;  /* 0x0000184e01007387 */ /* 0x0003e80000100a00 */
[----:B------:R-:W-:Y:S04]  /*5c100*/  STL.64 [R1], R68 ;  /* 0x0000004401007387 */ /* 0x000fe80000100a00 */
[----:B------:R1:W-:Y:S02]  /*5c110*/  STL.64 [R1+0x8], R70 ;  /* 0x0000084601007387 */ /* 0x0003e40000100a00 */
[C---:B-1----:R-:W-:Y:S02]  /*5c120*/  HMMA.1688.F32.TF32 R76, R16.reuse, R8, R96 ;  /* 0x00000008104c723c */ /* 0x042fe40000081060 */
[----:B------:R-:W-:Y:S04]  /*5c130*/  LDS R14, [R0+UR11+0x19100] ;  /* 0x0191000b000e7984 */ /* 0x000fe80008000800 */
[----:B------:R-:W-:Y:S02]  /*5c140*/  LDS R13, [R3+UR11+0x18100] ;  /* 0x0181000b030d7984 */ /* 0x000fe40008000800 */
[----:B------:R-:W-:Y:S02]  /*5c150*/  HMMA.1688.F32.TF32 R68, R16, R4, R80 ;  /* 0x000000041044723c */ /* 0x000fe40000081050 */
[----:B------:R-:W1:Y:S09]  /*5c160*/  LDS R15, [R3+UR11+0x19100] ;  /* 0x0191000b030f7984 */ /* 0x000e720008000800 */
[----:B------:R-:W-:Y:S04]  /*5c170*/  STL.64 [R1+0x200], R76 ;  /* 0x0002004c01007387 */ /* 0x000fe80000100a00 */
[----:B------:R-:W-:Y:S04]  /*5c180*/  STL.64 [R1+0x208], R78 ;  /* 0x0002084e01007387 */ /* 0x000fe80000100a00 */
[----:B------:R2:W-:Y:S04]  /*5c190*/  STL.64 [R1+0x1f0], R68 ;  /* 0x0001f04401007387 */ /* 0x0005e80000100a00 */
[----:B------:R-:W4:Y:S04]  /*5c1a0*/  LDL.LU R80, [R1+0x1a0] ;  /* 0x0001a00001507983 */ /* 0x000f280000300800 */
[----:B------:R-:W4:Y:S04]  /*5c1b0*/  LDL.LU R81, [R1+0x1a4] ;  /* 0x0001a40001517983 */ /* 0x000f280000300800 */
[----:B------:R-:W4:Y:S04]  /*5c1c0*/  LDL.LU R82, [R1+0x1a8] ;  /* 0x0001a80001527983 */ /* 0x000f280000300800 */
[----:B------:R-:W4:Y:S01]  /*5c1d0*/  LDL.LU R83, [R1+0x1ac] ;  /* 0x0001ac0001537983 */ /* 0x000f220000300800 */
[----:B------:R-:W-:Y:S01]  /*5c1e0*/  MOV R190, R70 ;  /* 0x0000004600be7202 */ /* 0x000fe20000000f00 */
[----:B------:R-:W-:-:S05]  /*5c1f0*/  IMAD.MOV.U32 R191, RZ, RZ, R71 ;  /* 0x000000ffffbf7224 */ /* 0x000fca00078e0047 */
[----:B------:R-:W-:Y:S04]  /*5c200*/  STL [R1+0x3144], R191 ;  /* 0x003144bf01007387 */ /* 0x000fe80000100800 */
[----:B------:R-:W-:Y:S01]  /*5c210*/  STL [R1+0x3140], R190 ;  /* 0x003140be01007387 */ /* 0x000fe20000100800 */
[----:B--2---:R-:W-:Y:S03]  /*5c220*/  HMMA.1688.F32.TF32 R68, R16, R240, R72 ;  /* 0x000000f01044723c */ /* 0x004fe60000081048 */
[----:B------:R-:W2:-:S15]  /*5c230*/  LDL.LU R72, [R1+0x190] ;  /* 0x0001900001487983 */ /* 0x000e9e0000300800 */
[----:B------:R-:W-:Y:S01]  /*5c240*/  NOP ;  /* 0x0000000000007918 */ /* 0x000fe20000000000 */
[----:B------:R-:W-:Y:S04]  /*5c250*/  STL.64 [R1+0x1e0], R68 ;  /* 0x0001e04401007387 */ /* 0x000fe80000100a00 */
[----:B------:R3:W-:Y:S04]  /*5c260*/  STL.64 [R1+0x1e8], R70 ;  /* 0x0001e84601007387 */ /* 0x0007e80000100a00 */
[----:B------:R-:W2:Y:S04]  /*5c270*/  LDL.LU R73, [R1+0x194] ;  /* 0x0001940001497983 */ /* 0x000ea80000300800 */
[----:B------:R-:W2:Y:S04]  /*5c280*/  LDL.LU R74, [R1+0x198] ;  /* 0x00019800014a7983 */ /* 0x000ea80000300800 */
[----:B------:R-:W2:Y:S01]  /*5c290*/  LDL.LU R75, [R1+0x19c] ;  /* 0x00019c00014b7983 */ /* 0x000ea20000300800 */
[C---:B---3--:R-:W-:Y:S08]  /*5c2a0*/  HMMA.1688.F32.TF32 R68, R16.reuse, R236, R92 ;  /* 0x000000ec1044723c */ /* 0x048ff0000008105c */
[C---:B----4-:R-:W-:Y:S11]  /*5c2b0*/  HMMA.1688.F32.TF32 R76, R16.reuse, R232, R88 ;  /* 0x000000e8104c723c */ /* 0x050ff60000081058 */
[----:B------:R-:W-:Y:S01]  /*5c2c0*/  IMAD.MOV.U32 R190, RZ, RZ, R71 ;  /* 0x000000ffffbe7224 */ /* 0x000fe200078e0047 */
[----:B------:R-:W-:Y:S01]  /*5c2d0*/  MOV R191, R70 ;  /* 0x0000004600bf7202 */ /* 0x000fe20000000f00 */
[----:B------:R3:W-:Y:S04]  /*5c2e0*/  STL.64 [R1+0x1d0], R68 ;  /* 0x0001d04401007387 */ /* 0x0007e80000100a00 */
[----:B------:R-:W-:Y:S04]  /*5c2f0*/  STL [R1+0x314c], R190 ;  /* 0x00314cbe01007387 */ /* 0x000fe80000100800 */
[----:B------:R4:W-:Y:S04]  /*5c300*/  STL [R1+0x3148], R191 ;  /* 0x003148bf01007387 */ /* 0x0009e80000100800 */
[----:B------:R-:W-:Y:S01]  /*5c310*/  STL.64 [R1+0x1c0], R76 ;  /* 0x0001c04c01007387 */ /* 0x000fe20000100a00 */
[C---:B---3--:R-:W-:Y:S03]  /*5c320*/  HMMA.1688.F32.TF32 R68, R16.reuse, R228, R84 ;  /* 0x000000e41044723c */ /* 0x048fe60000081054 */
[----:B------:R-:W-:Y:S04]  /*5c330*/  STL.64 [R1+0x1c8], R78 ;  /* 0x0001c84e01007387 */ /* 0x000fe80000100a00 */
        /* <DEDUP_REMOVED lines=8> */
[----:B------:R-:W3:Y:S04]  /*5c3c0*/  LDL.LU R84, [R1+0x170] ;  /* 0x0001700001547983 */ /* 0x000ee80000300800 */
[----:B------:R-:W3:Y:S04]  /*5c3d0*/  LDL.LU R85, [R1+0x174] ;  /* 0x0001740001557983 */ /* 0x000ee80000300800 */
[----:B------:R-:W3:Y:S04]  /*5c3e0*/  LDL.LU R86, [R1+0x178] ;  /* 0x0001780001567983 */ /* 0x000ee80000300800 */
[----:B------:R-:W3:Y:S04]  /*5c3f0*/  LDL.LU R87, [R1+0x17c] ;  /* 0x00017c0001577983 */ /* 0x000ee80000300800 */
[----:B------:R-:W-:Y:S04]  /*5c400*/  STL [R1+0x315c], R199 ;  /* 0x00315cc701007387 */ /* 0x000fe80000100800 */
[----:B------:R-:W-:Y:S04]  /*5c410*/  STL [R1+0x3158], R198 ;  /* 0x003158c601007387 */ /* 0x000fe80000100800 */
[----:B------:R-:W-:Y:S04]  /*5c420*/  STL [R1+0x3154], R195 ;  /* 0x003154c301007387 */ /* 0x000fe80000100800 */
[----:B------:R-:W-:Y:S01]  /*5c430*/  STL [R1+0x3150], R194 ;  /* 0x003150c201007387 */ /* 0x000fe20000100800 */
[----:B------:R-:W-:-:S15]  /*5c440*/  HMMA.1688.F32.TF32 R68, R16, R224, R80 ;  /* 0x000000e01044723c */ /* 0x000fde0000081050 */
[----:B------:R-:W-:-:S04]  /*5c450*/  NOP ;  /* 0x0000000000007918 */ /* 0x000fc80000000000 */
[----:B------:R2:W-:Y:S04]  /*5c460*/  STL.64 [R1+0x1a0], R68 ;  /* 0x0001a04401007387 */ /* 0x0005e80000100a00 */
[----:B------:R-:W3:Y:S04]  /*5c470*/  LDL.LU R80, [R1+0x160] ;  /* 0x0001600001507983 */ /* 0x000ee80000300800 */
[----:B------:R-:W3:Y:S04]  /*5c480*/  LDL.LU R81, [R1+0x164] ;  /* 0x0001640001517983 */ /* 0x000ee80000300800 */
[----:B------:R-:W3:Y:S04]  /*5c490*/  LDL.LU R82, [R1+0x168] ;  /* 0x0001680001527983 */ /* 0x000ee80000300800 */
[----:B------:R-:W3:Y:S01]  /*5c4a0*/  LDL.LU R83, [R1+0x16c] ;  /* 0x00016c0001537983 */ /* 0x000ee20000300800 */
[----:B----4-:R-:W-:Y:S01]  /*5c4b0*/  IMAD.MOV.U32 R191, RZ, RZ, R71 ;  /* 0x000000ffffbf7224 */ /* 0x010fe200078e0047 */
[----:B------:R-:W-:-:S04]  /*5c4c0*/  MOV R190, R70 ;  /* 0x0000004600be7202 */ /* 0x000fc80000000f00 */
[----:B------:R-:W-:Y:S04]  /*5c4d0*/  STL [R1+0x3164], R191 ;  /* 0x003164bf01007387 */ /* 0x000fe80000100800 */
[----:B------:R-:W-:Y:S01]  /*5c4e0*/  STL [R1+0x3160], R190 ;  /* 0x003160be01007387 */ /* 0x000fe20000100800 */
[----:B--2---:R-:W-:Y:S03]  /*5c4f0*/  HMMA.1688.F32.TF32 R68, R16, R220, R72 ;  /* 0x000000dc1044723c */ /* 0x004fe60000081048 */
[----:B------:R-:W2:Y:S04]  /*5c500*/  LDL.LU R72, [R1+0x150] ;  /* 0x0001500001487983 */ /* 0x000ea80000300800 */
[----:B------:R-:W2:Y:S04]  /*5c510*/  LDL.LU R73, [R1+0x154] ;  /* 0x0001540001497983 */ /* 0x000ea80000300800 */
[----:B------:R-:W2:Y:S04]  /*5c520*/  LDL.LU R74, [R1+0x158] ;  /* 0x00015800014a7983 */ /* 0x000ea80000300800 */
[----:B------:R-:W2:Y:S04]  /*5c530*/  LDL.LU R75, [R1+0x15c] ;  /* 0x00015c00014b7983 */ /* 0x000ea80000300800 */
[----:B------:R-:W-:Y:S01]  /*5c540*/  MOV R202, R68 ;  /* 0x0000004400ca7202 */ /* 0x000fe20000000f00 */
[----:B------:R-:W-:Y:S01]  /*5c550*/  IMAD.MOV.U32 R203, RZ, RZ, R69 ;  /* 0x000000ffffcb7224 */ /* 0x000fe200078e0045 */
[----:B------:R-:W-:Y:S01]  /*5c560*/  MOV R206, R70 ;  /* 0x0000004600ce7202 */ /* 0x000fe20000000f00 */
[----:B------:R-:W-:-:S02]  /*5c570*/  IMAD.MOV.U32 R207, RZ, RZ, R71 ;  /* 0x000000ffffcf7224 */ /* 0x000fc400078e0047 */
[----:B---3--:R-:W-:Y:S03]  /*5c580*/  HMMA.1688.F32.TF32 R68, R16, R216, R88 ;  /* 0x000000d81044723c */ /* 0x008fe60000081058 */
[----:B------:R-:W-:-:S15]  /*5c590*/  STL [R1+0x3174], R207 ;  /* 0x003174cf01007387 */ /* 0x000fde0000100800 */
[----:B------:R-:W-:Y:S01]  /*5c5a0*/  NOP ;  /* 0x0000000000007918 */ /* 0x000fe20000000000 */
[----:B------:R-:W-:Y:S01]  /*5c5b0*/  MOV R199, R68 ;  /* 0x0000004400c77202 */ /* 0x000fe20000000f00 */
[----:B------:R-:W-:Y:S01]  /*5c5c0*/  IMAD.MOV.U32 R198, RZ, RZ, R69 ;  /* 0x000000ffffc67224 */ /* 0x000fe200078e0045 */
[----:B------:R-:W-:Y:S01]  /*5c5d0*/  MOV R195, R70 ;  /* 0x0000004600c37202 */ /* 0x000fe20000000f00 */
[----:B------:R-:W-:Y:S02]  /*5c5e0*/  IMAD.MOV.U32 R194, RZ, RZ, R71 ;  /* 0x000000ffffc27224 */ /* 0x000fe400078e0047 */
[C---:B------:R-:W-:Y:S01]  /*5c5f0*/  HMMA.1688.F32.TF32 R68, R16.reuse, R212, R84 ;  /* 0x000000d41044723c */ /* 0x040fe20000081054 */
[----:B------:R-:W-:Y:S04]  /*5c600*/  STL [R1+0x3170], R206 ;  /* 0x003170ce01007387 */ /* 0x000fe80000100800 */
[----:B------:R3:W-:Y:S04]  /*5c610*/  STL [R1+0x316c], R203 ;  /* 0x00316ccb01007387 */ /* 0x0007e80000100800 */
[----:B------:R4:W-:Y:S10]  /*5c620*/  STL [R1+0x3168], R202 ;  /* 0x003168ca01007387 */ /* 0x0009f40000100800 */
[----:B---3--:R-:W-:Y:S01]  /*5c630*/  MOV R203, R68 ;  /* 0x0000004400cb7202 */ /* 0x008fe20000000f00 */
[----:B----4-:R-:W-:Y:S01]  /*5c640*/  IMAD.MOV.U32 R202, RZ, RZ, R69 ;  /* 0x000000ffffca7224 */ /* 0x010fe200078e0045 */
[----:B------:R-:W-:Y:S01]  /*5c650*/  MOV R191, R70 ;  /* 0x0000004600bf7202 */ /* 0x000fe20000000f00 */
[----:B------:R-:W-:Y:S01]  /*5c660*/  IMAD.MOV.U32 R190, RZ, RZ, R71 ;  /* 0x000000ffffbe7224 */ /* 0x000fe200078e0047 */
[----:B------:R-:W-:Y:S04]  /*5c670*/  STL [R1+0x3184], R194 ;  /* 0x003184c201007387 */ /* 0x000fe80000100800 */
[----:B------:R-:W-:Y:S04]  /*5c680*/  STL [R1+0x3180], R195 ;  /* 0x003180c301007387 */ /* 0x000fe80000100800 */
[----:B------:R-:W-:Y:S04]  /*5c690*/  STL [R1+0x317c], R198 ;  /* 0x00317cc601007387 */ /* 0x000fe80000100800 */
[----:B------:R3:W-:Y:S04]  /*5c6a0*/  STL [R1+0x3178], R199 ;  /* 0x003178c701007387 */ /* 0x0007e80000100800 */
[----:B------:R-:W-:Y:S04]  /*5c6b0*/  STL [R1+0x3194], R190 ;  /* 0x003194be01007387 */ /* 0x000fe80000100800 */
[----:B------:R-:W-:Y:S04]  /*5c6c0*/  STL [R1+0x3190], R191 ;  /* 0x003190bf01007387 */ /* 0x000fe80000100800 */
[----:B------:R4:W-:Y:S01]  /*5c6d0*/  STL [R1+0x318c], R202 ;  /* 0x00318cca01007387 */ /* 0x0009e20000100800 */
[----:B------:R-:W-:Y:S03]  /*5c6e0*/  HMMA.1688.F32.TF32 R68, R16, R208, R80 ;  /* 0x000000d01044723c */ /* 0x000fe60000081050 */
[----:B------:R1:W-:-:S15]  /*5c6f0*/  STL [R1+0x3188], R203 ;  /* 0x003188cb01007387 */ /* 0x0003de0000100800 */
[----:B------:R-:W-:Y:S01]  /*5c700*/  NOP ;  /* 0x0000000000007918 */ /* 0x000fe20000000000 */
[----:B------:R-:W-:Y:S01]  /*5c710*/  IMAD.MOV.U32 R206, RZ, RZ, R71 ;  /* 0x000000ffffce7224 */ /* 0x000fe200078e0047 */
[----:B------:R-:W-:Y:S01]  /*5c720*/  MOV R207, R70 ;  /* 0x0000004600cf7202 */ /* 0x000fe20000000f00 */
[----:B---3--:R-:W-:Y:S01]  /*5c730*/  IMAD.MOV.U32 R199, RZ, RZ, R69 ;  /* 0x000000ffffc77224 */ /* 0x008fe200078e0045 */
[----:B------:R-:W-:Y:S02]  /*5c740*/  MOV R198, R68 ;  /* 0x0000004400c67202 */ /* 0x000fe40000000f00 */
[----:B------:R-:W-:Y:S04]  /*5c750*/  STL [R1+0x31a4], R206 ;  /* 0x0031a4ce01007387 */ /* 0x000fe80000100800 */
[----:B------:R-:W-:Y:S04]  /*5c760*/  STL [R1+0x31a0], R207 ;  /* 0x0031a0cf01007387 */ /* 0x000fe80000100800 */
[----:B------:R3:W-:Y:S04]  /*5c770*/  STL [R1+0x319c], R199 ;  /* 0x00319cc701007387 */ /* 0x0007e80000100800 */
[----:B------:R1:W-:Y:S04]  /*5c780*/  STL [R1+0x3198], R198 ;  /* 0x003198c601007387 */ /* 0x0003e80000100800 */
        /* <DEDUP_REMOVED lines=32> */
[----:B--2---:R-:W-:Y:S03]  /*5c990*/  HMMA.1688.F32.TF32 R68, R16, R204, R72 ;  /* 0x000000cc1044723c */ /* 0x004fe60000081048 */
[----:B------:R-:W2:Y:S04]  /*5c9a0*/  LDL.LU R72, [R1+0x830] ;  /* 0x0008300001487983 */ /* 0x000ea80000300800 */
[----:B------:R-:W2:Y:S01]  /*5c9b0*/  LDL.LU R73, [R1+0x834] ;  /* 0x0008340001497983 */ /* 0x000ea20000300800 */
[----:B------:R-:W-:Y:S01]  /*5c9c0*/  MOV R74, R25 ;  /* 0x00000019004a7202 */ /* 0x000fe20000000f00 */
[----:B------:R-:W-:-:S10]  /*5c9d0*/  IMAD.MOV.U32 R75, RZ, RZ, R24 ;  /* 0x000000ffff4b7224 */ /* 0x000fd400078e0018 */
[----:B------:R-:W-:Y:S01]  /*5c9e0*/  MOV R210, R68 ;  /* 0x0000004400d27202 */ /* 0x000fe20000000f00 */
[----:B------:R-:W-:Y:S01]  /*5c9f0*/  IMAD.MOV.U32 R222, RZ, RZ, R69 ;  /* 0x000000ffffde7224 */ /* 0x000fe200078e0045 */
[----:B------:R-:W-:Y:S01]  /*5ca00*/  MOV R223, R70 ;  /* 0x0000004600df7202 */ /* 0x000fe20000000f00 */
[----:B------:R-:W-:-:S03]  /*5ca10*/  IMAD.MOV.U32 R218, RZ, RZ, R71 ;  /* 0x000000ffffda7224 */ /* 0x000fc600078e0047 */
[----:B------:R-:W-:Y:S04]  /*5ca20*/  STL [R1+0x31ac], R222 ;  /* 0x0031acde01007387 */ /* 0x000fe80000100800 */
[----:B------:R-:W-:Y:S01]  /*5ca30*/  STL [R1+0x31a8], R210 ;  /* 0x0031a8d201007387 */ /* 0x000fe20000100800 */
[----:B---3--:R-:W-:-:S15]  /*5ca40*/  HMMA.1688.F32.TF32 R24, R16, R200, R108 ;  /* 0x000000c81018723c */ /* 0x008fde000008106c */
[----:B------:R-:W-:-:S04]  /*5ca50*/  NOP ;  /* 0x0000000000007918 */ /* 0x000fc80000000000 */
[----:B----4-:R-:W-:Y:S01]  /*5ca60*/  MOV R202, R24 ;  /* 0x0000001800ca7202 */ /* 0x010fe20000000f00 */
[----:B-1----:R-:W-:Y:S01]  /*5ca70*/  IMAD.MOV.U32 R203, RZ, RZ, R25 ;  /* 0x000000ffffcb7224 */ /* 0x002fe200078e0019 */
        /* <DEDUP_REMOVED lines=17> */
[C---:B------:R-:W-:Y:S11]  /*5cb90*/  HMMA.1688.F32.TF32 R76, R12.reuse, R240, R84 ;  /* 0x000000f00c4c723c */ /* 0x040ff60000081054 */
[----:B------:R-:W-:Y:S04]  /*5cba0*/  STL.64 [R1+0x3d0], R68 ;  /* 0x0003d04401007387 */ /* 0x000fe80000100a00 */
[----:B------:R1:W-:Y:S04]  /*5cbb0*/  STL.64 [R1+0x3d8], R70 ;  /* 0x0003d84601007387 */ /* 0x0003e80000100a00 */
[----:B------:R-:W-:Y:S04]  /*5cbc0*/  STL.64 [R1+0x3c0], R16 ;  /* 0x0003c01001007387 */ /* 0x000fe80000100a00 */
[----:B------:R2:W-:Y:S01]  /*5cbd0*/  STL.64 [R1+0x3c8], R18 ;  /* 0x0003c81201007387 */ /* 0x0005e20000100a00 */
[C---:B-1----:R-:W-:Y:S08]  /*5cbe0*/  HMMA.1688.F32.TF32 R68, R12.reuse, R236, R80 ;  /* 0x000000ec0c44723c */ /* 0x042ff00000081050 */
[C---:B--2---:R-:W-:Y:S01]  /*5cbf0*/  HMMA.1688.F32.TF32 R16, R12.reuse, R232, R72 ;  /* 0x000000e80c10723c */ /* 0x044fe20000081048 */
        /* <DEDUP_REMOVED lines=114> */
[C---:B----4-:R-:W-:Y:S08]  /*5d320*/  HMMA.1688.F32.TF32 R16, R12.reuse, R200, R16 ;  /* 0x000000c80c10723c */ /* 0x050ff00000081010 */
[C---:B--2---:R-:W-:Y:S08]  /*5d330*/  HMMA.1688.F32.TF32 R100, R12.reuse, R208, R100 ;  /* 0x000000d00c64723c */ /* 0x044ff00000081064 */
[C---:B---3--:R-:W-:Y:S08]  /*5d340*/  HMMA.1688.F32.TF32 R104, R12.reuse, R212, R104 ;  /* 0x000000d40c68723c */ /* 0x048ff00000081068 */
        /* <DEDUP_REMOVED lines=8> */
[----:B------:R-:W3:Y:S04]  /*5d3d0*/  LDL.LU.64 R120, [R1+0x3280] ;  /* 0x0032800001787983 */ /* 0x000ee80000300a00 */
[----:B------:R-:W-:Y:S04]  /*5d3e0*/  STL.64 [R1+0x370], R116 ;  /* 0x0003707401007387 */ /* 0x000fe80000100a00 */
[----:B------:R4:W-:Y:S04]  /*5d3f0*/  STL.64 [R1+0x378], R118 ;  /* 0x0003787601007387 */ /* 0x0009e80000100a00 */
[----:B----4-:R-:W4:Y:S04]  /*5d400*/  LDL.LU.64 R118, [R1+0x3278] ;  /* 0x0032780001767983 */ /* 0x010f280000300a00 */
        /* <DEDUP_REMOVED lines=23> */
[----:B------:R1:W-:Y:S02]  /*5d580*/  STL.64 [R1+0x258], R18 ;  /* 0x0002581201007387 */ /* 0x0003e40000100a00 */
[C---:B-1----:R-:W-:Y:S08]  /*5d590*/  HMMA.1688.F32.TF32 R16, R12.reuse, R192, R68 ;  /* 0x000000c00c10723c */ /* 0x042ff00000081044 */
[----:B------:R-:W-:Y:S01]  /*5d5a0*/  HMMA.1688.F32.TF32 R12, R12, R188, R76 ;  /* 0x000000bc0c0c723c */ /* 0x000fe2000008104c */
[----:B------:R-:W-:Y:S04]  /*5d5b0*/  STL.64 [R1+0x240], R244 ;  /* 0x000240f401007387 */ /* 0x000fe80000100a00 */
[----:B------:R-:W-:Y:S03]  /*5d5c0*/  STL.64 [R1+0x248], R246 ;  /* 0x000248f601007387 */ /* 0x000fe60000100a00 */
[C---:B------:R-:W-:Y:S01]  /*5d5d0*/  HMMA.1688.F32.TF32 R68, R24.reuse, R4, R180 ;  /* 0x000000041844723c */ /* 0x040fe200000810b4 */
[----:B------:R-:W-:Y:S04]  /*5d5e0*/  LDS R76, [R0+UR11+0x18200] ;  /* 0x0182000b004c7984 */ /* 0x000fe80008000800 */
[----:B------:R-:W-:Y:S04]  /*5d5f0*/  STL.64 [R1+0x230], R16 ;  /* 0x0002301001007387 */ /* 0x000fe80000100a00 */
[----:B------:R-:W-:Y:S04]  /*5d600*/  STL.64 [R1+0x238], R18 ;  /* 0x0002381201007387 */ /* 0x000fe80000100a00 */
[----:B------:R-:W-:Y:S04]  /*5d610*/  STL.64 [R1+0x220], R12 ;  /* 0x0002200c01007387 */ /* 0x000fe80000100a00 */
[----:B------:R1:W-:Y:S04]  /*5d620*/  STL.64 [R1+0x228], R14 ;  /* 0x0002280e01007387 */ /* 0x0003e80000100a00 */
[----:B------:R-:W-:Y:S04]  /*5d630*/  LDS R78, [R0+UR11+0x19200] ;  /* 0x0192000b004e7984 */ /* 0x000fe80008000800 */
[----:B------:R-:W-:Y:S01]  /*5d640*/  LDS R77, [R3+UR11+0x18200] ;  /* 0x0182000b034d7984 */ /* 0x000fe20008000800 */
[C---:B-1----:R-:W-:Y:S03]  /*5d650*/  HMMA.1688.F32.TF32 R12, R24.reuse, R8, R184 ;  /* 0x00000008180c723c */ /* 0x042fe600000810b8 */
[----:B------:R-:W1:Y:S04]  /*5d660*/  LDS R79, [R3+UR11+0x19200] ;  /* 0x0192000b034f7984 */ /* 0x000e680008000800 */
[----:B------:R-:W-:Y:S01]  /*5d670*/  LDS R244, [R0+UR11+0x18300] ;  /* 0x0183000b00f47984 */ /* 0x000fe20008000800 */
[C---:B------:R-:W-:Y:S03]  /*5d680*/  HMMA.1688.F32.TF32 R16, R24.reuse, R240, R176 ;  /* 0x000000f01810723c */ /* 0x040fe600000810b0 */
[----:B------:R-:W-:Y:S04]  /*5d690*/  LDS R246, [R0+UR11+0x19300] ;  /* 0x0193000b00f67984 */ /* 0x000fe80008000800 */
[----:B------:R-:W-:Y:S04]  /*5d6a0*/  LDS R245, [R3+UR11+0x18300] ;  /* 0x0183000b03f57984 */ /* 0x000fe80008000800 */
[----:B------:R-:W-:Y:S04]  /*5d6b0*/  LDS R247, [R3+UR11+0x19300] ;  /* 0x0193000b03f77984 */ /* 0x000fe80008000800 */
[----:B------:R-:W-:Y:S04]  /*5d6c0*/  STL.64 [R1+0x360], R12 ;  /* 0x0003600c01007387 */ /* 0x000fe80000100a00 */
[----:B------:R1:W-:Y:S04]  /*5d6d0*/  STL.64 [R1+0x368], R14 ;  /* 0x0003680e01007387 */ /* 0x0003e80000100a00 */
[----:B------:R-:W-:Y:S04]  /*5d6e0*/  LDS R184, [R0+UR11+0x18380] ;  /* 0x0183800b00b87984 */ /* 0x000fe80008000800 */
[----:B------:R-:W-:Y:S01]  /*5d6f0*/  LDS R186, [R0+UR11+0x19380] ;  /* 0x0193800b00ba7984 */ /* 0x000fe20008000800 */
[C---:B-1----:R-:W-:Y:S03]  /*5d700*/  HMMA.1688.F32.TF32 R12, R24.reuse, R236, R164 ;  /* 0x000000ec180c723c */ /* 0x042fe600000810a4 */
[----:B------:R-:W-:Y:S04]  /*5d710*/  STL.64 [R1+0x350], R68 ;  /* 0x0003504401007387 */ /* 0x000fe80000100a00 */
[----:B------:R1:W-:Y:S04]  /*5d720*/  STL.64 [R1+0x358], R70 ;  /* 0x0003584601007387 */ /* 0x0003e80000100a00 */
[----:B------:R-:W-:Y:S04]  /*5d730*/  STL.64 [R1+0x340], R16 ;  /* 0x0003401001007387 */ /* 0x000fe80000100a00 */
[----:B------:R1:W-:Y:S02]  /*5d740*/  STL.64 [R1+0x348], R18 ;  /* 0x0003481201007387 */ /* 0x0003e40000100a00 */
[C---:B-1----:R-:W-:Y:S02]  /*5d750*/  HMMA.1688.F32.TF32 R68, R24.reuse, R232, R160 ;  /* 0x000000e81844723c */ /* 0x042fe400000810a0 */
[----:B------:R-:W-:Y:S04]  /*5d760*/  LDS R185, [R3+UR11+0x18380] ;  /* 0x0183800b03b97984 */ /* 0x000fe80008000800 */
[----:B------:R-:W-:Y:S02]  /*5d770*/  STL.64 [R1+0x330], R12 ;  /* 0x0003300c01007387 */ /* 0x000fe40000100a00 */
[C---:B------:R-:W-:Y:S02]  /*5d780*/  HMMA.1688.F32.TF32 R16, R24.reuse, R228, R156 ;  /* 0x000000e41810723c */ /* 0x040fe4000008109c */
[----:B------:R1:W-:Y:S04]  /*5d790*/  STL.64 [R1+0x338], R14 ;  /* 0x0003380e01007387 */ /* 0x0003e80000100a00 */
[----:B------:R-:W-:Y:S02]  /*5d7a0*/  LDS R187, [R3+UR11+0x19380] ;  /* 0x0193800b03bb7984 */ /* 0x000fe40008000800 */
        /* <DEDUP_REMOVED lines=18> */
[----:B-1----:R-:W-:Y:S03]  /*5d8d0*/  HMMA.1688.F32.TF32 R12, R24, R200, R80 ;  /* 0x000000c8180c723c */ /* 0x002fe60000081050 */
[----:B------:R-:W-:Y:S04]  /*5d8e0*/  STL.64 [R1+0x2c0], R68 ;  /* 0x0002c04401007387 */ /* 0x000fe80000100a00 */
[----:B------:R-:W-:-:S12]  /*5d8f0*/  STL.64 [R1+0x2c8], R70 ;  /* 0x0002c84601007387 */ /* 0x000fd80000100a00 */
        /* <DEDUP_REMOVED lines=30> */
[----:B-1----:R-:W-:Y:S01]  /*5dae0*/  HMMA.1688.F32.TF32 R16, R24, R196, R72 ;  /* 0x000000c41810723c */ /* 0x002fe20000081048 */
        /* <DEDUP_REMOVED lines=9> */
[----:B------:R-:W-:-:S05]  /*5db80*/  IMAD.MOV.U32 R73, RZ, RZ, R28 ;  /* 0x000000ffff497224 */ /* 0x000fca00078e001c */
[----:B------:R-:W-:Y:S04]  /*5db90*/  HMMA.1688.F32.TF32 R36, R76, R228, R80 ;  /* 0x000000e44c24723c */ /* 0x000fe80000081050 */
[----:B------:R-:W-:Y:S04]  /*5dba0*/  STL.64 [R1+0x2f80], R18 ;  /* 0x002f801201007387 */ /* 0x000fe80000100a00 */
[----:B------:R-:W-:Y:S01]  /*5dbb0*/  STL.64 [R1+0x2f78], R16 ;  /* 0x002f781001007387 */ /* 0x000fe20000100a00 */
[C---:B--2---:R-:W-:Y:S08]  /*5dbc0*/  HMMA.1688.F32.TF32 R20, R24.reuse, R192, R156 ;  /* 0x000000c01814723c */ /* 0x044ff0000008109c */
[----:B------:R-:W-:Y:S01]  /*5dbd0*/  HMMA.1688.F32.TF32 R24, R24, R188, R144 ;  /* 0x000000bc1818723c */ /* 0x000fe20000081090 */
[----:B------:R-:W-:-:S07]  /*5dbe0*/  IMAD.MOV.U32 R15, RZ, RZ, R124 ;  /* 0x000000ffff0f7224 */ /* 0x000fce00078e007c */
[C---:B---3--:R-:W-:Y:S08]  /*5dbf0*/  HMMA.1688.F32.TF32 R32, R76.reuse, R236, R148 ;  /* 0x000000ec4c20723c */ /* 0x048ff00000081094 */
[C---:B----4-:R-:W-:Y:S01]  /*5dc00*/  HMMA.1688.F32.TF32 R84, R76.reuse, R8, R84 ;  /* 0x000000084c54723c */ /* 0x050fe20000081054 */
[----:B------:R-:W-:Y:S07]  /*5dc10*/  STL.64 [R1+0x2f90], R22 ;  /* 0x002f901601007387 */ /* 0x000fee0000100a00 */
[C---:B------:R-:W-:Y:S01]  /*5dc20*/  HMMA.1688.F32.TF32 R92, R76.reuse, R4, R92 ;  /* 0x000000044c5c723c */ /* 0x040fe2000008105c */
[----:B------:R-:W-:Y:S07]  /*5dc30*/  STL.64 [R1+0x2f88], R20 ;  /* 0x002f881401007387 */ /* 0x000fee0000100a00 */
        /* <DEDUP_REMOVED lines=56> */
[----:B------:R-:W-:Y:S03]  /*5dfc0*/  LDS R144, [R0+UR11+0x18280] ;  /* 0x0182800b00907984 */ /* 0x000fe60008000800 */
[C---:B------:R-:W-:Y:S01]  /*5dfd0*/  HMMA.1688.F32.TF32 R72, R76.reuse, R192, R72 ;  /* 0x000000c04c48723c */ /* 0x040fe20000081048 */
[----:B------:R-:W-:Y:S04]  /*5dfe0*/  LDS R146, [R0+UR11+0x19280] ;  /* 0x0192800b00927984 */ /* 0x000fe80008000800 */
[----:B------:R-:W-:Y:S04]  /*5dff0*/  STL.64 [R1+0x3010], R42 ;  /* 0x0030102a01007387 */ /* 0x000fe80000100a00 */
[----:B------:R-:W-:Y:S01]  /*5e000*/  STL.64 [R1+0x3008], R40 ;  /* 0x0030082801007387 */ /* 0x000fe20000100a00 */
        /* <DEDUP_REMOVED lines=8> */
[----:B------:R-:W-:Y:S04]  /*5e090*/  LDS R145, [R3+UR11+0x18280] ;  /* 0x0182800b03917984 */ /* 0x000fe80008000800 */
[----:B------:R-:W1:Y:S01]  /*5e0a0*/  LDS R147, [R3+UR11+0x19280] ;  /* 0x0192800b03937984 */ /* 0x000e620008000800 */
[C---:B--2---:R-:W-:Y:S08]  /*5e0b0*/  HMMA.1688.F32.TF32 R64, R76.reuse, R200, R156 ;  /* 0x000000c84c40723c */ /* 0x044ff0000008109c */
[----:B---3--:R-:W-:Y:S01]  /*5e0c0*/  HMMA.1688.F32.TF32 R44, R76, R220, R80 ;  /* 0x000000dc4c2c723c */ /* 0x008fe20000081050 */
[----:B------:R-:W-:Y:S01]  /*5e0d0*/  MOV R82, R49 ;  /* 0x0000003100527202 */ /* 0x000fe20000000f00 */
[----:B------:R-:W-:Y:S01]  /*5e0e0*/  IMAD.MOV.U32 R83, RZ, RZ, R48 ;  /* 0x000000ffff537224 */ /* 0x000fe200078e0030 */
[----:B------:R-:W-:Y:S01]  /*5e0f0*/  MOV R80, R53 ;  /* 0x0000003500507202 */ /* 0x000fe20000000f00 */
[----:B------:R-:W-:-:S04]  /*5e100*/  IMAD.MOV.U32 R81, RZ, RZ, R52 ;  /* 0x000000ffff517224 */ /* 0x000fc800078e0034 */
[C---:B----4-:R-:W-:Y:S08]  /*5e110*/  HMMA.1688.F32.TF32 R48, R76.reuse, R216, R180 ;  /* 0x000000d84c30723c */ /* 0x050ff000000810b4 */
[C---:B------:R-:W-:Y:S03]  /*5e120*/  HMMA.1688.F32.TF32 R52, R76.reuse, R212, R176 ;  /* 0x000000d44c34723c */ /* 0x040fe600000810b0 */
[----:B------:R-:W-:Y:S05]  /*5e130*/  STL.64 [R1+0x3020], R46 ;  /* 0x0030202e01007387 */ /* 0x000fea0000100a00 */
[C---:B------:R-:W-:Y:S01]  /*5e140*/  HMMA.1688.F32.TF32 R56, R76.reuse, R208, R164 ;  /* 0x000000d04c38723c */ /* 0x040fe200000810a4 */
[----:B------:R2:W-:Y:S07]  /*5e150*/  STL.64 [R1+0x3018], R44 ;  /* 0x0030182c01007387 */ /* 0x0005ee0000100a00 */
[C---:B------:R-:W-:Y:S01]  /*5e160*/  HMMA.1688.F32.TF32 R60, R76.reuse, R204, R160 ;  /* 0x000000cc4c3c723c */ /* 0x040fe200000810a0 */
[----:B------:R-:W-:Y:S04]  /*5e170*/  STL.64 [R1+0x3030], R50 ;  /* 0x0030303201007387 */ /* 0x000fe80000100a00 */
[----:B------:R-:W-:Y:S03]  /*5e180*/  STL.64 [R1+0x3028], R48 ;  /* 0x0030283001007387 */ /* 0x000fe60000100a00 */
        /* <DEDUP_REMOVED lines=21> */
[----:B------:R-:W4:Y:S01]  /*5e2e0*/  LDL.LU R177, [R1+0x954] ;  /* 0x0009540001b17983 */ /* 0x000f220000300800 */
[----:B------:R-:W-:-:S03]  /*5e2f0*/  IMAD.MOV.U32 R151, RZ, RZ, R128 ;  /* 0x000000ffff977224 */ /* 0x000fc600078e0080 */
[----:B------:R-:W4:Y:S01]  /*5e300*/  LDL.LU R178, [R1+0x958] ;  /* 0x0009580001b27983 */ /* 0x000f220000300800 */
[----:B------:R-:W-:-:S03]  /*5e310*/  MOV R150, R129 ;  /* 0x0000008100967202 */ /* 0x000fc60000000f00 */
[----:B------:R-:W4:Y:S01]  /*5e320*/  LDL.LU R179, [R1+0x95c] ;  /* 0x00095c0001b37983 */ /* 0x000f220000300800 */
[----:B------:R-:W-:-:S03]  /*5e330*/  MOV R128, R115 ;  /* 0x0000007300807202 */ /* 0x000fc60000000f00 */
[----:B------:R-:W2:Y:S01]  /*5e340*/  LDL.LU R96, [R1+0x940] ;  /* 0x0009400001607983 */ /* 0x000ea20000300800 */
[----:B------:R-:W-:-:S03]  /*5e350*/  IMAD.MOV.U32 R149, RZ, RZ, R130 ;  /* 0x000000ffff957224 */ /* 0x000fc600078e0082 */
[----:B------:R-:W2:Y:S01]  /*5e360*/  LDL.LU R97, [R1+0x944] ;  /* 0x0009440001617983 */ /* 0x000ea20000300800 */
[----:B------:R-:W-:Y:S01]  /*5e370*/  IMAD.MOV.U32 R129, RZ, RZ, R114 ;  /* 0x000000ffff817224 */ /* 0x000fe200078e0072 */
[----:B------:R-:W-:Y:S01]  /*5e380*/  MOV R148, R131 ;  /* 0x0000008300947202 */ /* 0x000fe20000000f00 */
[----:B------:R-:W-:Y:S01]  /*5e390*/  IMAD.MOV.U32 R115, RZ, RZ, R100 ;  /* 0x000000ffff737224 */ /* 0x000fe200078e0064 */
[----:B------:R-:W2:Y:S01]  /*5e3a0*/  LDL.LU R98, [R1+0x948] ;  /* 0x0009480001627983 */ /* 0x000ea20000300800 */
[----:B------:R-:W-:Y:S01]  /*5e3b0*/  MOV R130, R113 ;  /* 0x0000007100827202 */ /* 0x000fe20000000f00 */
[----:B------:R-:W-:Y:S01]  /*5e3c0*/  IMAD.MOV.U32 R131, RZ, RZ, R112 ;  /* 0x000000ffff837224 */ /* 0x000fe200078e0070 */
[----:B------:R-:W-:Y:S01]  /*5e3d0*/  MOV R114, R101 ;  /* 0x0000006500727202 */ /* 0x000fe20000000f00 */
[----:B------:R-:W2:Y:S01]  /*5e3e0*/  LDL.LU R99, [R1+0x94c] ;  /* 0x00094c0001637983 */ /* 0x000ea20000300800 */
[----:B------:R-:W-:Y:S01]  /*5e3f0*/  IMAD.MOV.U32 R113, RZ, RZ, R102 ;  /* 0x000000ffff717224 */ /* 0x000fe200078e0066 */
[----:B------:R-:W-:-:S02]  /*5e400*/  MOV R112, R103 ;  /* 0x0000006700707202 */ /* 0x000fc40000000f00 */
[----:B------:R-:W2:Y:S04]  /*5e410*/  LDL.LU R100, [R1+0x930] ;  /* 0x0009300001647983 */ /* 0x000ea80000300800 */
[----:B------:R-:W2:Y:S04]  /*5e420*/  LDL.LU R101, [R1+0x934] ;  /* 0x0009340001657983 */ /* 0x000ea80000300800 */
[----:B------:R-:W2:Y:S04]  /*5e430*/  LDL.LU R102, [R1+0x938] ;  /* 0x0009380001667983 */ /* 0x000ea80000300800 */
[----:B------:R-:W2:Y:S01]  /*5e440*/  LDL.LU R103, [R1+0x93c] ;  /* 0x00093c0001677983 */ /* 0x000ea20000300800 */
[----:B-1----:R-:W-:Y:S01]  /*5e450*/  HMMA.1688.F32.TF32 R80, R144, R8, R80 ;  /* 0x000000089050723c */ /* 0x002fe20000081050 */
        /* <DEDUP_REMOVED lines=12> */
[----:B------:R-:W2:Y:S01]  /*5e520*/  LDL.LU R104, [R1+0x920] ;  /* 0x0009200001687983 */ /* 0x000ea20000300800 */
[----:B------:R-:W-:Y:S01]  /*5e530*/  MOV R118, R105 ;  /* 0x0000006900767202 */ /* 0x000fe20000000f00 */
[----:B------:R-:W-:Y:S01]  /*5e540*/  IMAD.MOV.U32 R135, RZ, RZ, R116 ;  /* 0x000000ffff877224 */ /* 0x000fe200078e0074 */
[----:B------:R-:W-:Y:S01]  /*5e550*/  MOV R116, R107 ;  /* 0x0000006b00747202 */ /* 0x000fe20000000f00 */
[----:B------:R-:W-:Y:S01]  /*5e560*/  IMAD.MOV.U32 R117, RZ, RZ, R106 ;  /* 0x000000ffff757224 */ /* 0x000fe200078e006a */
[----:B------:R-:W2:Y:S01]  /*5e570*/  LDL.LU R105, [R1+0x924] ;  /* 0x0009240001697983 */ /* 0x000ea20000300800 */
[----:B------:R-:W-:Y:S01]  /*5e580*/  IMAD.MOV.U32 R143, RZ, RZ, R120 ;  /* 0x000000ffff8f7224 */ /* 0x000fe200078e0078 */
[----:B------:R-:W-:-:S02]  /*5e590*/  MOV R142, R121 ;  /* 0x00000079008e7202 */ /* 0x000fc40000000f00 */
[----:B------:R-:W2:Y:S01]  /*5e5a0*/  LDL.LU R106, [R1+0x928] ;  /* 0x00092800016a7983 */ /* 0x000ea20000300800 */
[----:B------:R-:W-:-:S03]  /*5e5b0*/  IMAD.MOV.U32 R141, RZ, RZ, R122 ;  /* 0x000000ffff8d7224 */ /* 0x000fc600078e007a */
[----:B------:R-:W2:Y:S01]  /*5e5c0*/  LDL.LU R107, [R1+0x92c] ;  /* 0x00092c00016b7983 */ /* 0x000ea20000300800 */
[----:B------:R-:W-:-:S03]  /*5e5d0*/  MOV R140, R123 ;  /* 0x0000007b008c7202 */ /* 0x000fc60000000f00 */
[----:B------:R-:W2:Y:S01]  /*5e5e0*/  LDL.LU R120, [R1+0x8e0] ;  /* 0x0008e00001787983 */ /* 0x000ea20000300800 */
[----:B------:R-:W-:Y:S01]  /*5e5f0*/  IMAD.MOV.U32 R159, RZ, RZ, R136 ;  /* 0x000000ffff9f7224 */ /* 0x000fe200078e0088 */
[----:B------:R-:W-:Y:S02]  /*5e600*/  HMMA.1688.F32.TF32 R160, R244, R236, R160 ;  /* 0x000000ecf4a0723c */ /* 0x000fe400000810a0 */
[----:B------:R-:W2:Y:S01]  /*5e610*/  LDL.LU R121, [R1+0x8e4] ;  /* 0x0008e40001797983 */ /* 0x000ea20000300800 */
[----:B------:R-:W-:-:S03]  /*5e620*/  MOV R158, R137 ;  /* 0x00000089009e7202 */ /* 0x000fc60000000f00 */
        /* <DEDUP_REMOVED lines=16> */
[C---:B---3--:R-:W-:Y:S01]  /*5e730*/  HMMA.1688.F32.TF32 R180, R144.reuse, R4, R164 ;  /* 0x0000000490b4723c */ /* 0x048fe200000810a4 */
[----:B------:R-:W3:Y:S04]  /*5e740*/  LDL.LU R164, [R1+0x5c0] ;  /* 0x0005c00001a47983 */ /* 0x000ee80000300800 */
[----:B------:R-:W3:Y:S04]  /*5e750*/  LDL.LU R165, [R1+0x5c4] ;  /* 0x0005c40001a57983 */ /* 0x000ee80000300800 */
[----:B------:R-:W3:Y:S04]  /*5e760*/  LDL.LU R166, [R1+0x5c8] ;  /* 0x0005c80001a67983 */ /* 0x000ee80000300800 */
[----:B------:R-:W3:Y:S01]  /*5e770*/  LDL.LU R167, [R1+0x5cc] ;  /* 0x0005cc0001a77983 */ /* 0x000ee20000300800 */
[C---:B----4-:R-:W-:Y:S08]  /*5e780*/  HMMA.1688.F32.TF32 R176, R144.reuse, R240, R176 ;  /* 0x000000f090b0723c */ /* 0x050ff000000810b0 */
[C---:B--2---:R-:W-:Y:S01]  /*5e790*/  HMMA.1688.F32.TF32 R96, R144.reuse, R236, R96 ;  /* 0x000000ec9060723c */ /* 0x044fe20000081060 */
        /* <DEDUP_REMOVED lines=10> */
[----:B------:R-:W-:Y:S04]  /*5e840*/  STL [R1+0x2ec4], R161 ;  /* 0x002ec4a101007387 */ /* 0x000fe80000100800 */
[----:B------:R-:W-:Y:S04]  /*5e850*/  STL [R1+0x2ec0], R162 ;  /* 0x002ec0a201007387 */ /* 0x000fe80000100800 */
[----:B------:R-:W-:Y:S04]  /*5e860*/  STL [R1+0x2ebc], R163 ;  /* 0x002ebca301007387 */ /* 0x000fe80000100800 */
[----:B------:R-:W2:Y:S04]  /*5e870*/  LDL.LU R174, [R1+0x321c] ;  /* 0x00321c0001ae7983 */ /* 0x000ea80000300800 */
[----:B------:R-:W4:Y:S04]  /*5e880*/  LDL.LU R175, [R1+0x3218] ;  /* 0x0032180001af7983 */ /* 0x000f280000300800 */
[----:B------:R-:W3:Y:S04]  /*5e890*/  LDL.LU R168, [R1+0x3214] ;  /* 0x0032140001a87983 */ /* 0x000ee80000300800 */
[----:B------:R-:W4:Y:S04]  /*5e8a0*/  LDL.LU R170, [R1+0x3210] ;  /* 0x0032100001aa7983 */ /* 0x000f280000300800 */
[----:B------:R-:W4:Y:S04]  /*5e8b0*/  LDL.LU R171, [R1+0x320c] ;  /* 0x00320c0001ab7983 */ /* 0x000f280000300800 */
[----:B------:R-:W4:Y:S04]  /*5e8c0*/  LDL.LU R169, [R1+0x3208] ;  /* 0x0032080001a97983 */ /* 0x000f280000300800 */
[----:B------:R-:W4:Y:S04]  /*5e8d0*/  LDL.LU R86, [R1+0x498] ;  /* 0x0004980001567983 */ /* 0x000f280000300800 */
[----:B------:R-:W4:Y:S01]  /*5e8e0*/  LDL.LU R87, [R1+0x49c] ;  /* 0x00049c0001577983 */ /* 0x000f220000300800 */
[----:B------:R-:W-:Y:S01]  /*5e8f0*/  IMAD.MOV.U32 R95, RZ, RZ, R172 ;  /* 0x000000ffff5f7224 */ /* 0x000fe200078e00ac */
[----:B------:R-:W-:Y:S01]  /*5e900*/  MOV R94, R173 ;  /* 0x000000ad005e7202 */ /* 0x000fe20000000f00 */
        /* <DEDUP_REMOVED lines=11> */
[----:B--2---:R-:W-:-:S02]  /*5e9c0*/  IMAD.MOV.U32 R93, RZ, RZ, R174 ;  /* 0x000000ffff5d7224 */ /* 0x004fc400078e00ae */
[----:B---3--:R-:W-:Y:S02]  /*5e9d0*/  IMAD.MOV.U32 R35, RZ, RZ, R168 ;  /* 0x000000ffff237224 */ /* 0x008fe400078e00a8 */
[----:B------:R-:W2:Y:S01]  /*5e9e0*/  LDL.LU R168, [R1+0x5b0] ;  /* 0x0005b00001a87983 */ /* 0x000ea20000300800 */
[----:B----4-:R-:W-:Y:S01]  /*5e9f0*/  IMAD.MOV.U32 R33, RZ, RZ, R170 ;  /* 0x000000ffff217224 */ /* 0x010fe200078e00aa */
[----:B------:R-:W-:Y:S02]  /*5ea00*/  MOV R32, R171 ;  /* 0x000000ab00207202 */ /* 0x000fe40000000f00 */
[----:B------:R-:W-:Y:S02]  /*5ea10*/  MOV R34, R169 ;  /* 0x000000a900227202 */ /* 0x000fe40000000f00 */
[----:B------:R-:W2:Y:S04]  /*5ea20*/  LDL.LU R169, [R1+0x5b4] ;  /* 0x0005b40001a97983 */ /* 0x000ea80000300800 */
[----:B------:R-:W2:Y:S01]  /*5ea30*/  LDL.LU R170, [R1+0x5b8] ;  /* 0x0005b80001aa7983 */ /* 0x000ea20000300800 */
[----:B------:R-:W-:-:S03]  /*5ea40*/  MOV R92, R175 ;  /* 0x000000af005c7202 */ /* 0x000fc60000000f00 */
        /* <DEDUP_REMOVED lines=31> */
[----:B------:R-:W-:Y:S04]  /*5ec40*/  STL [R1+0x2ed8], R164 ;  /* 0x002ed8a401007387 */ /* 0x000fe80000100800 */
[----:B------:R-:W-:Y:S04]  /*5ec50*/  STL [R1+0x2ed4], R165 ;  /* 0x002ed4a501007387 */ /* 0x000fe80000100800 */
[----:B------:R-:W-:Y:S04]  /*5ec60*/  STL [R1+0x2ed0], R166 ;  /* 0x002ed0a601007387 */ /* 0x000fe80000100800 */
[----:B------:R-:W-:Y:S01]  /*5ec70*/  STL [R1+0x2ecc], R167 ;  /* 0x002ecca701007387 */ /* 0x000fe20000100800 */
[C---:B--2---:R-:W-:Y:S08]  /*5ec80*/  HMMA.1688.F32.TF32 R168, R244.reuse, R228, R168 ;  /* 0x000000e4f4a8723c */ /* 0x044ff000000810a8 */
[C---:B---3--:R-:W-:Y:S11]  /*5ec90*/  HMMA.1688.F32.TF32 R172, R244.reuse, R224, R172 ;  /* 0x000000e0f4ac723c */ /* 0x048ff600000810ac */
[----:B------:R-:W-:Y:S04]  /*5eca0*/  STL [R1+0x2ee4], R168 ;  /* 0x002ee4a801007387 */ /* 0x000fe80000100800 */
[----:B------:R-:W-:Y:S04]  /*5ecb0*/  STL [R1+0x2ee0], R169 ;  /* 0x002ee0a901007387 */ /* 0x000fe80000100800 */
[----:B------:R-:W-:Y:S04]  /*5ecc0*/  STL [R1+0x2edc], R170 ;  /* 0x002edcaa01007387 */ /* 0x000fe80000100800 */
[----:B------:R-:W-:Y:S04]  /*5ecd0*/  STL [R1+0x2eb8], R171 ;  /* 0x002eb8ab01007387 */ /* 0x000fe80000100800 */
[----:B------:R-:W2:Y:S04]  /*5ece0*/  LDL.LU R20, [R1+0x570] ;  /* 0x0005700001147983 */ /* 0x000ea80000300800 */
[----:B------:R-:W2:Y:S04]  /*5ecf0*/  LDL.LU R21, [R1+0x574] ;  /* 0x0005740001157983 */ /* 0x000ea80000300800 */
[----:B------:R-:W2:Y:S04]  /*5ed00*/  LDL.LU R22, [R1+0x578] ;  /* 0x0005780001167983 */ /* 0x000ea80000300800 */
[----:B------:R-:W2:Y:S01]  /*5ed10*/  LDL.LU R23, [R1+0x57c] ;  /* 0x00057c0001177983 */ /* 0x000ea20000300800 */
[C---:B----4-:R-:W-:Y:S08]  /*5ed20*/  HMMA.1688.F32.TF32 R44, R244.reuse, R220, R40 ;  /* 0x000000dcf42c723c */ /* 0x050ff00000081028 */
[C---:B------:R-:W-:Y:S08]  /*5ed30*/  HMMA.1688.F32.TF32 R40, R244.reuse, R216, R36 ;  /* 0x000000d8f428723c */ /* 0x040ff00000081024 */
[C---:B------:R-:W-:Y:S01]  /*5ed40*/  HMMA.1688.F32.TF32 R36, R244.reuse, R212, R88 ;  /* 0x000000d4f424723c */ /* 0x040fe20000081058 */
[----:B------:R-:W-:Y:S07]  /*5ed50*/  STL [R1+0x2ef0], R172 ;  /* 0x002ef0ac01007387 */ /* 0x000fee0000100800 */
[C---:B------:R-:W-:Y:S01]  /*5ed60*/  HMMA.1688.F32.TF32 R28, R244.reuse, R204, R28 ;  /* 0x000000ccf41c723c */ /* 0x040fe2000008101c */
[----:B------:R-:W-:Y:S04]  /*5ed70*/  STL [R1+0x2eec], R173 ;  /* 0x002eecad01007387 */ /* 0x000fe80000100800 */
[----:B------:R-:W-:Y:S04]  /*5ed80*/  STL [R1+0x2ee8], R174 ;  /* 0x002ee8ae01007387 */ /* 0x000fe80000100800 */
        /* <DEDUP_REMOVED lines=19> */
[----:B------:R-:W3:Y:S04]  /*5eec0*/  LDL.LU R16, [R1+0x560] ;  /* 0x0005600001107983 */ /* 0x000ee80000300800 */
[----:B------:R-:W-:Y:S01]  /*5eed0*/  STL.64 [R1+0x4b0], R28 ;  /* 0x0004b01c01007387 */ /* 0x000fe20000100a00 */
[C---:B------:R-:W-:Y:S03]  /*5eee0*/  HMMA.1688.F32.TF32 R12, R184.reuse, R8, R12 ;  /* 0x00000008b80c723c */ /* 0x040fe6000008100c */
[----:B------:R-:W-:Y:S04]  /*5eef0*/  STL.64 [R1+0x4b8], R30 ;  /* 0x0004b81e01007387 */ /* 0x000fe80000100a00 */
[----:B------:R-:W-:Y:S04]  /*5ef00*/  STL.64 [R1+0x4a0], R24 ;  /* 0x0004a01801007387 */ /* 0x000fe80000100a00 */
[----:B------:R-:W-:Y:S04]  /*5ef10*/  STL.64 [R1+0x4a8], R26 ;  /* 0x0004a81a01007387 */ /* 0x000fe80000100a00 */
[----:B------:R-:W3:Y:S04]  /*5ef20*/  LDL.LU R17, [R1+0x564] ;  /* 0x0005640001117983 */ /* 0x000ee80000300800 */
[----:B------:R-:W3:Y:S04]  /*5ef30*/  LDL.LU R18, [R1+0x568] ;  /* 0x0005680001127983 */ /* 0x000ee80000300800 */
[----:B------:R-:W3:Y:S04]  /*5ef40*/  LDL.LU R19, [R1+0x56c] ;  /* 0x00056c0001137983 */ /* 0x000ee80000300800 */
[----:B------:R-:W4:Y:S04]  /*5ef50*/  LDL.LU R84, [R1+0x550] ;  /* 0x0005500001547983 */ /* 0x000f280000300800 */
[----:B------:R1:W-:Y:S04]  /*5ef60*/  STL.64 [R1+0x4c0], R12 ;  /* 0x0004c00c01007387 */ /* 0x0003e80000100a00 */
[----:B------:R1:W-:Y:S04]  /*5ef70*/  STL.64 [R1+0x4c8], R14 ;  /* 0x0004c80e01007387 */ /* 0x0003e80000100a00 */
        /* <DEDUP_REMOVED lines=11> */
[----:B--2---:R-:W-:-:S15]  /*5f030*/  HMMA.1688.F32.TF32 R20, R184, R4, R20 ;  /* 0x00000004b814723c */ /* 0x004fde0000081014 */
[----:B------:R-:W-:-:S04]  /*5f040*/  NOP ;  /* 0x0000000000007918 */ /* 0x000fc80000000000 */
[----:B------:R-:W-:Y:S01]  /*5f050*/  MOV R172, R20 ;  /* 0x0000001400ac7202 */ /* 0x000fe20000000f00 */
[----:B------:R-:W-:Y:S01]  /*5f060*/  IMAD.MOV.U32 R168, RZ, RZ, R23 ;  /* 0x000000ffffa87224 */ /* 0x000fe200078e0017 */
[----:B------:R-:W-:Y:S01]  /*5f070*/  MOV R174, R22 ;  /* 0x0000001600ae7202 */ /* 0x000fe20000000f00 */
[----:B------:R-:W-:Y:S01]  /*5f080*/  IMAD.MOV.U32 R173, RZ, RZ, R21 ;  /* 0x000000ffffad7224 */ /* 0x000fe200078e0015 */
[----:B------:R-:W2:Y:S04]  /*5f090*/  LDL.LU R20, [R1+0x4e0] ;  /* 0x0004e00001147983 */ /* 0x000ea80000300800 */
[----:B------:R-:W2:Y:S04]  /*5f0a0*/  LDL.LU R21, [R1+0x4e4] ;  /* 0x0004e40001157983 */ /* 0x000ea80000300800 */
[----:B------:R-:W2:Y:S04]  /*5f0b0*/  LDL.LU R22, [R1+0x4e8] ;  /* 0x0004e80001167983 */ /* 0x000ea80000300800 */
[----:B------:R-:W2:Y:S04]  /*5f0c0*/  LDL.LU R23, [R1+0x4ec] ;  /* 0x0004ec0001177983 */ /* 0x000ea80000300800 */
[----:B------:R-:W-:Y:S04]  /*5f0d0*/  STL [R1+0x2f00], R168 ;  /* 0x002f00a801007387 */ /* 0x000fe80000100800 */
[----:B------:R-:W-:Y:S04]  /*5f0e0*/  STL [R1+0x2efc], R174 ;  /* 0x002efcae01007387 */ /* 0x000fe80000100800 */
[----:B------:R-:W-:Y:S04]  /*5f0f0*/  STL [R1+0x2ef8], R173 ;  /* 0x002ef8ad01007387 */ /* 0x000fe80000100800 */
[----:B------:R-:W-:Y:S01]  /*5f100*/  STL [R1+0x2ef4], R172 ;  /* 0x002ef4ac01007387 */ /* 0x000fe20000100800 */
[----:B---3--:R-:W-:Y:S03]  /*5f110*/  HMMA.1688.F32.TF32 R28, R184, R240, R16 ;  /* 0x000000f0b81c723c */ /* 0x008fe60000081010 */
[----:B------:R-:W3:-:S15]  /*5f120*/  LDL.LU R16, [R1+0x4d0] ;  /* 0x0004d00001107983 */ /* 0x000ede0000300800 */
[----:B------:R-:W-:Y:S01]  /*5f130*/  NOP ;  /* 0x0000000000007918 */ /* 0x000fe20000000000 */
[----:B------:R-:W-:Y:S04]  /*5f140*/  STL.64 [R1+0x540], R28 ;  /* 0x0005401c01007387 */ /* 0x000fe80000100a00 */
[----:B------:R4:W-:Y:S04]  /*5f150*/  STL.64 [R1+0x548], R30 ;  /* 0x0005481e01007387 */ /* 0x0009e80000100a00 */
[----:B------:R-:W3:Y:S04]  /*5f160*/  LDL.LU R17, [R1+0x4d4] ;  /* 0x0004d40001117983 */ /* 0x000ee80000300800 */
[----:B------:R-:W3:Y:S01]  /*5f170*/  LDL.LU R18, [R1+0x4d8] ;  /* 0x0004d80001127983 */ /* 0x000ee20000300800 */
[C---:B----4-:R-:W-:Y:S03]  /*5f180*/  HMMA.1688.F32.TF32 R28, R184.reuse, R236, R84 ;  /* 0x000000ecb81c723c */ /* 0x050fe60000081054 */
[----:B------:R-:W3:Y:S05]  /*5f190*/  LDL.LU R19, [R1+0x4dc] ;  /* 0x0004dc0001137983 */ /* 0x000eea0000300800 */
[C---:B------:R-:W-:Y:S08]  /*5f1a0*/  HMMA.1688.F32.TF32 R12, R184.reuse, R228, R12 ;  /* 0x000000e4b80c723c */ /* 0x040ff0000008100c */
[----:B------:R-:W-:Y:S03]  /*5f1b0*/  HMMA.1688.F32.TF32 R24, R184, R232, R24 ;  /* 0x000000e8b818723c */ /* 0x000fe60000081018 */
[----:B------:R-:W-:Y:S01]  /*5f1c0*/  IMAD.MOV.U32 R172, RZ, RZ, R31 ;  /* 0x000000ffffac7224 */ /* 0x000fe200078e001f */
[----:B------:R-:W-:Y:S01]  /*5f1d0*/  MOV R173, R30 ;  /* 0x0000001e00ad7202 */ /* 0x000fe20000000f00 */
[----:B------:R-:W-:Y:S01]  /*5f1e0*/  IMAD.MOV.U32 R174, RZ, RZ, R29 ;  /* 0x000000ffffae7224 */ /* 0x000fe200078e001d */
[----:B------:R-:W-:-:S02]  /*5f1f0*/  MOV R168, R28 ;  /* 0x0000001c00a87202 */ /* 0x000fc40000000f00 */
[----:B------:R-:W-:Y:S04]  /*5f200*/  STL [R1+0x2f10], R172 ;  /* 0x002f10ac01007387 */ /* 0x000fe80000100800 */
[----:B------:R-:W-:Y:S01]  /*5f210*/  STL [R1+0x2f0c], R173 ;  /* 0x002f0cad01007387 */ /* 0x000fe20000100800 */
[----:B------:R-:W-:-:S03]  /*5f220*/  MOV R169, R12 ;  /* 0x0000000c00a97202 */ /* 0x000fc60000000f00 */
[----:B------:R-:W-:Y:S01]  /*5f230*/  STL [R1+0x2f08], R168 ;  /* 0x002f08a801007387 */ /* 0x000fe20000100800 */
[----:B------:R-:W-:-:S03]  /*5f240*/  IMAD.MOV.U32 R170, RZ, RZ, R13 ;  /* 0x000000ffffaa7224 */ /* 0x000fc600078e000d */
[----:B------:R1:W-:Y:S01]  /*5f250*/  STL [R1+0x2f04], R174 ;  /* 0x002f04ae01007387 */ /* 0x0003e20000100800 */
[----:B------:R-:W-:-:S03]  /*5f260*/  MOV R164, R14 ;  /* 0x0000000e00a47202 */ /* 0x000fc60000000f00 */
[----:B------:R4:W-:Y:S01]  /*5f270*/  STL.64 [R1+0x520], R24 ;  /* 0x0005201801007387 */ /* 0x0009e20000100a00 */
[----:B------:R-:W-:-:S03]  /*5f280*/  IMAD.MOV.U32 R165, RZ, RZ, R15 ;  /* 0x000000ffffa57224 */ /* 0x000fc600078e000f */
[----:B------:R1:W-:Y:S04]  /*5f290*/  STL.64 [R1+0x528], R26 ;  /* 0x0005281a01007387 */ /* 0x0003e80000100a00 */
        /* <DEDUP_REMOVED lines=8> */
[----:B--2---:R-:W-:-:S15]  /*5f320*/  HMMA.1688.F32.TF32 R20, R184, R224, R20 ;  /* 0x000000e0b814723c */ /* 0x004fde0000081014 */
[----:B------:R-:W-:-:S04]  /*5f330*/  NOP ;  /* 0x0000000000007918 */ /* 0x000fc80000000000 */
[----:B-1----:R-:W-:Y:S01]  /*5f340*/  IMAD.MOV.U32 R174, RZ, RZ, R23 ;  /* 0x000000ffffae7224 */ /* 0x002fe200078e0017 */
[----:B------:R-:W-:Y:S01]  /*5f350*/  MOV R168, R22 ;  /* 0x0000001600a87202 */ /* 0x000fe20000000f00 */
[----:B------:R-:W-:Y:S01]  /*5f360*/  IMAD.MOV.U32 R173, RZ, RZ, R21 ;  /* 0x000000ffffad7224 */ /* 0x000fe200078e0015 */
[----:B------:R-:W-:Y:S02]  /*5f370*/  MOV R172, R20 ;  /* 0x0000001400ac7202 */ /* 0x000fe40000000f00 */
[----:B------:R1:W-:Y:S04]  /*5f380*/  STL [R1+0x2f30], R174 ;  /* 0x002f30ae01007387 */ /* 0x0003e80000100800 */
[----:B------:R2:W-:Y:S04]  /*5f390*/  STL [R1+0x2f2c], R168 ;  /* 0x002f2ca801007387 */ /* 0x0005e80000100800 */
[----:B------:R1:W-:Y:S04]  /*5f3a0*/  STL [R1+0x2f28], R172 ;  /* 0x002f28ac01007387 */ /* 0x0003e80000100800 */
[----:B------:R1:W-:Y:S04]  /*5f3b0*/  STL [R1+0x2f24], R173 ;  /* 0x002f24ad01007387 */ /* 0x0003e80000100800 */
        /* <DEDUP_REMOVED lines=8> */
[----:B---3--:R-:W-:-:S15]  /*5f440*/  HMMA.1688.F32.TF32 R16, R184, R220, R16 ;  /* 0x000000dcb810723c */ /* 0x008fde0000081010 */
[----:B------:R-:W-:-:S04]  /*5f450*/  NOP ;  /* 0x0000000000007918 */ /* 0x000fc80000000000 */
[----:B------:R-:W-:Y:S01]  /*5f460*/  IMAD.MOV.U32 R161, RZ, RZ, R19 ;  /* 0x000000ffffa17224 */ /* 0x000fe200078e0013 */
[----:B------:R-:W-:Y:S01]  /*5f470*/  MOV R160, R18 ;  /* 0x0000001200a07202 */ /* 0x000fe20000000f00 */
[----:B------:R-:W-:Y:S01]  /*5f480*/  IMAD.MOV.U32 R167, RZ, RZ, R17 ;  /* 0x000000ffffa77224 */ /* 0x000fe200078e0011 */
[----:B------:R-:W-:Y:S02]  /*5f490*/  MOV R166, R16 ;  /* 0x0000001000a67202 */ /* 0x000fe40000000f00 */
[----:B------:R-:W-:Y:S04]  /*5f4a0*/  STL [R1+0x2f40], R161 ;  /* 0x002f40a101007387 */ /* 0x000fe80000100800 */
[----:B------:R-:W-:Y:S04]  /*5f4b0*/  STL [R1+0x2f3c], R160 ;  /* 0x002f3ca001007387 */ /* 0x000fe80000100800 */
[----:B------:R-:W-:Y:S04]  /*5f4c0*/  STL [R1+0x2f38], R167 ;  /* 0x002f38a701007387 */ /* 0x000fe80000100800 */
[----:B------:R-:W-:Y:S04]  /*5f4d0*/  STL [R1+0x2f34], R166 ;  /* 0x002f34a601007387 */ /* 0x000fe80000100800 */
[----:B----4-:R-:W3:Y:S04]  /*5f4e0*/  LDL.LU R24, [R1+0x410] ;  /* 0x0004100001187983 */ /* 0x010ee80000300800 */
[----:B------:R-:W3:Y:S04]  /*5f4f0*/  LDL.LU R25, [R1+0x414] ;  /* 0x0004140001197983 */ /* 0x000ee80000300800 */
[----:B------:R-:W3:Y:S04]  /*5f500*/  LDL.LU R26, [R1+0x418] ;  /* 0x00041800011a7983 */ /* 0x000ee80000300800 */
[----:B------:R-:W3:Y:S04]  /*5f510*/  LDL.LU R27, [R1+0x41c] ;  /* 0x00041c00011b7983 */ /* 0x000ee80000300800 */
[----:B------:R-:W4:Y:S04]  /*5f520*/  LDL.LU R20, [R1+0x3f0] ;  /* 0x0003f00001147983 */ /* 0x000f280000300800 */
[----:B------:R-:W4:Y:S01]  /*5f530*/  LDL.LU R21, [R1+0x3f4] ;  /* 0x0003f40001157983 */ /* 0x000f220000300800 */
[----:B------:R-:W-:Y:S03]  /*5f540*/  HMMA.1688.F32.TF32 R12, R184, R216, R12 ;  /* 0x000000d8b80c723c */ /* 0x000fe6000008100c */
[----:B------:R-:W4:Y:S04]  /*5f550*/  LDL.LU R22, [R1+0x3f8] ;  /* 0x0003f80001167983 */ /* 0x000f280000300800 */
[----:B------:R-:W4:Y:S04]  /*5f560*/  LDL.LU R23, [R1+0x3fc] ;  /* 0x0003fc0001177983 */ /* 0x000f280000300800 */
[----:B------:R-:W3:Y:S04]  /*5f570*/  LDL.LU R16, [R1+0x210] ;  /* 0x0002100001107983 */ /* 0x000ee80000300800 */
[----:B------:R-:W3:Y:S04]  /*5f580*/  LDL.LU R17, [R1+0x214] ;  /* 0x0002140001117983 */ /* 0x000ee80000300800 */
[----:B------:R-:W3:Y:S01]  /*5f590*/  LDL.LU R18, [R1+0x218] ;  /* 0x0002180001127983 */ /* 0x000ee20000300800 */
[----:B------:R-:W-:Y:S01]  /*5f5a0*/  MOV R165, R12 ;  /* 0x0000000c00a57202 */ /* 0x000fe20000000f00 */
[----:B------:R-:W-:-:S02]  /*5f5b0*/  IMAD.MOV.U32 R164, RZ, RZ, R13 ;  /* 0x000000ffffa47224 */ /* 0x000fc400078e000d */
[----:B------:R-:W3:Y:S01]  /*5f5c0*/  LDL.LU R19, [R1+0x21c] ;  /* 0x00021c0001137983 */ /* 0x000ee20000300800 */
[----:B------:R-:W-:-:S03]  /*5f5d0*/  MOV R170, R14 ;  /* 0x0000000e00aa7202 */ /* 0x000fc60000000f00 */
[----:B------:R-:W3:Y:S04]  /*5f5e0*/  LDL.LU R12, [R1+0x100] ;  /* 0x00010000010c7983 */ /* 0x000ee80000300800 */
[----:B------:R-:W3:Y:S04]  /*5f5f0*/  LDL.LU R13, [R1+0x104] ;  /* 0x00010400010d7983 */ /* 0x000ee80000300800 */
[----:B------:R-:W3:Y:S01]  /*5f600*/  LDL.LU R14, [R1+0x108] ;  /* 0x00010800010e7983 */ /* 0x000ee20000300800 */
[----:B------:R-:W-:Y:S01]  /*5f610*/  IMAD.MOV.U32 R169, RZ, RZ, R15 ;  /* 0x000000ffffa97224 */ /* 0x000fe200078e000f */
[----:B------:R-:W-:-:S04]  /*5f620*/  MOV R15, R252 ;  /* 0x000000fc000f7202 */ /* 0x000fc80000000f00 */
[----:B------:R-:W-:Y:S04]  /*5f630*/  STL [R1+0x2f50], R169 ;  /* 0x002f50a901007387 */ /* 0x000fe80000100800 */
[----:B------:R-:W-:Y:S04]  /*5f640*/  STL [R1+0x2f4c], R170 ;  /* 0x002f4caa01007387 */ /* 0x000fe80000100800 */
[----:B------:R-:W-:Y:S04]  /*5f650*/  STL [R1+0x2f48], R164 ;  /* 0x002f48a401007387 */ /* 0x000fe80000100800 */
[----:B------:R-:W-:Y:S01]  /*5f660*/  STL [R1+0x2f44], R165 ;  /* 0x002f44a501007387 */ /* 0x000fe20000100800 */
[----:B--2---:R-:W-:-:S15]  /*5f670*/  HMMA.1688.F32.TF32 R28, R184, R212, R92 ;  /* 0x000000d4b81c723c */ /* 0x004fde000008105c */
[----:B------:R-:W-:-:S04]  /*5f680*/  NOP ;  /* 0x0000000000007918 */ /* 0x000fc80000000000 */
[----:B-1----:R-:W-:Y:S01]  /*5f690*/  IMAD.MOV.U32 R174, RZ, RZ, R28 ;  /* 0x000000ffffae7224 */ /* 0x002fe200078e001c */
[----:B------:R-:W-:Y:S01]  /*5f6a0*/  MOV R168, R29 ;  /* 0x0000001d00a87202 */ /* 0x000fe20000000f00 */
[----:B------:R-:W-:Y:S01]  /*5f6b0*/  IMAD.MOV.U32 R172, RZ, RZ, R30 ;  /* 0x000000ffffac7224 */ /* 0x000fe200078e001e */
[----:B------:R-:W-:Y:S02]  /*5f6c0*/  MOV R173, R31 ;  /* 0x0000001f00ad7202 */ /* 0x000fe40000000f00 */
[C---:B------:R-:W-:Y:S03]  /*5f6d0*/  HMMA.1688.F32.TF32 R28, R184.reuse, R208, R84 ;  /* 0x000000d0b81c723c */ /* 0x040fe60000081054 */
[----:B------:R-:W-:Y:S04]  /*5f6e0*/  STL [R1+0x2f60], R173 ;  /* 0x002f60ad01007387 */ /* 0x000fe80000100800 */
[----:B------:R-:W-:Y:S04]  /*5f6f0*/  STL [R1+0x2f5c], R172 ;  /* 0x002f5cac01007387 */ /* 0x000fe80000100800 */
[----:B------:R-:W-:Y:S04]  /*5f700*/  STL [R1+0x2f58], R168 ;  /* 0x002f58a801007387 */ /* 0x000fe80000100800 */
[----:B------:R-:W-:Y:S04]  /*5f710*/  STL [R1+0x2f54], R174 ;  /* 0x002f54ae01007387 */ /* 0x000fe80000100800 */
[----:B------:R-:W-:Y:S01]  /*5f720*/  IMAD.MOV.U32 R162, RZ, RZ, R28 ;  /* 0x000000ffffa27224 */ /* 0x000fe200078e001c */
[----:B------:R-:W-:Y:S01]  /*5f730*/  MOV R163, R29 ;  /* 0x0000001d00a37202 */ /* 0x000fe20000000f00 */
[----:B------:R-:W-:Y:S01]  /*5f740*/  IMAD.MOV.U32 R171, RZ, RZ, R30 ;  /* 0x000000ffffab7224 */ /* 0x000fe200078e001e */
[----:B------:R-:W-:Y:S01]  /*5f750*/  MOV R175, R31 ;  /* 0x0000001f00af7202 */ /* 0x000fe20000000f00 */
[----:B---3--:R-:W-:-:S15]  /*5f760*/  HMMA.1688.F32.TF32 R12, R184, R192, R12 ;  /* 0x000000c0b80c723c */ /* 0x008fde000008100c */
[----:B------:R-:W-:-:S04]  /*5f770*/  NOP ;  /* 0x0000000000007918 */ /* 0x000fc80000000000 */
[----:B------:R1:W-:Y:S04]  /*5f780*/  STL.64 [R1+0x3f0], R12 ;  /* 0x0003f00c01007387 */ /* 0x0003e80000100a00 */
[----:B------:R-:W2:Y:S01]  /*5f790*/  LDL.LU R28, [R1+0xf0] ;  /* 0x0000f000011c7983 */ /* 0x000ea20000300800 */
[----:B------:R-:W-:-:S03]  /*5f7a0*/  IMAD.MOV.U32 R252, RZ, RZ, R14 ;  /* 0x000000fffffc7224 */ /* 0x000fc600078e000e */
[----:B------:R-:W2:Y:S01]  /*5f7b0*/  LDL.LU R29, [R1+0xf4] ;  /* 0x0000f400011d7983 */ /* 0x000ea20000300800 */
[----:B------:R-:W-:-:S03]  /*5f7c0*/  MOV R2, R15 ;  /* 0x0000000f00027202 */ /* 0x000fc60000000f00 */
[----:B------:R-:W2:Y:S01]  /*5f7d0*/  LDL.LU R30, [R1+0xf8] ;  /* 0x0000f800011e7983 */ /* 0x000ea20000300800 */
[----:B-1----:R-:W-:Y:S01]  /*5f7e0*/  IMAD.MOV.U32 R12, RZ, RZ, R235 ;  /* 0x000000ffff0c7224 */ /* 0x002fe200078e00eb */
[----:B------:R-:W-:Y:S02]  /*5f7f0*/  MOV R13, R234 ;  /* 0x000000ea000d7202 */ /* 0x000fe40000000f00 */
[----:B------:R-:W2:Y:S01]  /*5f800*/  LDL.LU R31, [R1+0xfc] ;  /* 0x0000fc00011f7983 */ /* 0x000ea20000300800 */
[----:B------:R-:W-:Y:S01]  /*5f810*/  IMAD.MOV.U32 R14, RZ, RZ, R230 ;  /* 0x000000ffff0e7224 */ /* 0x000fe200078e00e6 */
[----:B------:R-:W-:Y:S02]  /*5f820*/  MOV R15, R231 ;  /* 0x000000e7000f7202 */ /* 0x000fe40000000f00 */
[----:B------:R-:W3:Y:S04]  /*5f830*/  LDL.LU R235, [R1+0x3204] ;  /* 0x0032040001eb7983 */ /* 0x000ee80000300800 */
[----:B------:R-:W2:Y:S04]  /*5f840*/  LDL.LU R234, [R1+0x3200] ;  /* 0x0032000001ea7983 */ /* 0x000ea80000300800 */
[----:B------:R-:W2:Y:S04]  /*5f850*/  LDL.LU R230, [R1+0x31fc] ;  /* 0x0031fc0001e67983 */ /* 0x000ea80000300800 */
[----:B------:R-:W2:Y:S01]  /*5f860*/  LDL.LU R231, [R1+0x31f8] ;  /* 0x0031f80001e77983 */ /* 0x000ea20000300800 */
[C---:B------:R-:W-:Y:S08]  /*5f870*/  HMMA.1688.F32.TF32 R16, R184.reuse, R196, R16 ;  /* 0x000000c4b810723c */ /* 0x040ff00000081010 */
[----:B------:R-:W-:Y:S01]  /*5f880*/  HMMA.1688.F32.TF32 R24, R184, R204, R24 ;  /* 0x000000ccb818723c */ /* 0x000fe20000081018 */
[----:B------:R-:W2:Y:S01]  /*5f890*/  LDL.LU R84, [R1+0xd0] ;  /* 0x0000d00001547983 */ /* 0x000ea20000300800 */
[----:B------:R-:W-:-:S06]  /*5f8a0*/  IMAD.MOV.U32 R86, RZ, RZ, R226 ;  /* 0x000000ffff567224 */ /* 0x000fcc00078e00e2 */
[----:B----4-:R-:W-:Y:S01]  /*5f8b0*/  HMMA.1688.F32.TF32 R20, R184, R200, R20 ;  /* 0x000000c8b814723c */ /* 0x010fe20000081014 */
[----:B------:R-:W4:Y:S01]  /*5f8c0*/  LDL.LU R85, [R1+0xd4] ;  /* 0x0000d40001557983 */ /* 0x000f220000300800 */
[----:B------:R-:W-:-:S03]  /*5f8d0*/  MOV R87, R227 ;  /* 0x000000e300577202 */ /* 0x000fc60000000f00 */
[----:B------:R-:W4:Y:S01]  /*5f8e0*/  LDL.LU R226, [R1+0x31f4] ;  /* 0x0031f40001e27983 */ /* 0x000f220000300800 */
[----:B------:R-:W-:-:S03]  /*5f8f0*/  IMAD.MOV.U32 R173, RZ, RZ, R16 ;  /* 0x000000ffffad7224 */ /* 0x000fc600078e0010 */
[----:B------:R-:W4:Y:S01]  /*5f900*/  LDL.LU R227, [R1+0x31f0] ;  /* 0x0031f00001e37983 */ /* 0x000f220000300800 */
        /* <DEDUP_REMOVED lines=21> */
[----:B------:R-:W-:Y:S02]  /*5fa60*/  MOV R165, R23 ;  /* 0x0000001700a57202 */ /* 0x000fe40000000f00 */
[----:B------:R-:W-:Y:S02]  /*5fa70*/  MOV R23, R7 ;  /* 0x0000000700177202 */ /* 0x000fe40000000f00 */
[----:B---3--:R-:W-:Y:S01]  /*5fa80*/  MOV R95, R235 ;  /* 0x000000eb005f7202 */ /* 0x008fe20000000f00 */
[----:B--2---:R-:W-:Y:S02]  /*5fa90*/  IMAD.MOV.U32 R94, RZ, RZ, R234 ;  /* 0x000000ffff5e7224 */ /* 0x004fe400078e00ea */
[----:B------:R-:W-:Y:S02]  /*5faa0*/  IMAD.MOV.U32 R92, RZ, RZ, R230 ;  /* 0x000000ffff5c7224 */ /* 0x000fe400078e00e6 */
[----:B------:R-:W2:Y:S01]  /*5fab0*/  LDL.LU R230, [R1+0x31ec] ;  /* 0x0031ec0001e67983 */ /* 0x000ea20000300800 */
[----:B------:R-:W-:-:S03]  /*5fac0*/  MOV R93, R231 ;  /* 0x000000e7005d7202 */ /* 0x000fc60000000f00 */
[----:B------:R-:W2:Y:S04]  /*5fad0*/  LDL.LU R231, [R1+0x31e8] ;  /* 0x0031e80001e77983 */ /* 0x000ea80000300800 */
[----:B------:R-:W3:Y:S04]  /*5fae0*/  LDL.LU R234, [R1+0x31e4] ;  /* 0x0031e40001ea7983 */ /* 0x000ee80000300800 */
[----:B------:R-:W3:Y:S04]  /*5faf0*/  LDL.LU R235, [R1+0x31e0] ;  /* 0x0031e00001eb7983 */ /* 0x000ee80000300800 */
        /* <DEDUP_REMOVED lines=14> */
[----:B------:R-:W-:Y:S01]  /*5fbe0*/  HMMA.1688.F32.TF32 R156, R244, R240, R156 ;  /* 0x000000f0f49c723c */ /* 0x000fe2000008109c */
[----:B------:R-:W-:Y:S04]  /*5fbf0*/  LDS R244, [R0+UR11+0x1a000] ;  /* 0x01a0000b00f47984 */ /* 0x000fe80008000800 */
[----:B------:R-:W-:Y:S04]  /*5fc00*/  LDS R246, [R0+UR11+0x1b000] ;  /* 0x01b0000b00f67984 */ /* 0x000fe80008000800 */
[----:B------:R-:W-:Y:S04]  /*5fc10*/  LDS R245, [R3+UR11+0x1a000] ;  /* 0x01a0000b03f57984 */ /* 0x000fe80008000800 */
[----:B------:R-:W4:Y:S02]  /*5fc20*/  LDS R247, [R3+UR11+0x1b000] ;  /* 0x01b0000b03f77984 */ /* 0x000f240008000800 */
[C---:B----4-:R-:W-:Y:S08]  /*5fc30*/  HMMA.1688.F32.TF32 R12, R244.reuse, R226, R12 ;  /* 0x000000e2f40c723c */ /* 0x050ff0000008100c */
[----:B--2---:R-:W-:Y:S08]  /*5fc40*/  HMMA.1688.F32.TF32 R24, R244, R238, R24 ;  /* 0x000000eef418723c */ /* 0x004ff00000081018 */
[----:B---3--:R-:W-:Y:S01]  /*5fc50*/  HMMA.1688.F32.TF32 R248, R184, R188, R248 ;  /* 0x000000bcb8f8723c */ /* 0x008fe200000810f8 */
[----:B------:R-:W-:Y:S04]  /*5fc60*/  LDS R184, [R0+UR11+0x1a080] ;  /* 0x01a0800b00b87984 */ /* 0x000fe80008000800 */
[----:B------:R-:W-:Y:S04]  /*5fc70*/  LDS R186, [R0+UR11+0x1b080] ;  /* 0x01b0800b00ba7984 */ /* 0x000fe80008000800 */
[----:B------:R-:W-:Y:S04]  /*5fc80*/  LDS R185, [R3+UR11+0x1a080] ;  /* 0x01a0800b03b97984 */ /* 0x000fe80008000800 */
[----:B------:R-:W1:Y:S01]  /*5fc90*/  LDS R187, [R3+UR11+0x1b080] ;  /* 0x01b0800b03bb7984 */ /* 0x000e620008000800 */
[----:B------:R-:W-:Y:S05]  /*5fca0*/  HMMA.1688.F32.TF32 R28, R244, R10, R28 ;  /* 0x0000000af41c723c */ /* 0x000fea000008101c */
[----:B------:R-:W-:-:S14]  /*5fcb0*/  STL [R1+0x2e9c], R248 ;  /* 0x002e9cf801007387 */ /* 0x000fdc0000100800 */
[----:B------:R-:W-:Y:S01]  /*5fcc0*/  IMAD.MOV.U32 R9, RZ, RZ, R28 ;  /* 0x000000ffff097224 */ /* 0x000fe200078e001c */
[----:B------:R-:W-:Y:S01]  /*5fcd0*/  MOV R8, R29 ;  /* 0x0000001d00087202 */ /* 0x000fe20000000f00 */
[----:B------:R-:W-:Y:S01]  /*5fce0*/  IMAD.MOV.U32 R5, RZ, RZ, R30 ;  /* 0x000000ffff057224 */ /* 0x000fe200078e001e */
[----:B------:R-:W-:Y:S02]  /*5fcf0*/  MOV R4, R31 ;  /* 0x0000001f00047202 */ /* 0x000fe40000000f00 */
[----:B------:R-:W-:Y:S01]  /*5fd00*/  HMMA.1688.F32.TF32 R28, R244, R6, R92 ;  /* 0x00000006f41c723c */ /* 0x000fe2000008105c */
[----:B------:R-:W-:Y:S04]  /*5fd10*/  STL [R1+0x2e98], R249 ;  /* 0x002e98f901007387 */ /* 0x000fe80000100800 */
[----:B------:R-:W-:Y:S04]  /*5fd20*/  STL [R1+0x2e94], R250 ;  /* 0x002e94fa01007387 */ /* 0x000fe80000100800 */
[----:B------:R2:W-:Y:S04]  /*5fd30*/  STL [R1+0x2e90], R251 ;  /* 0x002e90fb01007387 */ /* 0x0005e80000100800 */
[----:B------:R3:W-:Y:S04]  /*5fd40*/  STL [R1+0x2eac], R4 ;  /* 0x002eac0401007387 */ /* 0x0007e80000100800 */
[----:B------:R4:W-:Y:S02]  /*5fd50*/  STL [R1+0x2ea8], R5 ;  /* 0x002ea80501007387 */ /* 0x0009e40000100800 */
[----:B--2---:R-:W-:-:S02]  /*5fd60*/  IMAD.MOV.U32 R251, RZ, RZ, R28 ;  /* 0x000000fffffb7224 */ /* 0x004fc400078e001c */
[----:B------:R2:W-:Y:S04]  /*5fd70*/  STL [R1+0x2ea4], R8 ;  /* 0x002ea40801007387 */ /* 0x0005e80000100800 */
[----:B------:R-:W-:Y:S01]  /*5fd80*/  STL [R1+0x2ea0], R9 ;  /* 0x002ea00901007387 */ /* 0x000fe20000100800 */
[----:B---3--:R-:W-:-:S03]  /*5fd90*/  IMAD.MOV.U32 R4, RZ, RZ, R25 ;  /* 0x000000ffff047224 */ /* 0x008fc600078e0019 */
[----:B------:R-:W-:Y:S01]  /*5fda0*/  STL [R1+0x914], R29 ;  /* 0x0009141d01007387 */ /* 0x000fe20000100800 */
[----:B----4-:R-:W-:Y:S01]  /*5fdb0*/  MOV R5, R26 ;  /* 0x0000001a00057202 */ /* 0x010fe20000000f00 */
[----:B--2---:R-:W-:Y:S02]  /*5fdc0*/  IMAD.MOV.U32 R8, RZ, RZ, R27 ;  /* 0x000000ffff087224 */ /* 0x004fe400078e001b */
[----:B------:R-:W-:Y:S04]  /*5fdd0*/  STL.64 [R1+0x918], R30 ;  /* 0x0009181e01007387 */ /* 0x000fe80000100a00 */
[----:B------:R2:W-:Y:S02]  /*5fde0*/  STL [R1+0x2eb0], R251 ;  /* 0x002eb0fb01007387 */ /* 0x0005e40000100800 */
[----:B--2---:R-:W-:-:S02]  /*5fdf0*/  MOV R251, R24 ;  /* 0x0000001800fb7202 */ /* 0x004fc40000000f00 */
[C---:B------:R-:W-:Y:S08]  /*5fe00*/  HMMA.1688.F32.TF32 R24, R244.reuse, R234, R20 ;  /* 0x000000eaf418723c */ /* 0x040ff00000081014 */
[----:B------:R-:W-:Y:S01]  /*5fe10*/  HMMA.1688.F32.TF32 R20, R244, R230, R16 ;  /* 0x000000e6f414723c */ /* 0x000fe20000081010 */
[----:B------:R-:W-:Y:S01]  /*5fe20*/  MOV R16, R222 ;  /* 0x000000de00107202 */ /* 0x000fe20000000f00 */
[----:B------:R-:W-:Y:S01]  /*5fe30*/  IMAD.MOV.U32 R17, RZ, RZ, R210 ;  /* 0x000000ffff117224 */ /* 0x000fe200078e00d2 */
[----:B------:R-:W-:-:S08]  /*5fe40*/  MOV R18, R206 ;  /* 0x000000ce00127202 */ /* 0x000fd00000000f00 */
[----:B------:R-:W-:Y:S04]  /*5fe50*/  STL.64 [R1+0x8e0], R24 ;  /* 0x0008e01801007387 */ /* 0x000fe80000100a00 */
[----:B------:R-:W-:Y:S04]  /*5fe60*/  STL.64 [R1+0x8e8], R26 ;  /* 0x0008e81a01007387 */ /* 0x000fe80000100a00 */
[----:B------:R2:W-:Y:S04]  /*5fe70*/  STL.64 [R1+0x8d0], R20 ;  /* 0x0008d01401007387 */ /* 0x0005e80000100a00 */
[----:B------:R3:W-:Y:S04]  /*5fe80*/  STL.64 [R1+0x8d8], R22 ;  /* 0x0008d81601007387 */ /* 0x0007e80000100a00 */
[----:B------:R-:W4:Y:S01]  /*5fe90*/  LDL.LU R222, [R1+0x31ac] ;  /* 0x0031ac0001de7983 */ /* 0x000f220000300800 */
[----:B------:R-:W-:-:S03]  /*5fea0*/  IMAD.MOV.U32 R19, RZ, RZ, R207 ;  /* 0x000000ffff137224 */ /* 0x000fc600078e00cf */
[----:B------:R1:W-:Y:S01]  /*5feb0*/  STL.64 [R1+0x8c0], R12 ;  /* 0x0008c00c01007387 */ /* 0x0003e20000100a00 */
[----:B--2---:R-:W-:-:S03]  /*5fec0*/  MOV R20, R199 ;  /* 0x000000c700147202 */ /* 0x004fc60000000f00 */
[----:B------:R2:W-:Y:S01]  /*5fed0*/  STL.64 [R1+0x8c8], R14 ;  /* 0x0008c80e01007387 */ /* 0x0005e20000100a00 */
[----:B------:R-:W-:-:S03]  /*5fee0*/  IMAD.MOV.U32 R21, RZ, RZ, R198 ;  /* 0x000000ffff157224 */ /* 0x000fc600078e00c6 */
[----:B------:R-:W2:Y:S01]  /*5fef0*/  LDL.LU R210, [R1+0x31a8] ;  /* 0x0031a80001d27983 */ /* 0x000ea20000300800 */
[----:B---3--:R-:W-:-:S03]  /*5ff00*/  MOV R22, R190 ;  /* 0x000000be00167202 */ /* 0x008fc60000000f00 */
[----:B------:R-:W3:Y:S01]  /*5ff10*/  LDL.LU R206, [R1+0x31a4] ;  /* 0x0031a40001ce7983 */ /* 0x000ee20000300800 */
[----:B------:R-:W-:-:S03]  /*5ff20*/  IMAD.MOV.U32 R23, RZ, RZ, R191 ;  /* 0x000000ffff177224 */ /* 0x000fc600078e00bf */
[----:B------:R-:W2:Y:S01]  /*5ff30*/  LDL.LU R207, [R1+0x31a0] ;  /* 0x0031a00001cf7983 */ /* 0x000ea20000300800 */
        /* <DEDUP_REMOVED lines=8> */
[----:B------:R-:W-:Y:S01]  /*5ffc0*/  HMMA.1688.F32.TF32 R28, R244, R242, R84 ;  /* 0x000000f2f41c723c */ /* 0x000fe20000081054 */
[----:B------:R-:W-:Y:S01]  /*5ffd0*/  MOV R26, R194 ;  /* 0x000000c2001a7202 */ /* 0x000fe20000000f00 */
[----:B------:R-:W-:Y:S01]  /*5ffe0*/  IMAD.MOV.U32 R27, RZ, RZ, R195 ;  /* 0x000000ffff1b7224 */ /* 0x000fe200078e00c3 */
[----:B------:R-:W4:Y:S04]  /*5fff0*/  LDL.LU R194, [R1+0x3184] ;  /* 0x0031840001c27983 */ /* 0x000f280000300800 */
[----:B------:R-:W4:-:S12]  /*60000*/  LDL.LU R195, [R1+0x3180] ;  /* 0x0031800001c37983 */ /* 0x000f180000300800 */
[----:B------:R-:W-:Y:S01]  /*60010*/  MOV R9, R28 ;  /* 0x0000001c00097202 */ /* 0x000fe20000000f00 */
[----:B------:R-:W-:Y:S01]  /*60020*/  IMAD.MOV.U32 R248, RZ, RZ, R29 ;  /* 0x000000fffff87224 */ /* 0x000fe200078e001d */
[----:B------:R-:W-:Y:S01]  /*60030*/  MOV R249, R30 ;  /* 0x0000001e00f97202 */ /* 0x000fe20000000f00 */
[----:B------:R-:W-:Y:S02]  /*60040*/  IMAD.MOV.U32 R250, RZ, RZ, R31 ;  /* 0x000000fffffa7224 */ /* 0x000fe400078e001f */
[----:B---3--:R-:W-:Y:S01]  /*60050*/  IMAD.MOV.U32 R95, RZ, RZ, R206 ;  /* 0x000000ffff5f7224 */ /* 0x008fe200078e00ce */
[----:B--2---:R-:W-:Y:S01]  /*60060*/  MOV R94, R207 ;  /* 0x000000cf005e7202 */ /* 0x004fe20000000f00 */
[----:B----4-:R-:W-:Y:S01]  /*60070*/  IMAD.MOV.U32 R93, RZ, RZ, R199 ;  /* 0x000000ffff5d7224 */ /* 0x010fe200078e00c7 */
[----:B------:R-:W-:Y:S02]  /*60080*/  MOV R92, R198 ;  /* 0x000000c6005c7202 */ /* 0x000fe40000000f00 */
[----:B------:R-:W2:Y:S04]  /*60090*/  LDL.LU R198, [R1+0x317c] ;  /* 0x00317c0001c67983 */ /* 0x000ea80000300800 */
[----:B------:R-:W3:Y:S04]  /*600a0*/  LDL.LU R199, [R1+0x3178] ;  /* 0x0031780001c77983 */ /* 0x000ee80000300800 */
[----:B------:R-:W4:Y:S01]  /*600b0*/  LDL.LU R207, [R1+0x3174] ;  /* 0x0031740001cf7983 */ /* 0x000f220000300800 */
[----:B------:R-:W-:Y:S01]  /*600c0*/  MOV R30, R191 ;  /* 0x000000bf001e7202 */ /* 0x000fe20000000f00 */
[----:B------:R-:W-:-:S02]  /*600d0*/  IMAD.MOV.U32 R29, RZ, RZ, R202 ;  /* 0x000000ffff1d7224 */ /* 0x000fc400078e00ca */
[----:B------:R-:W4:Y:S01]  /*600e0*/  LDL.LU R206, [R1+0x3170] ;  /* 0x0031700001ce7983 */ /* 0x000f220000300800 */
[----:B------:R-:W-:-:S03]  /*600f0*/  MOV R28, R203 ;  /* 0x000000cb001c7202 */ /* 0x000fc60000000f00 */
[----:B------:R-:W4:Y:S01]  /*60100*/  LDL.LU R203, [R1+0x316c] ;  /* 0x00316c0001cb7983 */ /* 0x000f220000300800 */
[----:B------:R-:W-:-:S03]  /*60110*/  IMAD.MOV.U32 R31, RZ, RZ, R190 ;  /* 0x000000ffff1f7224 */ /* 0x000fc600078e00be */
[----:B------:R-:W4:Y:S04]  /*60120*/  LDL.LU R202, [R1+0x3168] ;  /* 0x0031680001ca7983 */ /* 0x000f280000300800 */
[----:B------:R-:W4:Y:S04]  /*60130*/  LDL.LU R191, [R1+0x3164] ;  /* 0x0031640001bf7983 */ /* 0x000f280000300800 */
[----:B------:R-:W4:Y:S01]  /*60140*/  LDL.LU R190, [R1+0x3160] ;  /* 0x0031600001be7983 */ /* 0x000f220000300800 */
[----:B------:R-:W-:Y:S01]  /*60150*/  MOV R34, R195 ;  /* 0x000000c300227202 */ /* 0x000fe20000000f00 */
[----:B------:R-:W-:-:S02]  /*60160*/  IMAD.MOV.U32 R35, RZ, RZ, R194 ;  /* 0x000000ffff237224 */ /* 0x000fc400078e00c2 */
[----:B--2---:R-:W-:Y:S01]  /*60170*/  IMAD.MOV.U32 R33, RZ, RZ, R198 ;  /* 0x000000ffff217224 */ /* 0x004fe200078e00c6 */
[----:B---3--:R-:W-:Y:S02]  /*60180*/  MOV R32, R199 ;  /* 0x000000c700207202 */ /* 0x008fe40000000f00 */
[----:B------:R-:W2:Y:S04]  /*60190*/  LDL.LU R199, [R1+0x315c] ;  /* 0x00315c0001c77983 */ /* 0x000ea80000300800 */
[----:B------:R-:W3:Y:S04]  /*601a0*/  LDL.LU R198, [R1+0x3158] ;  /* 0x0031580001c67983 */ /* 0x000ee80000300800 */
[----:B------:R-:W2:Y:S04]  /*601b0*/  LDL.LU R195, [R1+0x3154] ;  /* 0x0031540001c37983 */ /* 0x000ea80000300800 */
[----:B------:R-:W2:Y:S04]  /*601c0*/  LDL.LU R194, [R1+0x3150] ;  /* 0x0031500001c27983 */ /* 0x000ea80000300800 */
[----:B------:R-:W2:Y:S01]  /*601d0*/  LDL.LU R36, [R1+0x1a0] ;  /* 0x0001a00001247983 */ /* 0x000ea20000300800 */
[----:B----4-:R-:W-:-:S03]  /*601e0*/  IMAD.MOV.U32 R39, RZ, RZ, R191 ;  /* 0x000000ffff277224 */ /* 0x010fc600078e00bf */
[----:B------:R-:W4:Y:S01]  /*601f0*/  LDL.LU R37, [R1+0x1a4] ;  /* 0x0001a40001257983 */ /* 0x000f220000300800 */
[----:B------:R-:W-:-:S03]  /*60200*/  MOV R38, R190 ;  /* 0x000000be00267202 */ /* 0x000fc60000000f00 */
        /* <DEDUP_REMOVED lines=8> */
[----:B--2---:R-:W-:Y:S01]  /*60290*/  IMAD.MOV.U32 R51, RZ, RZ, R190 ;  /* 0x000000ffff337224 */ /* 0x004fe200078e00be */
[----:B---3--:R-:W-:-:S02]  /*602a0*/  MOV R50, R191 ;  /* 0x000000bf00327202 */ /* 0x008fc40000000f00 */
[----:B------:R-:W2:Y:S04]  /*602b0*/  LDL.LU R191, [R1+0x3144] ;  /* 0x0031440001bf7983 */ /* 0x000ea80000300800 */
[----:B------:R-:W3:Y:S04]  /*602c0*/  LDL.LU R190, [R1+0x3140] ;  /* 0x0031400001be7983 */ /* 0x000ee80000300800 */
        /* <DEDUP_REMOVED lines=58> */
[----:B-1----:R-:W-:Y:S01]  /*60670*/  MOV R12, R219 ;  /* 0x000000db000c7202 */ /* 0x002fe20000000f00 */
[----:B------:R-:W-:Y:S01]  /*60680*/  IMAD.MOV.U32 R13, RZ, RZ, R211 ;  /* 0x000000ffff0d7224 */ /* 0x000fe200078e00d3 */
[----:B------:R-:W-:Y:S01]  /*60690*/  MOV R14, R214 ;  /* 0x000000d6000e7202 */ /* 0x000fe20000000f00 */
[----:B------:R-:W-:-:S02]  /*606a0*/  IMAD.MOV.U32 R15, RZ, RZ, R215 ;  /* 0x000000ffff0f7224 */ /* 0x000fc400078e00d7 */
[----:B--2---:R-:W-:Y:S01]  /*606b0*/  IMAD.MOV.U32 R59, RZ, RZ, R191 ;  /* 0x000000ffff3b7224 */ /* 0x004fe200078e00bf */
[----:B---3--:R-:W-:Y:S02]  /*606c0*/  MOV R58, R190 ;  /* 0x000000be003a7202 */ /* 0x008fe40000000f00 */
        /* <DEDUP_REMOVED lines=18> */
[C---:B----4-:R-:W-:Y:S08]  /*607f0*/  HMMA.1688.F32.TF32 R52, R184.reuse, R242, R52 ;  /* 0x000000f2b834723c */ /* 0x050ff00000081034 */
[C---:B------:R-:W-:Y:S08]  /*60800*/  HMMA.1688.F32.TF32 R48, R184.reuse, R238, R48 ;  /* 0x000000eeb830723c */ /* 0x040ff00000081030 */
[----:B------:R-:W-:-:S15]  /*60810*/  HMMA.1688.F32.TF32 R44, R184, R234, R44 ;  /* 0x000000eab82c723c */ /* 0x000fde000008102c */
[----:B------:R-:W-:-:S04]  /*60820*/  NOP ;  /* 0x0000000000007918 */ /* 0x000fc80000000000 */
[----:B------:R-:W-:Y:S01]  /*60830*/  MOV R217, R46 ;  /* 0x0000002e00d97202 */ /* 0x000fe20000000f00 */
[----:B------:R-:W-:Y:S01]  /*60840*/  IMAD.MOV.U32 R216, RZ, RZ, R47 ;  /* 0x000000ffffd87224 */ /* 0x000fe200078e002f */
[C---:B------:R-:W-:Y:S08]  /*60850*/  HMMA.1688.F32.TF32 R60, R184.reuse, R10, R60 ;  /* 0x0000000ab83c723c */ /* 0x040ff0000008103c */
[----:B------:R-:W-:Y:S08]  /*60860*/  HMMA.1688.F32.TF32 R56, R184, R6, R56 ;  /* 0x00000006b838723c */ /* 0x000ff00000081038 */
[C---:B---3--:R-:W-:Y:S08]  /*60870*/  HMMA.1688.F32.TF32 R68, R244.reuse, R194, R68 ;  /* 0x000000c2f444723c */ /* 0x048ff00000081044 */
[C---:B--2---:R-:W-:Y:S08]  /*60880*/  HMMA.1688.F32.TF32 R72, R244.reuse, R198, R72 ;  /* 0x000000c6f448723c */ /* 0x044ff00000081048 */
[C---:B------:R-:W-:Y:S08]  /*60890*/  HMMA.1688.F32.TF32 R76, R244.reuse, R202, R76 ;  /* 0x000000caf44c723c */ /* 0x040ff0000008104c */
[C---:B------:R-:W-:Y:S08]  /*608a0*/  HMMA.1688.F32.TF32 R100, R244.reuse, R222, R100 ;  /* 0x000000def464723c */ /* 0x040ff00000081064 */
[C---:B------:R-:W-:Y:S08]  /*608b0*/  HMMA.1688.F32.TF32 R96, R244.reuse, R218, R96 ;  /* 0x000000daf460723c */ /* 0x040ff00000081060 */
[C---:B------:R-:W-:Y:S08]  /*608c0*/  HMMA.1688.F32.TF32 R180, R244.reuse, R210, R180 ;  /* 0x000000d2f4b4723c */ /* 0x040ff000000810b4 */
[C---:B------:R-:W-:Y:S01]  /*608d0*/  HMMA.1688.F32.TF32 R176, R244.reuse, R214, R176 ;  /* 0x000000d6f4b0723c */ /* 0x040fe200000810b0 */
[----:B------:R-:W-:Y:S07]  /*608e0*/  STL.64 [R1+0x8b0], R100 ;  /* 0x0008b06401007387 */ /* 0x000fee0000100a00 */
[C---:B------:R-:W-:Y:S01]  /*608f0*/  HMMA.1688.F32.TF32 R80, R244.reuse, R206, R80 ;  /* 0x000000cef450723c */ /* 0x040fe20000081050 */
[----:B------:R1:W-:Y:S04]  /*60900*/  STL.64 [R1+0x8b8], R102 ;  /* 0x0008b86601007387 */ /* 0x0003e80000100a00 */
[----:B-1----:R-:W2:Y:S04]  /*60910*/  LDL.LU.64 R102, [R1+0x30f0] ;  /* 0x0030f00001667983 */ /* 0x002ea80000300a00 */
[----:B------:R-:W2:Y:S04]  /*60920*/  LDL.LU.64 R100, [R1+0x30e8] ;  /* 0x0030e80001647983 */ /* 0x000ea80000300a00 */
[----:B------:R-:W-:Y:S04]  /*60930*/  STL.64 [R1+0x8a0], R96 ;  /* 0x0008a06001007387 */ /* 0x000fe80000100a00 */
[----:B------:R1:W-:Y:S01]  /*60940*/  STL.64 [R1+0x8a8], R98 ;  /* 0x0008a86201007387 */ /* 0x0003e20000100a00 */
[----:B------:R-:W-:Y:S03]  /*60950*/  HMMA.1688.F32.TF32 R244, R244, R190, R64 ;  /* 0x000000bef4f4723c */ /* 0x000fe60000081040 */
        /* <DEDUP_REMOVED lines=50> */
[----:B------:R1:W-:Y:S02]  /*60c80*/  STL.64 [R1+0x7f0], R44 ;  /* 0x0007f02c01007387 */ /* 0x0003e40000100a00 */
[C---:B-1----:R-:W-:Y:S08]  /*60c90*/  HMMA.1688.F32.TF32 R44, R184.reuse, R230, R40 ;  /* 0x000000e6b82c723c */ /* 0x042ff00000081028 */
[C---:B------:R-:W-:Y:S08]  /*60ca0*/  HMMA.1688.F32.TF32 R40, R184.reuse, R226, R36 ;  /* 0x000000e2b828723c */ /* 0x040ff00000081024 */
        /* <DEDUP_REMOVED lines=80> */
[C---:B------:R-:W-:Y:S01]  /*611b0*/  HMMA.1688.F32.TF32 R44, R244.reuse, R10, R24 ;  /* 0x0000000af42c723c */ /* 0x040fe20000081018 */
[----:B------:R-:W2:Y:S07]  /*611c0*/  LDL.LU R24, [R1+0x260] ;  /* 0x0002600001187983 */ /* 0x000eae0000300800 */
[C---:B------:R-:W-:Y:S11]  /*611d0*/  HMMA.1688.F32.TF32 R40, R244.reuse, R6, R40 ;  /* 0x00000006f428723c */ /* 0x040ff60000081028 */
[----:B------:R-:W-:Y:S01]  /*611e0*/  STL.64 [R1+0x740], R44 ;  /* 0x0007402c01007387 */ /* 0x000fe20000100a00 */
[C---:B------:R-:W-:Y:S03]  /*611f0*/  HMMA.1688.F32.TF32 R36, R244.reuse, R242, R36 ;  /* 0x000000f2f424723c */ /* 0x040fe60000081024 */
[----:B------:R-:W-:Y:S04]  /*61200*/  STL.64 [R1+0x748], R46 ;  /* 0x0007482e01007387 */ /* 0x000fe80000100a00 */
[----:B------:R-:W2:Y:S04]  /*61210*/  LDL.LU R25, [R1+0x264] ;  /* 0x0002640001197983 */ /* 0x000ea80000300800 */
[----:B------:R-:W2:Y:S04]  /*61220*/  LDL.LU R26, [R1+0x268] ;  /* 0x00026800011a7983 */ /* 0x000ea80000300800 */
[----:B------:R-:W2:Y:S04]  /*61230*/  LDL.LU R27, [R1+0x26c] ;  /* 0x00026c00011b7983 */ /* 0x000ea80000300800 */
[----:B------:R-:W-:Y:S04]  /*61240*/  STL.64 [R1+0x730], R40 ;  /* 0x0007302801007387 */ /* 0x000fe80000100a00 */
[----:B------:R-:W-:Y:S04]  /*61250*/  STL.64 [R1+0x738], R42 ;  /* 0x0007382a01007387 */ /* 0x000fe80000100a00 */
[----:B------:R-:W-:Y:S04]  /*61260*/  STL.64 [R1+0x720], R36 ;  /* 0x0007202401007387 */ /* 0x000fe80000100a00 */
[----:B------:R-:W-:Y:S04]  /*61270*/  STL.64 [R1+0x728], R38 ;  /* 0x0007282601007387 */ /* 0x000fe80000100a00 */
[----:B------:R3:W-:Y:S04]  /*61280*/  STL.64 [R1+0x710], R20 ;  /* 0x0007101401007387 */ /* 0x0007e80000100a00 */
[----:B------:R4:W-:Y:S04]  /*61290*/  STL.64 [R1+0x718], R22 ;  /* 0x0007181601007387 */ /* 0x0009e80000100a00 */
[----:B---3--:R-:W3:Y:S04]  /*612a0*/  LDL.LU R20, [R1+0x250] ;  /* 0x0002500001147983 */ /* 0x008ee80000300800 */
[----:B------:R1:W-:Y:S04]  /*612b0*/  STL.64 [R1+0x700], R16 ;  /* 0x0007001001007387 */ /* 0x0003e80000100a00 */
[----:B------:R1:W-:Y:S04]  /*612c0*/  STL.64 [R1+0x708], R18 ;  /* 0x0007081201007387 */ /* 0x0003e80000100a00 */
[----:B------:R1:W-:Y:S04]  /*612d0*/  STL.64 [R1+0x6f0], R12 ;  /* 0x0006f00c01007387 */ /* 0x0003e80000100a00 */
[----:B------:R1:W-:Y:S04]  /*612e0*/  STL.64 [R1+0x6f8], R14 ;  /* 0x0006f80e01007387 */ /* 0x0003e80000100a00 */
[----:B------:R-:W3:Y:S04]  /*612f0*/  LDL.LU R21, [R1+0x254] ;  /* 0x0002540001157983 */ /* 0x000ee80000300800 */
[----:B----4-:R-:W3:Y:S04]  /*61300*/  LDL.LU R22, [R1+0x258] ;  /* 0x0002580001167983 */ /* 0x010ee80000300800 */
[----:B------:R-:W3:Y:S04]  /*61310*/  LDL.LU R23, [R1+0x25c] ;  /* 0x00025c0001177983 */ /* 0x000ee80000300800 */
[----:B-1----:R-:W4:Y:S04]  /*61320*/  LDL.LU R16, [R1+0x240] ;  /* 0x0002400001107983 */ /* 0x002f280000300800 */
[----:B------:R-:W4:Y:S04]  /*61330*/  LDL.LU R17, [R1+0x244] ;  /* 0x0002440001117983 */ /* 0x000f280000300800 */
[----:B------:R-:W4:Y:S04]  /*61340*/  LDL.LU R18, [R1+0x248] ;  /* 0x0002480001127983 */ /* 0x000f280000300800 */
[----:B------:R-:W4:Y:S04]  /*61350*/  LDL.LU R19, [R1+0x24c] ;  /* 0x00024c0001137983 */ /* 0x000f280000300800 */
[----:B------:R-:W3:Y:S04]  /*61360*/  LDL.LU R12, [R1+0x230] ;  /* 0x00023000010c7983 */ /* 0x000ee80000300800 */
[----:B------:R-:W3:Y:S04]  /*61370*/  LDL.LU R13, [R1+0x234] ;  /* 0x00023400010d7983 */ /* 0x000ee80000300800 */
[----:B------:R-:W3:Y:S04]  /*61380*/  LDL.LU R14, [R1+0x238] ;  /* 0x00023800010e7983 */ /* 0x000ee80000300800 */
[----:B------:R-:W3:Y:S01]  /*61390*/  LDL.LU R15, [R1+0x23c] ;  /* 0x00023c00010f7983 */ /* 0x000ee20000300800 */
[C---:B------:R-:W-:Y:S08]  /*613a0*/  HMMA.1688.F32.TF32 R40, R244.reuse, R226, R88 ;  /* 0x000000e2f428723c */ /* 0x040ff00000081058 */
[C---:B------:R-:W-:Y:S08]  /*613b0*/  HMMA.1688.F32.TF32 R36, R244.reuse, R222, R32 ;  /* 0x000000def424723c */ /* 0x040ff00000081020 */
[C---:B------:R-:W-:Y:S08]  /*613c0*/  HMMA.1688.F32.TF32 R32, R244.reuse, R218, R28 ;  /* 0x000000daf420723c */ /* 0x040ff0000008101c */
[C---:B------:R-:W-:Y:S01]  /*613d0*/  HMMA.1688.F32.TF32 R28, R244.reuse, R214, R92 ;  /* 0x000000d6f41c723c */ /* 0x040fe2000008105c */
[----:B------:R-:W-:Y:S04]  /*613e0*/  STL.64 [R1+0x6e0], R40 ;  /* 0x0006e02801007387 */ /* 0x000fe80000100a00 */
[----:B------:R-:W-:Y:S04]  /*613f0*/  STL.64 [R1+0x6e8], R42 ;  /* 0x0006e82a01007387 */ /* 0x000fe80000100a00 */
[----:B------:R-:W-:Y:S04]  /*61400*/  STL.64 [R1+0x6d0], R36 ;  /* 0x0006d02401007387 */ /* 0x000fe80000100a00 */
[----:B------:R-:W-:Y:S04]  /*61410*/  STL.64 [R1+0x6d8], R38 ;  /* 0x0006d82601007387 */ /* 0x000fe80000100a00 */
[----:B------:R-:W-:Y:S02]  /*61420*/  STL.64 [R1+0x6c0], R32 ;  /* 0x0006c02001007387 */ /* 0x000fe40000100a00 */
[----:B------:R-:W-:Y:S01]  /*61430*/  MOV R192, R28 ;  /* 0x0000001c00c07202 */ /* 0x000fe20000000f00 */
[----:B------:R-:W-:Y:S01]  /*61440*/  IMAD.MOV.U32 R193, RZ, RZ, R29 ;  /* 0x000000ffffc17224 */ /* 0x000fe200078e001d */
[----:B------:R-:W-:Y:S04]  /*61450*/  STL.64 [R1+0x6c8], R34 ;  /* 0x0006c82201007387 */ /* 0x000fe80000100a00 */
[----:B------:R1:W-:Y:S02]  /*61460*/  STL.64 [R1+0x6b8], R30 ;  /* 0x0006b81e01007387 */ /* 0x0003e40000100a00 */
[----:B-1----:R-:W-:Y:S02]  /*61470*/  HMMA.1688.F32.TF32 R28, R244, R210, R84 ;  /* 0x000000d2f41c723c */ /* 0x002fe40000081054 */
[----:B------:R-:W-:Y:S04]  /*61480*/  STL [R1+0x2e74], R193 ;  /* 0x002e74c101007387 */ /* 0x000fe80000100800 */
[----:B------:R1:W-:-:S13]  /*61490*/  STL [R1+0x2e70], R192 ;  /* 0x002e70c001007387 */ /* 0x0003da0000100800 */
[----:B------:R-:W-:Y:S01]  /*614a0*/  IMAD.MOV.U32 R197, RZ, RZ, R29 ;  /* 0x000000ffffc57224 */ /* 0x000fe200078e001d */
[----:B------:R-:W-:Y:S01]  /*614b0*/  MOV R196, R28 ;  /* 0x0000001c00c47202 */ /* 0x000fe20000000f00 */
[----:B------:R-:W-:Y:S04]  /*614c0*/  STL.64 [R1+0x6a8], R30 ;  /* 0x0006a81e01007387 */ /* 0x000fe80000100a00 */
        /* <DEDUP_REMOVED lines=8> */
[----:B------:R-:W-:Y:S04]  /*61550*/  STL [R1+0x2e8c], R192 ;  /* 0x002e8cc001007387 */ /* 0x000fe80000100800 */
[----:B------:R-:W-:Y:S04]  /*61560*/  STL [R1+0x2e88], R193 ;  /* 0x002e88c101007387 */ /* 0x000fe80000100800 */
[----:B------:R-:W-:Y:S04]  /*61570*/  STL [R1+0x2e84], R201 ;  /* 0x002e84c901007387 */ /* 0x000fe80000100800 */
[----:B------:R-:W-:Y:S01]  /*61580*/  STL [R1+0x2e80], R200 ;  /* 0x002e80c801007387 */ /* 0x000fe20000100800 */
[C---:B----4-:R-:W-:Y:S08]  /*61590*/  HMMA.1688.F32.TF32 R16, R244.reuse, R198, R16 ;  /* 0x000000c6f410723c */ /* 0x050ff00000081010 */
[----:B---3--:R-:W-:Y:S11]  /*615a0*/  HMMA.1688.F32.TF32 R12, R244, R194, R12 ;  /* 0x000000c2f40c723c */ /* 0x008ff6000008100c */
[----:B------:R1:W-:Y:S01]  /*615b0*/  STL.64 [R1+0x678], R18 ;  /* 0x0006781201007387 */ /* 0x0003e20000100a00 */
[----:B------:R-:W-:Y:S01]  /*615c0*/  MOV R208, R16 ;  /* 0x0000001000d07202 */ /* 0x000fe20000000f00 */
[----:B------:R-:W-:-:S06]  /*615d0*/  IMAD.MOV.U32 R209, RZ, RZ, R17 ;  /* 0x000000ffffd17224 */ /* 0x000fcc00078e0011 */
[----:B------:R-:W-:Y:S01]  /*615e0*/  MOV R212, R12 ;  /* 0x0000000c00d47202 */ /* 0x000fe20000000f00 */
[----:B------:R-:W-:Y:S01]  /*615f0*/  IMAD.MOV.U32 R213, RZ, RZ, R13 ;  /* 0x000000ffffd57224 */ /* 0x000fe200078e000d */
[----:B------:R-:W2:Y:S01]  /*61600*/  LDL.LU R12, [R1+0x2b0] ;  /* 0x0002b000010c7983 */ /* 0x000ea20000300800 */
[----:B------:R-:W-:Y:S01]  /*61610*/  MOV R197, R14 ;  /* 0x0000000e00c57202 */ /* 0x000fe20000000f00 */
[----:B------:R-:W-:Y:S02]  /*61620*/  IMAD.MOV.U32 R196, RZ, RZ, R15 ;  /* 0x000000ffffc47224 */ /* 0x000fe400078e000f */
[----:B------:R-:W2:Y:S04]  /*61630*/  LDL.LU R13, [R1+0x2b4] ;  /* 0x0002b400010d7983 */ /* 0x000ea80000300800 */
[----:B------:R-:W2:Y:S04]  /*61640*/  LDL.LU R14, [R1+0x2b8] ;  /* 0x0002b800010e7983 */ /* 0x000ea80000300800 */
[----:B------:R-:W2:Y:S04]  /*61650*/  LDL.LU R15, [R1+0x2bc] ;  /* 0x0002bc00010f7983 */ /* 0x000ea80000300800 */
[----:B------:R-:W3:Y:S04]  /*61660*/  LDL.LU R16, [R1+0x2c0] ;  /* 0x0002c00001107983 */ /* 0x000ee80000300800 */
        /* <DEDUP_REMOVED lines=47> */
[----:B------:R-:W4:Y:S01]  /*61960*/  LDL.LU R20, [R1+0x2d0] ;  /* 0x0002d00001147983 */ /* 0x000f220000300800 */
[----:B------:R-:W-:-:S03]  /*61970*/  IMAD.MOV.U32 R240, RZ, RZ, R23 ;  /* 0x000000fffff07224 */ /* 0x000fc600078e0017 */
[----:B------:R-:W4:Y:S04]  /*61980*/  LDL.LU R21, [R1+0x2d4] ;  /* 0x0002d40001157983 */ /* 0x000f280000300800 */
[----:B------:R-:W4:Y:S04]  /*61990*/  LDL.LU R22, [R1+0x2d8] ;  /* 0x0002d80001167983 */ /* 0x000f280000300800 */
[----:B------:R-:W4:Y:S01]  /*619a0*/  LDL.LU R23, [R1+0x2dc] ;  /* 0x0002dc0001177983 */ /* 0x000f220000300800 */
[C---:B--2---:R-:W-:Y:S08]  /*619b0*/  HMMA.1688.F32.TF32 R12, R184.reuse, R206, R12 ;  /* 0x000000ceb80c723c */ /* 0x044ff0000008100c */
[C---:B---3--:R-:W-:Y:S08]  /*619c0*/  HMMA.1688.F32.TF32 R16, R184.reuse, R210, R16 ;  /* 0x000000d2b810723c */ /* 0x048ff00000081010 */
[C---:B----4-:R-:W-:Y:S08]  /*619d0*/  HMMA.1688.F32.TF32 R24, R184.reuse, R218, R24 ;  /* 0x000000dab818723c */ /* 0x050ff00000081018 */
[----:B------:R-:W-:Y:S08]  /*619e0*/  HMMA.1688.F32.TF32 R84, R184, R222, R84 ;  /* 0x000000deb854723c */ /* 0x000ff00000081054 */
[----:B------:R-:W-:Y:S01]  /*619f0*/  HMMA.1688.F32.TF32 R244, R244, R190, R48 ;  /* 0x000000bef4f4723c */ /* 0x000fe20000081030 */
[----:B------:R-:W2:Y:S04]  /*61a00*/  LDL.LU.64 R50, [R1+0x3030] ;  /* 0x0030300001327983 */ /* 0x000ea80000300a00 */
[----:B------:R-:W2:Y:S03]  /*61a10*/  LDL.LU.64 R48, [R1+0x3028] ;  /* 0x0030280001307983 */ /* 0x000ea60000300a00 */
[C---:B------:R-:W-:Y:S08]  /*61a20*/  HMMA.1688.F32.TF32 R44, R184.reuse, R10, R44 ;  /* 0x0000000ab82c723c */ /* 0x040ff0000008102c */
[C---:B------:R-:W-:Y:S08]  /*61a30*/  HMMA.1688.F32.TF32 R40, R184.reuse, R6, R40 ;  /* 0x00000006b828723c */ /* 0x040ff00000081028 */
[----:B------:R-:W-:Y:S03]  /*61a40*/  HMMA.1688.F32.TF32 R36, R184, R242, R36 ;  /* 0x000000f2b824723c */ /* 0x000fe60000081024 */
[----:B------:R1:W-:Y:S01]  /*61a50*/  STL.64 [R1+0x658], R46 ;  /* 0x0006582e01007387 */ /* 0x0003e20000100a00 */
[----:B------:R-:W-:Y:S01]  /*61a60*/  MOV R220, R44 ;  /* 0x0000002c00dc7202 */ /* 0x000fe20000000f00 */
[----:B------:R-:W-:-:S03]  /*61a70*/  IMAD.MOV.U32 R221, RZ, RZ, R45 ;  /* 0x000000ffffdd7224 */ /* 0x000fc600078e002d */
[C---:B------:R-:W-:Y:S01]  /*61a80*/  HMMA.1688.F32.TF32 R88, R184.reuse, R238, R88 ;  /* 0x000000eeb858723c */ /* 0x040fe20000081058 */
[----:B-1----:R-:W3:Y:S02]  /*61a90*/  LDL.LU.64 R46, [R1+0x3020] ;  /* 0x00302000012e7983 */ /* 0x002ee40000300a00 */
[----:B------:R-:W-:Y:S01]  /*61aa0*/  MOV R224, R40 ;  /* 0x0000002800e07202 */ /* 0x000fe20000000f00 */
[----:B------:R-:W-:Y:S01]  /*61ab0*/  IMAD.MOV.U32 R225, RZ, RZ, R41 ;  /* 0x000000ffffe17224 */ /* 0x000fe200078e0029 */
[----:B------:R-:W3:Y:S03]  /*61ac0*/  LDL.LU.64 R44, [R1+0x3018] ;  /* 0x00301800012c7983 */ /* 0x000ee60000300a00 */
[C---:B------:R-:W-:Y:S08]  /*61ad0*/  HMMA.1688.F32.TF32 R92, R184.reuse, R226, R92 ;  /* 0x000000e2b85c723c */ /* 0x040ff0000008105c */
[----:B------:R-:W-:Y:S01]  /*61ae0*/  HMMA.1688.F32.TF32 R32, R184, R234, R32 ;  /* 0x000000eab820723c */ /* 0x000fe20000081020 */
[----:B------:R1:W-:Y:S01]  /*61af0*/  STL.64 [R1+0x648], R42 ;  /* 0x0006482a01007387 */ /* 0x0003e20000100a00 */
[----:B------:R-:W-:Y:S01]  /*61b00*/  MOV R189, R38 ;  /* 0x0000002600bd7202 */ /* 0x000fe20000000f00 */
[----:B------:R-:W-:Y:S01]  /*61b10*/  IMAD.MOV.U32 R188, RZ, RZ, R39 ;  /* 0x000000ffffbc7224 */ /* 0x000fe200078e0027 */
[----:B------:R-:W-:Y:S01]  /*61b20*/  MOV R228, R36 ;  /* 0x0000002400e47202 */ /* 0x000fe20000000f00 */
[----:B------:R-:W-:-:S03]  /*61b30*/  IMAD.MOV.U32 R229, RZ, RZ, R37 ;  /* 0x000000ffffe57224 */ /* 0x000fc600078e0025 */
[----:B------:R-:W-:Y:S01]  /*61b40*/  HMMA.1688.F32.TF32 R28, R184, R230, R28 ;  /* 0x000000e6b81c723c */ /* 0x000fe2000008101c */
[----:B-1----:R-:W4:Y:S04]  /*61b50*/  LDL.LU.64 R42, [R1+0x3010] ;  /* 0x00301000012a7983 */ /* 0x002f280000300a00 */
[----:B------:R-:W4:Y:S01]  /*61b60*/  LDL.LU.64 R40, [R1+0x3008] ;  /* 0x0030080001287983 */ /* 0x000f220000300a00 */
[----:B------:R-:W-:-:S03]  /*61b70*/  MOV R232, R88 ;  /* 0x0000005800e87202 */ /* 0x000fc60000000f00 */
[----:B------:R-:W2:Y:S01]  /*61b80*/  LDL.LU.64 R38, [R1+0x3000] ;  /* 0x0030000001267983 */ /* 0x000ea20000300a00 */
[----:B------:R-:W-:-:S03]  /*61b90*/  IMAD.MOV.U32 R233, RZ, RZ, R89 ;  /* 0x000000ffffe97224 */ /* 0x000fc600078e0059 */
[----:B------:R-:W2:Y:S04]  /*61ba0*/  LDL.LU.64 R36, [R1+0x2ff8] ;  /* 0x002ff80001247983 */ /* 0x000ea80000300a00 */
[----:B------:R1:W-:Y:S01]  /*61bb0*/  STL.64 [R1+0x628], R90 ;  /* 0x0006285a01007387 */ /* 0x0003e20000100a00 */
[C---:B------:R-:W-:Y:S01]  /*61bc0*/  HMMA.1688.F32.TF32 R20, R184.reuse, R214, R20 ;  /* 0x000000d6b814723c */ /* 0x040fe20000081014 */
[----:B------:R-:W-:Y:S01]  /*61bd0*/  MOV R236, R32 ;  /* 0x0000002000ec7202 */ /* 0x000fe20000000f00 */
[----:B------:R-:W-:Y:S01]  /*61be0*/  IMAD.MOV.U32 R237, RZ, RZ, R33 ;  /* 0x000000ffffed7224 */ /* 0x000fe200078e0021 */
[----:B-1----:R-:W2:Y:S04]  /*61bf0*/  LDL.LU.64 R90, [R1+0x2ff0] ;  /* 0x002ff000015a7983 */ /* 0x002ea80000300a00 */
[----:B------:R-:W2:Y:S04]  /*61c00*/  LDL.LU.64 R88, [R1+0x2fe8] ;  /* 0x002fe80001587983 */ /* 0x000ea80000300a00 */
        /* <DEDUP_REMOVED lines=39> */
[C---:B--2---:R-:W-:Y:S08]  /*61e80*/  HMMA.1688.F32.TF32 R20, R184.reuse, R194, R20 ;  /* 0x000000c2b814723c */ /* 0x044ff00000081014 */
[C---:B---3--:R-:W-:Y:S08]  /*61e90*/  HMMA.1688.F32.TF32 R16, R184.reuse, R198, R16 ;  /* 0x000000c6b810723c */ /* 0x048ff00000081010 */
[----:B----4-:R-:W-:-:S15]  /*61ea0*/  HMMA.1688.F32.TF32 R12, R184, R202, R12 ;  /* 0x000000cab80c723c */ /* 0x010fde000008100c */
[----:B------:R-:W-:-:S04]  /*61eb0*/  NOP ;  /* 0x0000000000007918 */ /* 0x000fc80000000000 */
[----:B------:R-:W-:Y:S04]  /*61ec0*/  STL.64 [R1+0x2c0], R12 ;  /* 0x0002c00c01007387 */ /* 0x000fe80000100a00 */
[----:B------:R2:W-:Y:S02]  /*61ed0*/  STL.64 [R1+0x2c8], R14 ;  /* 0x0002c80e01007387 */ /* 0x0005e40000100a00 */
[----:B--2---:R-:W-:Y:S02]  /*61ee0*/  HMMA.1688.F32.TF32 R12, R184, R190, R24 ;  /* 0x000000beb80c723c */ /* 0x004fe40000081018 */
[----:B------:R-:W-:Y:S04]  /*61ef0*/  STL.64 [R1+0x2b0], R16 ;  /* 0x0002b01001007387 */ /* 0x000fe80000100a00 */
[----:B------:R-:W-:Y:S04]  /*61f00*/  STL.64 [R1+0x2b8], R18 ;  /* 0x0002b81201007387 */ /* 0x000fe80000100a00 */
[----:B------:R-:W-:Y:S04]  /*61f10*/  STL.64 [R1+0x2a0], R20 ;  /* 0x0002a01401007387 */ /* 0x000fe80000100a00 */
[----:B------:R2:W-:Y:S01]  /*61f20*/  STL.64 [R1+0x2a8], R22 ;  /* 0x0002a81601007387 */ /* 0x0005e20000100a00 */
[C---:B-1----:R-:W-:Y:S03]  /*61f30*/  HMMA.1688.F32.TF32 R24, R244.reuse, R242, R28 ;  /* 0x000000f2f418723c */ /* 0x042fe6000008101c */
[----:B------:R-:W-:Y:S04]  /*61f40*/  LDS R16, [R0+UR11+0x1a280] ;  /* 0x01a2800b00107984 */ /* 0x000fe80008000800 */
[----:B------:R-:W-:Y:S04]  /*61f50*/  STL.64 [R1+0x260], R12 ;  /* 0x0002600c01007387 */ /* 0x000fe80000100a00 */
[----:B------:R1:W-:Y:S01]  /*61f60*/  STL.64 [R1+0x268], R14 ;  /* 0x0002680e01007387 */ /* 0x0003e20000100a00 */
[C---:B--2---:R-:W-:Y:S03]  /*61f70*/  HMMA.1688.F32.TF32 R20, R244.reuse, R6, R92 ;  /* 0x00000006f414723c */ /* 0x044fe6000008105c */
[----:B------:R-:W-:Y:S04]  /*61f80*/  LDS R18, [R0+UR11+0x1b280] ;  /* 0x01b2800b00127984 */ /* 0x000fe80008000800 */
[----:B------:R-:W-:Y:S01]  /*61f90*/  LDS R17, [R3+UR11+0x1a280] ;  /* 0x01a2800b03117984 */ /* 0x000fe20008000800 */
[----:B-1----:R-:W-:Y:S03]  /*61fa0*/  HMMA.1688.F32.TF32 R12, R244, R10, R84 ;  /* 0x0000000af40c723c */ /* 0x002fe60000081054 */
[----:B------:R-:W1:-:S15]  /*61fb0*/  LDS R19, [R3+UR11+0x1b280] ;  /* 0x01b2800b03137984 */ /* 0x000e5e0008000800 */
[----:B------:R-:W-:Y:S01]  /*61fc0*/  NOP ;  /* 0x0000000000007918 */ /* 0x000fe20000000000 */
        /* <DEDUP_REMOVED lines=39> */
[----:B------:R-:W-:Y:S01]  /*62240*/  STL.64 [R1+0x398], R22 ;  /* 0x0003981601007387 */ /* 0x000fe20000100a00 */
[----:B--2---:R-:W-:Y:S03]  /*62250*/  HMMA.1688.F32.TF32 R12, R244, R190, R76 ;  /* 0x000000bef40c723c */ /* 0x004fe6000008104c */
[----:B------:R-:W-:Y:S04]  /*62260*/  STL.64 [R1+0x380], R24 ;  /* 0x0003801801007387 */ /* 0x000fe80000100a00 */
[----:B------:R2:W-:Y:S01]  /*62270*/  STL.64 [R1+0x388], R26 ;  /* 0x0003881a01007387 */ /* 0x0005e20000100a00 */
[C---:B-1----:R-:W-:Y:S03]  /*62280*/  HMMA.1688.F32.TF32 R28, R16.reuse, R6, R180 ;  /* 0x00000006101c723c */ /* 0x042fe600000810b4 */
[----:B------:R-:W-:Y:S04]  /*62290*/  LDS R20, [R0+UR11+0x1a300] ;  /* 0x01a3000b00147984 */ /* 0x000fe80008000800 */
[----:B------:R-:W-:Y:S01]  /*622a0*/  LDS R22, [R0+UR11+0x1b300] ;  /* 0x01b3000b00167984 */ /* 0x000fe20008000800 */
[C---:B--2---:R-:W-:Y:S03]  /*622b0*/  HMMA.1688.F32.TF32 R24, R16.reuse, R10, R80 ;  /* 0x0000000a1018723c */ /* 0x044fe60000081050 */
[----:B------:R-:W-:Y:S04]  /*622c0*/  LDS R21, [R3+UR11+0x1a300] ;  /* 0x01a3000b03157984 */ /* 0x000fe80008000800 */
[----:B------:R-:W-:Y:S04]  /*622d0*/  STL.64 [R1+0x360], R12 ;  /* 0x0003600c01007387 */ /* 0x000fe80000100a00 */
[----:B------:R-:W-:Y:S01]  /*622e0*/  STL.64 [R1+0x368], R14 ;  /* 0x0003680e01007387 */ /* 0x000fe20000100a00 */
[C---:B------:R-:W-:Y:S03]  /*622f0*/  HMMA.1688.F32.TF32 R32, R16.reuse, R238, R96 ;  /* 0x000000ee1020723c */ /* 0x040fe60000081060 */
[----:B------:R-:W1:Y:S01]  /*62300*/  LDS R23, [R3+UR11+0x1b300] ;  /* 0x01b3000b03177984 */ /* 0x000e620008000800 */
[----:B------:R-:W-:Y:S01]  /*62310*/  MOV R184, R173 ;  /* 0x000000ad00b87202 */ /* 0x000fe20000000f00 */
[----:B------:R-:W-:Y:S01]  /*62320*/  IMAD.MOV.U32 R185, RZ, RZ, R172 ;  /* 0x000000ffffb97224 */ /* 0x000fe200078e00ac */
[----:B------:R-:W-:Y:S01]  /*62330*/  MOV R186, R168 ;  /* 0x000000a800ba7202 */ /* 0x000fe20000000f00 */
[----:B------:R-:W-:Y:S01]  /*62340*/  IMAD.MOV.U32 R187, RZ, RZ, R174 ;  /* 0x000000ffffbb7224 */ /* 0x000fe200078e00ae */
[----:B------:R-:W-:Y:S01]  /*62350*/  MOV R84, R169 ;  /* 0x000000a900547202 */ /* 0x000fe20000000f00 */
        /* <DEDUP_REMOVED lines=9> */
[----:B------:R-:W-:Y:S01]  /*623f0*/  LDS R12, [R0+UR11+0x1a380] ;  /* 0x01a3800b000c7984 */ /* 0x000fe20008000800 */
[C---:B--2---:R-:W-:Y:S03]  /*62400*/  HMMA.1688.F32.TF32 R24, R16.reuse, R242, R176 ;  /* 0x000000f21018723c */ /* 0x044fe600000810b0 */
[----:B------:R-:W-:Y:S04]  /*62410*/  STL.64 [R1+0xa00], R28 ;  /* 0x000a001c01007387 */ /* 0x000fe80000100a00 */
[----:B------:R2:W-:Y:S04]  /*62420*/  STL.64 [R1+0xa08], R30 ;  /* 0x000a081e01007387 */ /* 0x0005e80000100a00 */
[----:B------:R-:W-:Y:S04]  /*62430*/  LDS R14, [R0+UR11+0x1b380] ;  /* 0x01b3800b000e7984 */ /* 0x000fe80008000800 */
[----:B------:R-:W-:Y:S01]  /*62440*/  LDS R13, [R3+UR11+0x1a380] ;  /* 0x01a3800b030d7984 */ /* 0x000fe20008000800 */
[C---:B--2---:R-:W-:Y:S03]  /*62450*/  HMMA.1688.F32.TF32 R28, R16.reuse, R234, R100 ;  /* 0x000000ea101c723c */ /* 0x044fe60000081064 */
[----:B------:R-:W2:Y:S04]  /*62460*/  LDS R15, [R3+UR11+0x1b380] ;  /* 0x01b3800b030f7984 */ /* 0x000ea80008000800 */
[----:B------:R-:W-:Y:S04]  /*62470*/  STL.64 [R1+0x9f0], R24 ;  /* 0x0009f01801007387 */ /* 0x000fe80000100a00 */
[----:B------:R3:W-:Y:S02]  /*62480*/  STL.64 [R1+0x9f8], R26 ;  /* 0x0009f81a01007387 */ /* 0x0007e40000100a00 */
[C---:B---3--:R-:W-:Y:S02]  /*62490*/  HMMA.1688.F32.TF32 R24, R16.reuse, R230, R104 ;  /* 0x000000e61018723c */ /* 0x048fe40000081068 */
[----:B------:R-:W-:Y:S04]  /*624a0*/  STL.64 [R1+0x9e0], R32 ;  /* 0x0009e02001007387 */ /* 0x000fe80000100a00 */
[----:B------:R3:W-:Y:S04]  /*624b0*/  STL.64 [R1+0x9e8], R34 ;  /* 0x0009e82201007387 */ /* 0x0007e80000100a00 */
[----:B------:R-:W-:Y:S04]  /*624c0*/  STL.64 [R1+0x9d0], R28 ;  /* 0x0009d01c01007387 */ /* 0x000fe80000100a00 */
[----:B------:R4:W-:Y:S01]  /*624d0*/  STL.64 [R1+0x9d8], R30 ;  /* 0x0009d81e01007387 */ /* 0x0009e20000100a00 */
[C---:B---3--:R-:W-:Y:S04]  /*624e0*/  HMMA.1688.F32.TF32 R32, R16.reuse, R226, R108 ;  /* 0x000000e21020723c */ /* 0x048fe8000008106c */
[----:B------:R-:W-:Y:S04]  /*624f0*/  STL.64 [R1+0x9c0], R24 ;  /* 0x0009c01801007387 */ /* 0x000fe80000100a00 */
[----:B------:R3:W-:Y:S01]  /*62500*/  STL.64 [R1+0x9c8], R26 ;  /* 0x0009c81a01007387 */ /* 0x0007e20000100a00 */
[C---:B----4-:R-:W-:Y:S08]  /*62510*/  HMMA.1688.F32.TF32 R28, R16.reuse, R222, R112 ;  /* 0x000000de101c723c */ /* 0x050ff00000081070 */
[C---:B---3--:R-:W-:Y:S02]  /*62520*/  HMMA.1688.F32.TF32 R24, R16.reuse, R218, R116 ;  /* 0x000000da1018723c */ /* 0x048fe40000081074 */
[----:B------:R-:W-:Y:S04]  /*62530*/  STL.64 [R1+0x9b0], R32 ;  /* 0x0009b02001007387 */ /* 0x000fe80000100a00 */
[----:B------:R3:W-:Y:S05]  /*62540*/  STL.64 [R1+0x9b8], R34 ;  /* 0x0009b82201007387 */ /* 0x0007ea0000100a00 */
        /* <DEDUP_REMOVED lines=8> */
[----:B------:R3:W-:Y:S04]  /*625d0*/  STL.64 [R1+0x988], R34 ;  /* 0x0009882201007387 */ /* 0x0007e80000100a00 */
[----:B------:R-:W-:Y:S04]  /*625e0*/  STL.64 [R1+0x970], R28 ;  /* 0x0009701c01007387 */ /* 0x000fe80000100a00 */
[----:B------:R4:W-:Y:S01]  /*625f0*/  STL.64 [R1+0x978], R30 ;  /* 0x0009781e01007387 */ /* 0x0009e20000100a00 */
[C---:B---3--:R-:W-:Y:S03]  /*62600*/  HMMA.1688.F32.TF32 R32, R16.reuse, R202, R132 ;  /* 0x000000ca1020723c */ /* 0x048fe60000081084 */
[----:B------:R-:W-:Y:S04]  /*62610*/  STL.64 [R1+0x960], R24 ;  /* 0x0009601801007387 */ /* 0x000fe80000100a00 */
[----:B------:R3:W-:Y:S01]  /*62620*/  STL.64 [R1+0x968], R26 ;  /* 0x0009681a01007387 */ /* 0x0007e20000100a00 */
[C---:B----4-:R-:W-:Y:S08]  /*62630*/  HMMA.1688.F32.TF32 R28, R16.reuse, R198, R136 ;  /* 0x000000c6101c723c */ /* 0x050ff00000081088 */
[C---:B---3--:R-:W-:Y:S08]  /*62640*/  HMMA.1688.F32.TF32 R24, R16.reuse, R194, R140 ;  /* 0x000000c21018723c */ /* 0x048ff0000008108c */
[----:B------:R-:W-:Y:S01]  /*62650*/  HMMA.1688.F32.TF32 R16, R16, R190, R144 ;  /* 0x000000be1010723c */ /* 0x000fe20000081090 */
        /* <DEDUP_REMOVED lines=12> */
[----:B-1----:R-:W-:Y:S03]  /*62720*/  HMMA.1688.F32.TF32 R16, R20, R242, R156 ;  /* 0x000000f21410723c */ /* 0x002fe6000008109c */
[----:B------:R-:W-:Y:S04]  /*62730*/  LDS R153, [R3+UR11+0x1c080] ;  /* 0x01c0800b03997984 */ /* 0x000fe80008000800 */
[----:B------:R1:W-:Y:S04]  /*62740*/  STL.64 [R1+0x590], R28 ;  /* 0x0005901c01007387 */ /* 0x0003e80000100a00 */
[----:B------:R3:W-:Y:S04]  /*62750*/  STL.64 [R1+0x598], R30 ;  /* 0x0005981e01007387 */ /* 0x0007e80000100a00 */
[----:B------:R4:W-:Y:S04]  /*62760*/  STL.64 [R1+0x580], R24 ;  /* 0x0005801801007387 */ /* 0x0009e80000100a00 */
[----:B------:R1:W-:Y:S04]  /*62770*/  STL.64 [R1+0x588], R26 ;  /* 0x0005881a01007387 */ /* 0x0003e80000100a00 */
[----:B------:R-:W2:Y:S04]  /*62780*/  LDL.LU R173, [R1+0x2f60] ;  /* 0x002f600001ad7983 */ /* 0x000ea80000300800 */
[----:B------:R-:W-:Y:S04]  /*62790*/  STL.64 [R1+0x560], R16 ;  /* 0x0005601001007387 */ /* 0x000fe80000100a00 */
[----:B------:R1:W-:Y:S04]  /*627a0*/  STL.64 [R1+0x568], R18 ;  /* 0x0005681201007387 */ /* 0x0003e80000100a00 */
        /* <DEDUP_REMOVED lines=11> */
[----:B------:R-:W-:Y:S01]  /*62860*/  LDS R155, [R3+UR11+0x1d080] ;  /* 0x01d0800b039b7984 */ /* 0x000fe20008000800 */
[----:B--2---:R-:W-:Y:S01]  /*62870*/  IMAD.MOV.U32 R35, RZ, RZ, R173 ;  /* 0x000000ffff237224 */ /* 0x004fe200078e00ad */
[----:B---3--:R-:W-:Y:S01]  /*62880*/  MOV R34, R172 ;  /* 0x000000ac00227202 */ /* 0x008fe20000000f00 */
[----:B----4-:R-:W-:Y:S01]  /*62890*/  IMAD.MOV.U32 R33, RZ, RZ, R168 ;  /* 0x000000ffff217224 */ /* 0x010fe200078e00a8 */
[----:B------:R-:W-:-:S02]  /*628a0*/  MOV R32, R174 ;  /* 0x000000ae00207202 */ /* 0x000fc40000000f00 */
[----:B------:R-:W2:Y:S04]  /*628b0*/  LDL.LU R174, [R1+0x2f30] ;  /* 0x002f300001ae7983 */ /* 0x000ea80000300800 */
[----:B------:R-:W3:Y:S04]  /*628c0*/  LDL.LU R168, [R1+0x2f2c] ;  /* 0x002f2c0001a87983 */ /* 0x000ee80000300800 */
[----:B------:R-:W4:Y:S04]  /*628d0*/  LDL.LU R172, [R1+0x2f28] ;  /* 0x002f280001ac7983 */ /* 0x000f280000300800 */
[----:B------:R-:W4:Y:S01]  /*628e0*/  LDL.LU R173, [R1+0x2f24] ;  /* 0x002f240001ad7983 */ /* 0x000f220000300800 */
[----:B------:R-:W-:Y:S01]  /*628f0*/  IMAD.MOV.U32 R89, RZ, RZ, R164 ;  /* 0x000000ffff597224 */ /* 0x000fe200078e00a4 */
[----:B------:R-:W-:-:S02]  /*62900*/  MOV R88, R165 ;  /* 0x000000a500587202 */ /* 0x000fc40000000f00 */
[----:B------:R-:W4:Y:S01]  /*62910*/  LDL.LU R165, [R1+0x2f20] ;  /* 0x002f200001a57983 */ /* 0x000f220000300800 */
[----:B------:R-:W-:Y:S01]  /*62920*/  MOV R90, R170 ;  /* 0x000000aa005a7202 */ /* 0x000fe20000000f00 */
[----:B------:R-:W-:Y:S02]  /*62930*/  IMAD.MOV.U32 R91, RZ, RZ, R169 ;  /* 0x000000ffff5b7224 */ /* 0x000fe400078e00a9 */
[----:B------:R-:W4:Y:S04]  /*62940*/  LDL.LU R164, [R1+0x2f1c] ;  /* 0x002f1c0001a47983 */ /* 0x000f280000300800 */
[----:B------:R-:W4:Y:S04]  /*62950*/  LDL.LU R170, [R1+0x2f18] ;  /* 0x002f180001aa7983 */ /* 0x000f280000300800 */
[----:B------:R-:W4:Y:S01]  /*62960*/  LDL.LU R169, [R1+0x2f14] ;  /* 0x002f140001a97983 */ /* 0x000f220000300800 */
[----:B--2---:R-:W-:Y:S01]  /*62970*/  IMAD.MOV.U32 R43, RZ, RZ, R174 ;  /* 0x000000ffff2b7224 */ /* 0x004fe200078e00ae */
[----:B---3--:R-:W-:-:S02]  /*62980*/  MOV R42, R168 ;  /* 0x000000a8002a7202 */ /* 0x008fc40000000f00 */
[----:B----4-:R-:W-:Y:S02]  /*62990*/  MOV R40, R172 ;  /* 0x000000ac00287202 */ /* 0x010fe40000000f00 */
        /* <DEDUP_REMOVED lines=74> */
[----:B---3--:R-:W-:Y:S01]  /*62e40*/  MOV R62, R174 ;  /* 0x000000ae003e7202 */ /* 0x008fe20000000f00 */
        /* <DEDUP_REMOVED lines=20> */
[----:B------:R-:W-:Y:S08]  /*62f90*/  HMMA.1688.F32.TF32 R72, R20, R194, R72 ;  /* 0x000000c21448723c */ /* 0x000ff00000081048 */
[----:B------:R-:W-:Y:S08]  /*62fa0*/  HMMA.1688.F32.TF32 R60, R12, R6, R60 ;  /* 0x000000060c3c723c */ /* 0x000ff0000008103c */
[----:B------:R-:W-:Y:S08]  /*62fb0*/  HMMA.1688.F32.TF32 R96, R20, R218, R96 ;  /* 0x000000da1460723c */ /* 0x000ff00000081060 */
[----:B------:R-:W-:Y:S01]  /*62fc0*/  HMMA.1688.F32.TF32 R48, R12, R234, R48 ;  /* 0x000000ea0c30723c */ /* 0x000fe20000081030 */
[----:B------:R-:W-:Y:S01]  /*62fd0*/  MOV R26, R252 ;  /* 0x000000fc001a7202 */ /* 0x000fe20000000f00 */
[----:B------:R-:W-:-:S06]  /*62fe0*/  IMAD.MOV.U32 R27, RZ, RZ, R2 ;  /* 0x000000ffff1b7224 */ /* 0x000fcc00078e0002 */
[----:B------:R-:W-:Y:S08]  /*62ff0*/  HMMA.1688.F32.TF32 R32, R12, R214, R32 ;  /* 0x000000d60c20723c */ /* 0x000ff00000081020 */
[C---:B----4-:R-:W-:Y:S08]  /*63000*/  HMMA.1688.F32.TF32 R16, R20.reuse, R234, R164 ;  /* 0x000000ea1410723c */ /* 0x050ff000000810a4 */
[C---:B--2---:R-:W-:Y:S08]  /*63010*/  HMMA.1688.F32.TF32 R104, R20.reuse, R238, R160 ;  /* 0x000000ee1468723c */ /* 0x044ff000000810a0 */
[C---:B---3--:R-:W-:Y:S11]  /*63020*/  HMMA.1688.F32.TF32 R108, R20.reuse, R230, R168 ;  /* 0x000000e6146c723c */ /* 0x048ff600000810a8 */
[----:B------:R-:W-:Y:S04]  /*63030*/  STL.64 [R1+0x550], R104 ;  /* 0x0005506801007387 */ /* 0x000fe80000100a00 */
[----:B------:R1:W-:Y:S04]  /*63040*/  STL.64 [R1+0x558], R106 ;  /* 0x0005586a01007387 */ /* 0x0003e80000100a00 */
[----:B------:R-:W-:Y:S04]  /*63050*/  STL.64 [R1+0x250], R16 ;  /* 0x0002501001007387 */ /* 0x000fe80000100a00 */
[----:B------:R2:W-:Y:S01]  /*63060*/  STL.64 [R1+0x258], R18 ;  /* 0x0002581201007387 */ /* 0x0005e20000100a00 */
[C---:B-1----:R-:W-:Y:S08]  /*63070*/  HMMA.1688.F32.TF32 R104, R20.reuse, R226, R172 ;  /* 0x000000e21468723c */ /* 0x042ff000000810ac */
[C---:B--2---:R-:W-:Y:S01]  /*63080*/  HMMA.1688.F32.TF32 R16, R20.reuse, R222, R100 ;  /* 0x000000de1410723c */ /* 0x044fe20000081064 */
[----:B------:R-:W-:Y:S04]  /*63090*/  STL.64 [R1+0x240], R108 ;  /* 0x0002406c01007387 */ /* 0x000fe80000100a00 */
[----:B------:R-:W-:Y:S03]  /*630a0*/  STL.64 [R1+0x248], R110 ;  /* 0x0002486e01007387 */ /* 0x000fe60000100a00 */
[C---:B------:R-:W-:Y:S03]  /*630b0*/  HMMA.1688.F32.TF32 R100, R20.reuse, R214, R176 ;  /* 0x000000d61464723c */ /* 0x040fe600000810b0 */
[----:B------:R-:W-:Y:S04]  /*630c0*/  STL.64 [R1+0x230], R104 ;  /* 0x0002306801007387 */ /* 0x000fe80000100a00 */
[----:B------:R-:W-:Y:S04]  /*630d0*/  STL.64 [R1+0x238], R106 ;  /* 0x0002386a01007387 */ /* 0x000fe80000100a00 */
[----:B------:R-:W-:Y:S04]  /*630e0*/  STL.64 [R1+0x220], R16 ;  /* 0x0002201001007387 */ /* 0x000fe80000100a00 */
[----:B------:R1:W-:Y:S02]  /*630f0*/  STL.64 [R1+0x228], R18 ;  /* 0x0002281201007387 */ /* 0x0003e40000100a00 */
[C---:B-1----:R-:W-:Y:S02]  /*63100*/  HMMA.1688.F32.TF32 R16, R20.reuse, R210, R180 ;  /* 0x000000d21410723c */ /* 0x042fe400000810b4 */
[----:B------:R-:W-:Y:S04]  /*63110*/  STL.64 [R1+0x210], R96 ;  /* 0x0002106001007387 */ /* 0x000fe80000100a00 */
[----:B------:R1:W-:Y:S04]  /*63120*/  STL.64 [R1+0x218], R98 ;  /* 0x0002186201007387 */ /* 0x0003e80000100a00 */
[----:B------:R-:W-:Y:S04]  /*63130*/  STL.64 [R1+0x200], R100 ;  /* 0x0002006401007387 */ /* 0x000fe80000100a00 */
[----:B------:R-:W-:Y:S01]  /*63140*/  STL.64 [R1+0x208], R102 ;  /* 0x0002086601007387 */ /* 0x000fe20000100a00 */
[C---:B-1----:R-:W-:Y:S04]  /*63150*/  HMMA.1688.F32.TF32 R96, R20.reuse, R206, R80 ;  /* 0x000000ce1460723c */ /* 0x042fe80000081050 */
[----:B------:R-:W-:Y:S04]  /*63160*/  STL.64 [R1+0x1f0], R16 ;  /* 0x0001f01001007387 */ /* 0x000fe80000100a00 */
[----:B------:R1:W-:Y:S01]  /*63170*/  STL.64 [R1+0x1f8], R18 ;  /* 0x0001f81201007387 */ /* 0x0003e20000100a00 */
[C---:B------:R-:W-:Y:S08]  /*63180*/  HMMA.1688.F32.TF32 R80, R20.reuse, R202, R244 ;  /* 0x000000ca1450723c */ /* 0x040ff000000810f4 */
[C---:B-1----:R-:W-:Y:S08]  /*63190*/  HMMA.1688.F32.TF32 R16, R20.reuse, R198, R76 ;  /* 0x000000c61410723c */ /* 0x042ff0000008104c */
        /* <DEDUP_REMOVED lines=12> */
[----:B-1----:R-:W-:Y:S01]  /*63260*/  HMMA.1688.F32.TF32 R20, R12, R242, R56 ;  /* 0x000000f20c14723c */ /* 0x002fe20000081038 */
[----:B------:R-:W-:-:S09]  /*63270*/  IMAD.MOV.U32 R214, RZ, RZ, R197 ;  /* 0x000000ffffd67224 */ /* 0x000fd200078e00c5 */
[----:B------:R-:W-:Y:S04]  /*63280*/  STL.64 [R1+0x190], R16 ;  /* 0x0001901001007387 */ /* 0x000fe80000100a00 */
[----:B------:R1:W-:Y:S04]  /*63290*/  STL.64 [R1+0x198], R18 ;  /* 0x0001981201007387 */ /* 0x0003e80000100a00 */
[----:B------:R-:W-:Y:S04]  /*632a0*/  STL.64 [R1+0x180], R60 ;  /* 0x0001803c01007387 */ /* 0x000fe80000100a00 */
[----:B------:R-:W-:Y:S01]  /*632b0*/  STL.64 [R1+0x188], R62 ;  /* 0x0001883e01007387 */ /* 0x000fe20000100a00 */
[----:B-1----:R-:W-:Y:S03]  /*632c0*/  HMMA.1688.F32.TF32 R16, R12, R238, R52 ;  /* 0x000000ee0c10723c */ /* 0x002fe60000081034 */
[----:B------:R-:W-:Y:S04]  /*632d0*/  STL.64 [R1+0x170], R20 ;  /* 0x0001701401007387 */ /* 0x000fe80000100a00 */
[----:B------:R1:W-:Y:S01]  /*632e0*/  STL.64 [R1+0x178], R22 ;  /* 0x0001781601007387 */ /* 0x0003e20000100a00 */
[----:B------:R-:W-:-:S03]  /*632f0*/  MOV R215, R196 ;  /* 0x000000c400d77202 */ /* 0x000fc60000000f00 */
[----:B------:R-:W-:Y:S04]  /*63300*/  LDS R242, [R0+UR11+0x1d180] ;  /* 0x01d1800b00f27984 */ /* 0x000fe80008000800 */
[----:B------:R-:W-:Y:S01]  /*63310*/  LDS R243, [R3+UR11+0x1d180] ;  /* 0x01d1800b03f37984 */ /* 0x000fe20008000800 */
[C---:B-1----:R-:W-:Y:S03]  /*63320*/  HMMA.1688.F32.TF32 R20, R12.reuse, R230, R44 ;  /* 0x000000e60c14723c */ /* 0x042fe6000008102c */
[----:B------:R-:W-:Y:S04]  /*63330*/  STL.64 [R1+0x160], R16 ;  /* 0x0001601001007387 */ /* 0x000fe80000100a00 */
[----:B------:R1:W-:Y:S04]  /*63340*/  STL.64 [R1+0x168], R18 ;  /* 0x0001681201007387 */ /* 0x0003e80000100a00 */
[----:B------:R-:W-:Y:S04]  /*63350*/  STL.64 [R1+0x150], R48 ;  /* 0x0001503001007387 */ /* 0x000fe80000100a00 */
[----:B------:R-:W-:Y:S01]  /*63360*/  STL.64 [R1+0x158], R50 ;  /* 0x0001583201007387 */ /* 0x000fe20000100a00 */
[C---:B-1----:R-:W-:Y:S03]  /*63370*/  HMMA.1688.F32.TF32 R16, R12.reuse, R226, R40 ;  /* 0x000000e20c10723c */ /* 0x042fe60000081028 */
[----:B------:R-:W-:Y:S04]  /*63380*/  STL.64 [R1+0x140], R20 ;  /* 0x0001401401007387 */ /* 0x000fe80000100a00 */
[----:B------:R1:W-:Y:S02]  /*63390*/  STL.64 [R1+0x148], R22 ;  /* 0x0001481601007387 */ /* 0x0003e40000100a00 */
[----:B-1----:R-:W-:Y:S10]  /*633a0*/  HMMA.1688.F32.TF32 R20, R12, R222, R36 ;  /* 0x000000de0c14723c */ /* 0x002ff40000081024 */
[----:B------:R-:W-:Y:S01]  /*633b0*/  MOV R252, R18 ;  /* 0x0000001200fc7202 */ /* 0x000fe20000000f00 */
[----:B------:R1:W-:Y:S01]  /*633c0*/  STL.64 [R1+0x130], R16 ;  /* 0x0001301001007387 */ /* 0x0003e20000100a00 */
[----:B------:R-:W-:-:S03]  /*633d0*/  IMAD.MOV.U32 R2, RZ, RZ, R19 ;  /* 0x000000ffff027224 */ /* 0x000fc600078e0013 */
[----:B------:R-:W2:Y:S01]  /*633e0*/  LDL.LU R71, [R1+0x1210] ;  /* 0x0012100001477983 */ /* 0x000ea20000300800 */
[C---:B-1----:R-:W-:Y:S03]  /*633f0*/  HMMA.1688.F32.TF32 R16, R12.reuse, R218, R88 ;  /* 0x000000da0c10723c */ /* 0x042fe60000081058 */
[----:B------:R-:W-:Y:S04]  /*63400*/  STL.64 [R1+0x120], R20 ;  /* 0x0001201401007387 */ /* 0x000fe80000100a00 */
[----:B------:R1:W-:Y:S04]  /*63410*/  STL.64 [R1+0x128], R22 ;  /* 0x0001281601007387 */ /* 0x0003e80000100a00 */
[----:B------:R-:W-:Y:S04]  /*63420*/  LDS R218, [R0+UR11+0x1d100] ;  /* 0x01d1000b00da7984 */ /* 0x000fe80008000800 */
[----:B------:R-:W-:Y:S01]  /*63430*/  LDS R219, [R3+UR11+0x1d100] ;  /* 0x01d1000b03db7984 */ /* 0x000fe20008000800 */
[C---:B-1----:R-:W-:Y:S03]  /*63440*/  HMMA.1688.F32.TF32 R20, R12.reuse, R210, R28 ;  /* 0x000000d20c14723c */ /* 0x042fe6000008101c */
[----:B------:R-:W-:Y:S04]  /*63450*/  STL.64 [R1+0x110], R16 ;  /* 0x0001101001007387 */ /* 0x000fe80000100a00 */
[----:B------:R1:W-:Y:S04]  /*63460*/  STL.64 [R1+0x118], R18 ;  /* 0x0001181201007387 */ /* 0x0003e80000100a00 */
[----:B------:R-:W-:Y:S01]  /*63470*/  STL.64 [R1+0x100], R32 ;  /* 0x0001002001007387 */ /* 0x000fe20000100a00 */
[C---:B------:R-:W-:Y:S03]  /*63480*/  HMMA.1688.F32.TF32 R28, R12.reuse, R202, R84 ;  /* 0x000000ca0c1c723c */ /* 0x040fe60000081054 */
[----:B------:R-:W-:Y:S05]  /*63490*/  STL.64 [R1+0x108], R34 ;  /* 0x0001082201007387 */ /* 0x000fea0000100a00 */
[C---:B-1----:R-:W-:Y:S01]  /*634a0*/  HMMA.1688.F32.TF32 R16, R12.reuse, R206, R92 ;  /* 0x000000ce0c10723c */ /* 0x042fe2000008105c */
        /* <DEDUP_REMOVED lines=11> */
[C---:B-1----:R-:W-:Y:S03]  /*63560*/  HMMA.1688.F32.TF32 R20, R12.reuse, R198, R184 ;  /* 0x000000c60c14723c */ /* 0x042fe600000810b8 */
[----:B------:R-:W-:Y:S04]  /*63570*/  LDS R94, [R0+UR11+0x1d000] ;  /* 0x01d0000b005e7984 */ /* 0x000fe80008000800 */
[----:B------:R-:W-:Y:S04]  /*63580*/  STL.64 [R1+0xe0], R16 ;  /* 0x0000e01001007387 */ /* 0x000fe80000100a00 */
[----:B------:R1:W-:Y:S04]  /*63590*/  STL.64 [R1+0xe8], R18 ;  /* 0x0000e81201007387 */ /* 0x0003e80000100a00 */
[----:B------:R-:W-:Y:S04]  /*635a0*/  STL.64 [R1+0xc0], R28 ;  /* 0x0000c01c01007387 */ /* 0x000fe80000100a00 */
[----:B------:R-:W-:Y:S04]  /*635b0*/  STL.64 [R1+0xc8], R30 ;  /* 0x0000c81e01007387 */ /* 0x000fe80000100a00 */
[----:B------:R-:W-:Y:S04]  /*635c0*/  STL.64 [R1+0xb0], R20 ;  /* 0x0000b01401007387 */ /* 0x000fe80000100a00 */
[----:B------:R-:W-:Y:S04]  /*635d0*/  STL.64 [R1+0xb8], R22 ;  /* 0x0000b81601007387 */ /* 0x000fe80000100a00 */
[----:B------:R-:W3:Y:S01]  /*635e0*/  LDL.LU R251, [R1+0x2eb0] ;  /* 0x002eb00001fb7983 */ /* 0x000ee20000300800 */
[----:B-1----:R-:W-:Y:S03]  /*635f0*/  HMMA.1688.F32.TF32 R16, R12, R194, R24 ;  /* 0x000000c20c10723c */ /* 0x002fe60000081018 */
[----:B------:R-:W-:Y:S04]  /*63600*/  LDS R93, [R3+UR11+0x1c000] ;  /* 0x01c0000b035d7984 */ /* 0x000fe80008000800 */
[----:B------:R-:W-:-:S12]  /*63610*/  LDS R95, [R3+UR11+0x1d000] ;  /* 0x01d0000b035f7984 */ /* 0x000fd80008000800 */
[----:B------:R-:W-:Y:S04]  /*63620*/  STL.64 [R1], R16 ;  /* 0x0000001001007387 */ /* 0x000fe80000100a00 */
        /* <DEDUP_REMOVED lines=8> */
[----:B--2---:R-:W-:Y:S04]  /*636b0*/  LDSM.16.M88.4 R16, [R71+UR13+0x42180] ;  /* 0x0421800d4710783b */ /* 0x004fe80008000200 */
[----:B------:R-:W-:Y:S04]  /*636c0*/  LDSM.16.M88.4 R20, [R71+UR13+0x43180] ;  /* 0x0431800d4714783b */ /* 0x000fe80008000200 */
        /* <DEDUP_REMOVED lines=10> */
[----:B------:R-:W-:Y:S01]  /*63770*/  LDSM.16.M88.4 R64, [R71+UR13+0x4e180] ;  /* 0x04e1800d4740783b */ /* 0x000fe20008000200 */
[----:B---3--:R-:W-:-:S03]  /*63780*/  MOV R184, R251 ;  /* 0x000000fb00b87202 */ /* 0x008fc60000000f00 */
[----:B------:R-:W2:Y:S04]  /*63790*/  LDL.LU R251, [R1+0x2e90] ;  /* 0x002e900001fb7983 */ /* 0x000ea80000300800 */
[----:B------:R-:W3:Y:S04]  /*637a0*/  LDL.LU R185, [R1+0x914] ;  /* 0x0009140001b97983 */ /* 0x000ee80000300800 */
[----:B------:R-:W3:Y:S04]  /*637b0*/  LDL.LU R186, [R1+0x918] ;  /* 0x0009180001ba7983 */ /* 0x000ee80000300800 */
[----:B------:R-:W3:Y:S01]  /*637c0*/  LDL.LU R187, [R1+0x91c] ;  /* 0x00091c0001bb7983 */ /* 0x000ee20000300800 */
[----:B----4-:R-:W-:Y:S01]  /*637d0*/  MOV R75, R4 ;  /* 0x00000004004b7202 */ /* 0x010fe20000000f00 */
[----:B------:R-:W-:Y:S01]  /*637e0*/  IMAD.MOV.U32 R74, RZ, RZ, R5 ;  /* 0x000000ffff4a7224 */ /* 0x000fe200078e0005 */
[----:B------:R-:W-:Y:S01]  /*637f0*/  MOV R73, R8 ;  /* 0x0000000800497202 */ /* 0x000fe20000000f00 */
[----:B------:R-:W-:-:S02]  /*63800*/  IMAD.MOV.U32 R72, RZ, RZ, R9 ;  /* 0x000000ffff487224 */ /* 0x000fc400078e0009 */
[----:B------:R-:W1:Y:S05]  /*63810*/  LDSM.16.M88.4 R8, [R71+UR13+0x40180] ;  /* 0x0401800d4708783b */ /* 0x000e6a0008000200 */
[----:B-1----:R-:W-:Y:S08]  /*63820*/  HMMA.1688.F32.TF32 R72, R92, R8, R72 ;  /* 0x000000085c48723c */ /* 0x002ff00000081048 */
[----:B--2---:R-:W-:Y:S01]  /*63830*/  HMMA.1688.F32.TF32 R4, R12, R190, R248 ;  /* 0x000000be0c04723c */ /* 0x004fe200000810f8 */
[----:B------:R-:W1:Y:S04]  /*63840*/  LDSM.16.M88.4 R12, [R71+UR13+0x41180] ;  /* 0x0411800d470c783b */ /* 0x000e680008000200 */
[----:B------:R-:W2:-:S14]  /*63850*/  LDSM.16.M88.4 R68, [R71+UR13+0x4f180] ;  /* 0x04f1800d4744783b */ /* 0x000e9c0008000200 */
[----:B------:R-:W-:Y:S04]  /*63860*/  STL.64 [R1+0x2d28], R6 ;  /* 0x002d280601007387 */ /* 0x000fe80000100a00 */
[----:B------:R3:W-:Y:S04]  /*63870*/  STL.64 [R1+0x2d20], R4 ;  /* 0x002d200401007387 */ /* 0x0007e80000100a00 */
[----:B------:R-:W-:Y:S04]  /*63880*/  STL [R1+0x2d10], R10 ;  /* 0x002d100a01007387 */ /* 0x000fe80000100800 */
[----:B------:R-:W-:Y:S04]  /*63890*/  STL [R1+0x2d0c], R11 ;  /* 0x002d0c0b01007387 */ /* 0x000fe80000100800 */
        /* <DEDUP_REMOVED lines=14> */
[----:B------:R-:W-:Y:S04]  /*63980*/  STL [R1+0x2d54], R42 ;  /* 0x002d542a01007387 */ /* 0x000fe80000100800 */
[----:B------:R-:W-:Y:S04]  /*63990*/  STL [R1+0x2d50], R43 ;  /* 0x002d502b01007387 */ /* 0x000fe80000100800 */
[----:B------:R-:W-:Y:S01]  /*639a0*/  STL [R1+0x2d5c], R46 ;  /* 0x002d5c2e01007387 */ /* 0x000fe20000100800 */
[----:B---3--:R-:W-:Y:S03]  /*639b0*/  HMMA.1688.F32.TF32 R4, R92, R12, R184 ;  /* 0x0000000c5c04723c */ /* 0x008fe600000810b8 */
        /* <DEDUP_REMOVED lines=11> */
[----:B--2---:R-:W-:Y:S04]  /*63a70*/  STL [R1+0x2d8c], R70 ;  /* 0x002d8c4601007387 */ /* 0x004fe80000100800 */
[----:B------:R-:W-:Y:S04]  /*63a80*/  STL [R1+0x2d88], R71 ;  /* 0x002d884701007387 */ /* 0x000fe80000100800 */
[----:B------:R2:W-:Y:S04]  /*63a90*/  STL.64 [R1+0xa0], R72 ;  /* 0x0000a04801007387 */ /* 0x0005e80000100a00 */
[----:B------:R3:W-:Y:S04]  /*63aa0*/  STL.64 [R1+0xa8], R74 ;  /* 0x0000a84a01007387 */ /* 0x0007e80000100a00 */
[----:B------:R-:W3:Y:S04]  /*63ab0*/  LDL.LU R184, [R1+0x8e0] ;  /* 0x0008e00001b87983 */ /* 0x000ee80000300800 */
[----:B------:R-:W3:Y:S04]  /*63ac0*/  LDL.LU R185, [R1+0x8e4] ;  /* 0x0008e40001b97983 */ /* 0x000ee80000300800 */
[----:B------:R-:W3:Y:S04]  /*63ad0*/  LDL.LU R186, [R1+0x8e8] ;  /* 0x0008e80001ba7983 */ /* 0x000ee80000300800 */
[----:B------:R-:W3:Y:S01]  /*63ae0*/  LDL.LU R187, [R1+0x8ec] ;  /* 0x0008ec0001bb7983 */ /* 0x000ee20000300800 */
[----:B-1----:R-:W-:Y:S01]  /*63af0*/  MOV R35, R7 ;  /* 0x0000000700237202 */ /* 0x002fe20000000f00 */
[----:B------:R-:W-:Y:S01]  /*63b00*/  IMAD.MOV.U32 R34, RZ, RZ, R6 ;  /* 0x000000ffff227224 */ /* 0x000fe200078e0006 */
[----:B----4-:R-:W-:Y:S01]  /*63b10*/  MOV R39, R5 ;  /* 0x0000000500277202 */ /* 0x010fe20000000f00 */
[----:B------:R-:W-:-:S02]  /*63b20*/  IMAD.MOV.U32 R38, RZ, RZ, R4 ;  /* 0x000000ffff267224 */ /* 0x000fc400078e0004 */
[----:B------:R1:W-:Y:S04]  /*63b30*/  STL [R1+0x2d9c], R35 ;  /* 0x002d9c2301007387 */ /* 0x0003e80000100800 */
[----:B------:R4:W-:Y:S04]  /*63b40*/  STL [R1+0x2d98], R34 ;  /* 0x002d982201007387 */ /* 0x0009e80000100800 */
[----:B------:R1:W-:Y:S04]  /*63b50*/  STL [R1+0x2d94], R39 ;  /* 0x002d942701007387 */ /* 0x0003e80000100800 */
[----:B------:R1:W-:Y:S04]  /*63b60*/  STL [R1+0x2d90], R38 ;  /* 0x002d902601007387 */ /* 0x0003e80000100800 */
        /* <DEDUP_REMOVED lines=13> */
[----:B--2---:R-:W2:Y:S04]  /*63c40*/  LDL.LU R72, [R1+0x8a0] ;  /* 0x0008a00001487983 */ /* 0x004ea80000300800 */
[----:B------:R-:W2:Y:S04]  /*63c50*/  LDL.LU R73, [R1+0x8a4] ;  /* 0x0008a40001497983 */ /* 0x000ea80000300800 */
[----:B---3--:R-:W2:Y:S04]  /*63c60*/  LDL.LU R74, [R1+0x8a8] ;  /* 0x0008a800014a7983 */ /* 0x008ea80000300800 */
[----:B------:R-:W2:Y:S01]  /*63c70*/  LDL.LU R75, [R1+0x8ac] ;  /* 0x0008ac00014b7983 */ /* 0x000ea20000300800 */
[----:B------:R-:W-:Y:S01]  /*63c80*/  IMAD.MOV.U32 R46, RZ, RZ, R4 ;  /* 0x000000ffff2e7224 */ /* 0x000fe200078e0004 */
[----:B------:R-:W-:-:S02]  /*63c90*/  MOV R47, R5 ;  /* 0x00000005002f7202 */ /* 0x000fc40000000f00 */
[----:B------:R-:W3:Y:S01]  /*63ca0*/  LDL.LU R88, [R1+0x890] ;  /* 0x0008900001587983 */ /* 0x000ee20000300800 */
[----:B------:R-:W-:Y:S01]  /*63cb0*/  IMAD.MOV.U32 R42, RZ, RZ, R6 ;  /* 0x000000ffff2a7224 */ /* 0x000fe200078e0006 */
[----:B------:R-:W-:Y:S02]  /*63cc0*/  MOV R43, R7 ;  /* 0x00000007002b7202 */ /* 0x000fe40000000f00 */
[----:B------:R-:W3:Y:S01]  /*63cd0*/  LDL.LU R89, [R1+0x894] ;  /* 0x0008940001597983 */ /* 0x000ee20000300800 */
[----:B------:R-:W-:Y:S03]  /*63ce0*/  HMMA.1688.F32.TF32 R4, R92, R20, R84 ;  /* 0x000000145c04723c */ /* 0x000fe60000081054 */
        /* <DEDUP_REMOVED lines=9> */
[----:B------:R-:W-:-:S02]  /*63d80*/  MOV R51, R7 ;  /* 0x0000000700337202 */ /* 0x000fc40000000f00 */
[----:B------:R-:W-:Y:S01]  /*63d90*/  HMMA.1688.F32.TF32 R4, R92, R24, R184 ;  /* 0x000000185c04723c */ /* 0x000fe200000810b8 */
[----:B------:R-:W3:Y:S04]  /*63da0*/  LDL.LU R184, [R1+0x870] ;  /* 0x0008700001b87983 */ /* 0x000ee80000300800 */
[----:B------:R-:W3:Y:S04]  /*63db0*/  LDL.LU R185, [R1+0x874] ;  /* 0x0008740001b97983 */ /* 0x000ee80000300800 */
[----:B------:R-:W3:Y:S04]  /*63dc0*/  LDL.LU R186, [R1+0x878] ;  /* 0x0008780001ba7983 */ /* 0x000ee80000300800 */
[----:B------:R-:W3:Y:S06]  /*63dd0*/  LDL.LU R187, [R1+0x87c] ;  /* 0x00087c0001bb7983 */ /* 0x000eec0000300800 */
[----:B------:R-:W-:Y:S01]  /*63de0*/  IMAD.MOV.U32 R62, RZ, RZ, R4 ;  /* 0x000000ffff3e7224 */ /* 0x000fe200078e0004 */
[----:B------:R-:W-:Y:S01]  /*63df0*/  MOV R63, R5 ;  /* 0x00000005003f7202 */ /* 0x000fe20000000f00 */
[----:B------:R-:W-:Y:S01]  /*63e00*/  IMAD.MOV.U32 R58, RZ, RZ, R6 ;  /* 0x000000ffff3a7224 */ /* 0x000fe200078e0006 */
[----:B------:R-:W-:-:S02]  /*63e10*/  MOV R59, R7 ;  /* 0x00000007003b7202 */ /* 0x000fc40000000f00 */
[----:B----4-:R-:W-:-:S15]  /*63e20*/  HMMA.1688.F32.TF32 R4, R92, R28, R80 ;  /* 0x0000001c5c04723c */ /* 0x010fde0000081050 */
[----:B------:R-:W-:-:S04]  /*63e30*/  NOP ;  /* 0x0000000000007918 */ /* 0x000fc80000000000 */
[----:B------:R-:W-:Y:S01]  /*63e40*/  IMAD.MOV.U32 R30, RZ, RZ, R4 ;  /* 0x000000ffff1e7224 */ /* 0x000fe200078e0004 */
[----:B------:R-:W-:Y:S01]  /*63e50*/  MOV R31, R5 ;  /* 0x00000005001f7202 */ /* 0x000fe20000000f00 */
[----:B------:R-:W-:Y:S01]  /*63e60*/  IMAD.MOV.U32 R26, RZ, RZ, R6 ;  /* 0x000000ffff1a7224 */ /* 0x000fe200078e0006 */
[----:B------:R-:W-:Y:S02]  /*63e70*/  MOV R27, R7 ;  /* 0x00000007001b7202 */ /* 0x000fe40000000f00 */
[C---:B------:R-:W-:Y:S08]  /*63e80*/  HMMA.1688.F32.TF32 R4, R92.reuse, R32, R244 ;  /* 0x000000205c04723c */ /* 0x040ff000000810f4 */
[C---:B------:R-:W-:Y:S08]  /*63e90*/  HMMA.1688.F32.TF32 R76, R92.reuse, R36, R76 ;  /* 0x000000245c4c723c */ /* 0x040ff0000008104c */
[----:B--2---:R-:W-:Y:S03]  /*63ea0*/  HMMA.1688.F32.TF32 R72, R92, R40, R72 ;  /* 0x000000285c48723c */ /* 0x004fe60000081048 */
[----:B------:R-:W-:Y:S01]  /*63eb0*/  IMAD.MOV.U32 R66, RZ, RZ, R6 ;  /* 0x000000ffff427224 */ /* 0x000fe200078e0006 */
[----:B------:R-:W-:Y:S01]  /*63ec0*/  MOV R67, R7 ;  /* 0x0000000700437202 */ /* 0x000fe20000000f00 */
[----:B------:R-:W-:Y:S01]  /*63ed0*/  IMAD.MOV.U32 R70, RZ, RZ, R4 ;  /* 0x000000ffff467224 */ /* 0x000fe200078e0004 */
[----:B------:R-:W-:-:S05]  /*63ee0*/  MOV R71, R5 ;  /* 0x0000000500477202 */ /* 0x000fca0000000f00 */
[----:B------:R-:W-:Y:S01]  /*63ef0*/  IMAD.MOV.U32 R7, RZ, RZ, R76 ;  /* 0x000000ffff077224 */ /* 0x000fe200078e004c */
[----:B------:R-:W-:-:S07]  /*63f00*/  MOV R6, R77 ;  /* 0x0000004d00067202 */ /* 0x000fce0000000f00 */
[----:B-1----:R-:W-:Y:S01]  /*63f10*/  IMAD.MOV.U32 R35, RZ, RZ, R72 ;  /* 0x000000ffff237224 */ /* 0x002fe200078e0048 */
[----:B------:R-:W-:Y:S01]  /*63f20*/  MOV R34, R73 ;  /* 0x0000004900227202 */ /* 0x000fe20000000f00 */
[----:B------:R-:W-:Y:S01]  /*63f30*/  IMAD.MOV.U32 R39, RZ, RZ, R74 ;  /* 0x000000ffff277224 */ /* 0x000fe200078e004a */
[----:B------:R-:W-:Y:S02]  /*63f40*/  MOV R38, R75 ;  /* 0x0000004b00267202 */ /* 0x000fe40000000f00 */
[----:B---3--:R-:W-:Y:S01]  /*63f50*/  HMMA.1688.F32.TF32 R72, R92, R48, R84 ;  /* 0x000000305c48723c */ /* 0x008fe20000081054 */
[----:B------:R-:W-:Y:S01]  /*63f60*/  IMAD.MOV.U32 R5, RZ, RZ, R78 ;  /* 0x000000ffff057224 */ /* 0x000fe200078e004e */
[----:B------:R-:W-:Y:S01]  /*63f70*/  MOV R4, R79 ;  /* 0x0000004f00047202 */ /* 0x000fe20000000f00 */
[----:B------:R-:W-:Y:S04]  /*63f80*/  STL.64 [R1+0x2da8], R6 ;  /* 0x002da80601007387 */ /* 0x000fe80000100a00 */
[----:B------:R1:W-:-:S12]  /*63f90*/  STL.64 [R1+0x2da0], R4 ;  /* 0x002da00401007387 */ /* 0x0003d80000100a00 */
[----:B------:R-:W-:Y:S04]  /*63fa0*/  STL.64 [R1+0x2c78], R74 ;  /* 0x002c784a01007387 */ /* 0x000fe80000100a00 */
[----:B------:R-:W-:Y:S04]  /*63fb0*/  STL.64 [R1+0x2c70], R72 ;  /* 0x002c704801007387 */ /* 0x000fe80000100a00 */
[----:B------:R-:W2:Y:S04]  /*63fc0*/  LDL.LU R84, [R1+0x850] ;  /* 0x0008500001547983 */ /* 0x000ea80000300800 */
[----:B------:R-:W2:Y:S04]  /*63fd0*/  LDL.LU R85, [R1+0x854] ;  /* 0x0008540001557983 */ /* 0x000ea80000300800 */
[----:B------:R-:W2:Y:S04]  /*63fe0*/  LDL.LU R86, [R1+0x858] ;  /* 0x0008580001567983 */ /* 0x000ea80000300800 */
[----:B------:R-:W2:Y:S01]  /*63ff0*/  LDL.LU R87, [R1+0x85c] ;  /* 0x00085c0001577983 */ /* 0x000ea20000300800 */
[C---:B-1----:R-:W-:Y:S03]  /*64000*/  HMMA.1688.F32.TF32 R4, R92.reuse, R44, R88 ;  /* 0x0000002c5c04723c */ /* 0x042fe60000081058 */
        /* <DEDUP_REMOVED lines=30> */
[----:B------:R-:W4:-:S12]  /*641f0*/  LDL.LU R185, [R1+0x7f4] ;  /* 0x0007f40001b97983 */ /* 0x000f180000300800 */
[----:B------:R-:W-:Y:S04]  /*64200*/  STL.64 [R1+0x2c88], R78 ;  /* 0x002c884e01007387 */ /* 0x000fe80000100a00 */
[----:B------:R-:W-:Y:S01]  /*64210*/  STL.64 [R1+0x2c80], R76 ;  /* 0x002c804c01007387 */ /* 0x000fe20000100a00 */
[----:B------:R-:W-:Y:S01]  /*64220*/  IMAD.MOV.U32 R11, RZ, RZ, R4 ;  /* 0x000000ffff0b7224 */ /* 0x000fe200078e0004 */
[----:B------:R-:W-:Y:S01]  /*64230*/  MOV R14, R5 ;  /* 0x00000005000e7202 */ /* 0x000fe20000000f00 */
[----:B------:R-:W-:Y:S01]  /*64240*/  IMAD.MOV.U32 R15, RZ, RZ, R6 ;  /* 0x000000ffff0f7224 */ /* 0x000fe200078e0006 */
[----:B------:R-:W-:Y:S01]  /*64250*/  MOV R19, R7 ;  /* 0x0000000700137202 */ /* 0x000fe20000000f00 */
[C---:B--2---:R-:W-:Y:S08]  /*64260*/  HMMA.1688.F32.TF32 R84, R92.reuse, R60, R84 ;  /* 0x0000003c5c54723c */ /* 0x044ff00000081054 */
[C---:B---3--:R-:W-:Y:S08]  /*64270*/  HMMA.1688.F32.TF32 R80, R92.reuse, R56, R80 ;  /* 0x000000385c50723c */ /* 0x048ff00000081050 */
[C---:B----4-:R-:W-:Y:S11]  /*64280*/  HMMA.1688.F32.TF32 R88, R92.reuse, R64, R88 ;  /* 0x000000405c58723c */ /* 0x050ff60000081058 */
[----:B------:R-:W-:Y:S01]  /*64290*/  STL.64 [R1+0x2c98], R82 ;  /* 0x002c985201007387 */ /* 0x000fe20000100a00 */
[----:B------:R-:W-:Y:S03]  /*642a0*/  HMMA.1688.F32.TF32 R92, R92, R68, R100 ;  /* 0x000000445c5c723c */ /* 0x000fe60000081064 */
[----:B------:R-:W-:Y:S04]  /*642b0*/  STL.64 [R1+0x2c90], R80 ;  /* 0x002c905001007387 */ /* 0x000fe80000100a00 */
[----:B------:R-:W-:Y:S01]  /*642c0*/  STL.64 [R1+0x2ca8], R86 ;  /* 0x002ca85601007387 */ /* 0x000fe20000100a00 */
[C---:B------:R-:W-:Y:S03]  /*642d0*/  HMMA.1688.F32.TF32 R100, R152.reuse, R12, R176 ;  /* 0x0000000c9864723c */ /* 0x040fe600000810b0 */
[----:B------:R-:W-:Y:S05]  /*642e0*/  STL.64 [R1+0x2ca0], R84 ;  /* 0x002ca05401007387 */ /* 0x000fea0000100a00 */
[C---:B------:R-:W-:Y:S01]  /*642f0*/  HMMA.1688.F32.TF32 R96, R152.reuse, R8, R96 ;  /* 0x000000089860723c */ /* 0x040fe20000081060 */
[----:B------:R-:W-:Y:S04]  /*64300*/  STL.64 [R1+0x2cb8], R90 ;  /* 0x002cb85a01007387 */ /* 0x000fe80000100a00 */
[----:B------:R-:W-:Y:S04]  /*64310*/  STL.64 [R1+0x2cb0], R88 ;  /* 0x002cb05801007387 */ /* 0x000fe80000100a00 */
[----:B------:R-:W-:Y:S04]  /*64320*/  STL.64 [R1+0x2cc8], R94 ;  /* 0x002cc85e01007387 */ /* 0x000fe80000100a00 */
[----:B------:R-:W-:Y:S01]  /*64330*/  STL.64 [R1+0x2cc0], R92 ;  /* 0x002cc05c01007387 */ /* 0x000fe20000100a00 */
[C---:B------:R-:W-:Y:S05]  /*64340*/  HMMA.1688.F32.TF32 R104, R152.reuse, R20, R244 ;  /* 0x000000149868723c */ /* 0x040fea00000810f4 */
        /* <DEDUP_REMOVED lines=48> */
[----:B------:R-:W-:Y:S01]  /*64650*/  MOV R187, R216 ;  /* 0x000000d800bb7202 */ /* 0x000fe20000000f00 */
[C---:B--2---:R-:W-:Y:S08]  /*64660*/  HMMA.1688.F32.TF32 R148, R152.reuse, R64, R244 ;  /* 0x000000409894723c */ /* 0x044ff000000810f4 */
[C---:B---3--:R-:W-:Y:S08]  /*64670*/  HMMA.1688.F32.TF32 R132, R152.reuse, R48, R132 ;  /* 0x000000309884723c */ /* 0x048ff00000081084 */
[C---:B----4-:R-:W-:Y:S08]  /*64680*/  HMMA.1688.F32.TF32 R116, R152.reuse, R32, R116 ;  /* 0x000000209874723c */ /* 0x050ff00000081074 */
[C---:B------:R-:W-:Y:S08]  /*64690*/  HMMA.1688.F32.TF32 R112, R152.reuse, R28, R112 ;  /* 0x0000001c9870723c */ /* 0x040ff00000081070 */
[C---:B------:R-:W-:Y:S08]  /*646a0*/  HMMA.1688.F32.TF32 R120, R152.reuse, R36, R120 ;  /* 0x000000249878723c */ /* 0x040ff00000081078 */
[C---:B------:R-:W-:Y:S08]  /*646b0*/  HMMA.1688.F32.TF32 R124, R152.reuse, R40, R124 ;  /* 0x00000028987c723c */ /* 0x040ff0000008107c */
[C---:B------:R-:W-:Y:S08]  /*646c0*/  HMMA.1688.F32.TF32 R128, R152.reuse, R44, R128 ;  /* 0x0000002c9880723c */ /* 0x040ff00000081080 */
[C---:B------:R-:W-:Y:S01]  /*646d0*/  HMMA.1688.F32.TF32 R136, R152.reuse, R52, R136 ;  /* 0x000000349888723c */ /* 0x040fe20000081088 */
[----:B------:R-:W-:Y:S01]  /*646e0*/  IMAD.MOV.U32 R206, RZ, RZ, R241 ;  /* 0x000000ffffce7224 */ /* 0x000fe200078e00f1 */
[----:B------:R-:W-:Y:S01]  /*646f0*/  MOV R207, R240 ;  /* 0x000000f000cf7202 */ /* 0x000fe20000000f00 */
[----:B------:R-:W-:Y:S01]  /*64700*/  IMAD.MOV.U32 R22, RZ, RZ, R4 ;  /* 0x000000ffff167224 */ /* 0x000fe200078e0004 */
[----:B------:R-:W-:Y:S01]  /*64710*/  MOV R23, R5 ;  /* 0x0000000500177202 */ /* 0x000fe20000000f00 */
[----:B------:R-:W-:Y:S01]  /*64720*/  IMAD.MOV.U32 R18, RZ, RZ, R6 ;  /* 0x000000ffff127224 */ /* 0x000fe200078e0006 */
[----:B------:R-:W-:Y:S01]  /*64730*/  MOV R10, R7 ;  /* 0x00000007000a7202 */ /* 0x000fe20000000f00 */
[----:B------:R-:W-:Y:S01]  /*64740*/  LDS R216, [R0+UR11+0x1c100] ;  /* 0x01c1000b00d87984 */ /* 0x000fe20008000800 */
[C---:B------:R-:W-:Y:S03]  /*64750*/  HMMA.1688.F32.TF32 R108, R152.reuse, R24, R184 ;  /* 0x00000018986c723c */ /* 0x040fe600000810b8 */
[----:B------:R-:W2:Y:S04]  /*64760*/  LDL.LU R184, [R1+0x5b0] ;  /* 0x0005b00001b87983 */ /* 0x000ea80000300800 */
[----:B------:R-:W2:Y:S01]  /*64770*/  LDL.LU R185, [R1+0x5b4] ;  /* 0x0005b40001b97983 */ /* 0x000ea20000300800 */
[C---:B------:R-:W-:Y:S03]  /*64780*/  HMMA.1688.F32.TF32 R140, R152.reuse, R56, R176 ;  /* 0x00000038988c723c */ /* 0x040fe600000810b0 */
[----:B------:R-:W2:Y:S04]  /*64790*/  LDL.LU R186, [R1+0x5b8] ;  /* 0x0005b80001ba7983 */ /* 0x000ea80000300800 */
[----:B------:R-:W2:Y:S04]  /*647a0*/  LDL.LU R187, [R1+0x5bc] ;  /* 0x0005bc0001bb7983 */ /* 0x000ea80000300800 */
        /* <DEDUP_REMOVED lines=22> */
[----:B------:R-:W-:Y:S04]  /*64910*/  STL.64 [R1+0x2e40], R144 ;  /* 0x002e409001007387 */ /* 0x000fe80000100a00 */
[----:B------:R-:W-:Y:S04]  /*64920*/  STL.64 [R1+0x2e58], R150 ;  /* 0x002e589601007387 */ /* 0x000fe80000100a00 */
[----:B------:R-:W-:Y:S04]  /*64930*/  STL.64 [R1+0x2e50], R148 ;  /* 0x002e509401007387 */ /* 0x000fe80000100a00 */
[----:B------:R-:W3:Y:S04]  /*64940*/  LDL.LU R192, [R1+0x2e8c] ;  /* 0x002e8c0001c07983 */ /* 0x000ee80000300800 */
[----:B------:R-:W4:Y:S01]  /*64950*/  LDL.LU R193, [R1+0x2e88] ;  /* 0x002e880001c17983 */ /* 0x000f220000300800 */
[----:B------:R-:W-:Y:S01]  /*64960*/  IMAD.MOV.U32 R246, RZ, RZ, R201 ;  /* 0x000000fffff67224 */ /* 0x000fe200078e00c9 */
[----:B------:R-:W-:-:S02]  /*64970*/  MOV R247, R200 ;  /* 0x000000c800f77202 */ /* 0x000fc40000000f00 */
[----:B------:R-:W4:Y:S04]  /*64980*/  LDL.LU R201, [R1+0x2e84] ;  /* 0x002e840001c97983 */ /* 0x000f280000300800 */
[----:B------:R-:W4:Y:S04]  /*64990*/  LDL.LU R200, [R1+0x2e80] ;  /* 0x002e800001c87983 */ /* 0x000f280000300800 */
[----:B------:R-:W4:Y:S04]  /*649a0*/  LDL.LU R197, [R1+0x2e7c] ;  /* 0x002e7c0001c57983 */ /* 0x000f280000300800 */
[----:B------:R-:W4:Y:S04]  /*649b0*/  LDL.LU R196, [R1+0x2e78] ;  /* 0x002e780001c47983 */ /* 0x000f280000300800 */
[----:B------:R-:W4:Y:S04]  /*649c0*/  LDL.LU R210, [R1+0x678] ;  /* 0x0006780001d27983 */ /* 0x000f280000300800 */
[----:B------:R-:W4:Y:S04]  /*649d0*/  LDL.LU R211, [R1+0x67c] ;  /* 0x00067c0001d37983 */ /* 0x000f280000300800 */
[----:B------:R-:W-:Y:S04]  /*649e0*/  LDS R240, [R0+UR11+0x1c180] ;  /* 0x01c1800b00f07984 */ /* 0x000fe80008000800 */
[----:B------:R-:W1:Y:S04]  /*649f0*/  LDS R241, [R3+UR11+0x1c180] ;  /* 0x01c1800b03f17984 */ /* 0x000e680008000800 */
[----:B------:R-:W1:Y:S01]  /*64a00*/  LDS R217, [R3+UR11+0x1c100] ;  /* 0x01c1000b03d97984 */ /* 0x000e620008000800 */
[----:B--2---:R-:W-:Y:S01]  /*64a10*/  HMMA.1688.F32.TF32 R152, R152, R68, R184 ;  /* 0x000000449898723c */ /* 0x004fe200000810b8 */
[----:B---3--:R-:W-:Y:S01]  /*64a20*/  MOV R203, R192 ;  /* 0x000000c000cb7202 */ /* 0x008fe20000000f00 */
[----:B----4-:R-:W-:-:S02]  /*64a30*/  IMAD.MOV.U32 R202, RZ, RZ, R193 ;  /* 0x000000ffffca7224 */ /* 0x010fc400078e00c1 */
[----:B------:R-:W2:Y:S04]  /*64a40*/  LDL.LU R193, [R1+0x2e74] ;  /* 0x002e740001c17983 */ /* 0x000ea80000300800 */
[----:B------:R-:W2:Y:S04]  /*64a50*/  LDL.LU R192, [R1+0x2e70] ;  /* 0x002e700001c07983 */ /* 0x000ea80000300800 */
        /* <DEDUP_REMOVED lines=44> */
[----:B------:R-:W3:Y:S04]  /*64d20*/  LDL.LU R226, [R1+0x648] ;  /* 0x0006480001e27983 */ /* 0x000ee80000300800 */
[----:B------:R-:W3:Y:S04]  /*64d30*/  LDL.LU R227, [R1+0x64c] ;  /* 0x00064c0001e37983 */ /* 0x000ee80000300800 */
[----:B------:R-:W4:Y:S04]  /*64d40*/  LDL.LU R234, [R1+0x628] ;  /* 0x0006280001ea7983 */ /* 0x000f280000300800 */
[----:B------:R-:W4:Y:S01]  /*64d50*/  LDL.LU R235, [R1+0x62c] ;  /* 0x00062c0001eb7983 */ /* 0x000f220000300800 */
[----:B------:R-:W-:Y:S01]  /*64d60*/  IMAD.MOV.U32 R230, RZ, RZ, R189 ;  /* 0x000000ffffe67224 */ /* 0x000fe200078e00bd */
[----:B------:R-:W-:-:S07]  /*64d70*/  MOV R231, R188 ;  /* 0x000000bc00e77202 */ /* 0x000fce0000000f00 */
[C---:B-1----:R-:W-:Y:S08]  /*64d80*/  HMMA.1688.F32.TF32 R228, R240.reuse, R16, R228 ;  /* 0x00000010f0e4723c */ /* 0x042ff000000810e4 */
[C---:B--2---:R-:W-:Y:S08]  /*64d90*/  HMMA.1688.F32.TF32 R220, R240.reuse, R8, R220 ;  /* 0x00000008f0dc723c */ /* 0x044ff000000810dc */
[----:B---3--:R-:W-:Y:S11]  /*64da0*/  HMMA.1688.F32.TF32 R224, R240, R12, R224 ;  /* 0x0000000cf0e0723c */ /* 0x008ff600000810e0 */
[----:B------:R-:W-:Y:S04]  /*64db0*/  STL [R1+0x2b40], R220 ;  /* 0x002b40dc01007387 */ /* 0x000fe80000100800 */
[----:B------:R-:W-:Y:S04]  /*64dc0*/  STL [R1+0x2b3c], R221 ;  /* 0x002b3cdd01007387 */ /* 0x000fe80000100800 */
[----:B------:R-:W-:Y:S04]  /*64dd0*/  STL [R1+0x2b38], R222 ;  /* 0x002b38de01007387 */ /* 0x000fe80000100800 */
[----:B------:R-:W-:Y:S04]  /*64de0*/  STL [R1+0x2b34], R223 ;  /* 0x002b34df01007387 */ /* 0x000fe80000100800 */
[----:B------:R-:W2:Y:S04]  /*64df0*/  LDL.LU R238, [R1+0x618] ;  /* 0x0006180001ee7983 */ /* 0x000ea80000300800 */
[----:B------:R-:W2:Y:S04]  /*64e00*/  LDL.LU R239, [R1+0x61c] ;  /* 0x00061c0001ef7983 */ /* 0x000ea80000300800 */
[----:B------:R-:W-:Y:S04]  /*64e10*/  STL [R1+0x2b4c], R224 ;  /* 0x002b4ce001007387 */ /* 0x000fe80000100800 */
[----:B------:R-:W-:Y:S04]  /*64e20*/  STL [R1+0x2b48], R225 ;  /* 0x002b48e101007387 */ /* 0x000fe80000100800 */
[----:B------:R-:W-:Y:S04]  /*64e30*/  STL [R1+0x2b44], R226 ;  /* 0x002b44e201007387 */ /* 0x000fe80000100800 */
[----:B------:R-:W-:Y:S04]  /*64e40*/  STL [R1+0x2b30], R227 ;  /* 0x002b30e301007387 */ /* 0x000fe80000100800 */
        /* <DEDUP_REMOVED lines=21> */
[----:B----4-:R-:W-:-:S15]  /*64fa0*/  HMMA.1688.F32.TF32 R232, R240, R20, R232 ;  /* 0x00000014f0e8723c */ /* 0x010fde00000810e8 */
[----:B------:R-:W-:-:S04]  /*64fb0*/  NOP ;  /* 0x0000000000007918 */ /* 0x000fc80000000000 */
[----:B------:R-:W-:Y:S04]  /*64fc0*/  STL [R1+0x2b60], R232 ;  /* 0x002b60e801007387 */ /* 0x000fe80000100800 */
[----:B------:R-:W-:Y:S04]  /*64fd0*/  STL [R1+0x2b5c], R233 ;  /* 0x002b5ce901007387 */ /* 0x000fe80000100800 */
[----:B------:R-:W-:Y:S04]  /*64fe0*/  STL [R1+0x2b58], R234 ;  /* 0x002b58ea01007387 */ /* 0x000fe80000100800 */
[----:B------:R-:W-:Y:S04]  /*64ff0*/  STL [R1+0x2b24], R235 ;  /* 0x002b24eb01007387 */ /* 0x000fe80000100800 */
        /* <DEDUP_REMOVED lines=9> */
[C---:B---3--:R-:W-:Y:S11]  /*65090*/  HMMA.1688.F32.TF32 R4, R240.reuse, R32, R4 ;  /* 0x00000020f004723c */ /* 0x048ff60000081004 */
[----:B------:R1:W-:Y:S01]  /*650a0*/  STL [R1+0x2b6c], R236 ;  /* 0x002b6cec01007387 */ /* 0x0003e20000100800 */
[----:B------:R-:W-:Y:S03]  /*650b0*/  HMMA.1688.F32.TF32 R84, R240, R28, R84 ;  /* 0x0000001cf054723c */ /* 0x000fe60000081054 */
[----:B------:R2:W-:Y:S04]  /*650c0*/  STL [R1+0x2b68], R237 ;  /* 0x002b68ed01007387 */ /* 0x0005e80000100800 */
[----:B------:R3:W-:Y:S01]  /*650d0*/  STL [R1+0x2b64], R238 ;  /* 0x002b64ee01007387 */ /* 0x0007e20000100800 */
[----:B-1----:R-:W-:-:S03]  /*650e0*/  IMAD.MOV.U32 R236, RZ, RZ, R4 ;  /* 0x000000ffffec7224 */ /* 0x002fc600078e0004 */
[----:B------:R-:W-:Y:S01]  /*650f0*/  STL [R1+0x2b20], R239 ;  /* 0x002b20ef01007387 */ /* 0x000fe20000100800 */
[----:B--2---:R-:W-:Y:S02]  /*65100*/  MOV R237, R5 ;  /* 0x0000000500ed7202 */ /* 0x004fe40000000f00 */
[----:B------:R-:W-:Y:S01]  /*65110*/  MOV R232, R7 ;  /* 0x0000000700e87202 */ /* 0x000fe20000000f00 */
[----:B---3--:R-:W-:-:S04]  /*65120*/  IMAD.MOV.U32 R238, RZ, RZ, R6 ;  /* 0x000000ffffee7224 */ /* 0x008fc800078e0006 */
[----:B------:R-:W-:Y:S04]  /*65130*/  STL.64 [R1+0x280], R84 ;  /* 0x0002805401007387 */ /* 0x000fe80000100a00 */
[----:B------:R1:W-:Y:S04]  /*65140*/  STL.64 [R1+0x288], R86 ;  /* 0x0002885601007387 */ /* 0x0003e80000100a00 */
[----:B------:R-:W2:Y:S04]  /*65150*/  LDL.LU R4, [R1+0x2d0] ;  /* 0x0002d00001047983 */ /* 0x000ea80000300800 */
[----:B------:R-:W2:Y:S04]  /*65160*/  LDL.LU R5, [R1+0x2d4] ;  /* 0x0002d40001057983 */ /* 0x000ea80000300800 */
[----:B------:R-:W2:Y:S04]  /*65170*/  LDL.LU R6, [R1+0x2d8] ;  /* 0x0002d80001067983 */ /* 0x000ea80000300800 */
[----:B------:R-:W2:Y:S01]  /*65180*/  LDL.LU R7, [R1+0x2dc] ;  /* 0x0002dc0001077983 */ /* 0x000ea20000300800 */
[C---:B-1----:R-:W-:Y:S03]  /*65190*/  HMMA.1688.F32.TF32 R84, R240.reuse, R36, R80 ;  /* 0x00000024f054723c */ /* 0x042fe60000081050 */
[----:B------:R-:W-:Y:S04]  /*651a0*/  STL [R1+0x2b7c], R232 ;  /* 0x002b7ce801007387 */ /* 0x000fe80000100800 */
[----:B------:R-:W-:Y:S04]  /*651b0*/  STL [R1+0x2b78], R238 ;  /* 0x002b78ee01007387 */ /* 0x000fe80000100800 */
[----:B------:R-:W-:Y:S01]  /*651c0*/  STL [R1+0x2b74], R237 ;  /* 0x002b74ed01007387 */ /* 0x000fe20000100800 */
[C---:B------:R-:W-:Y:S03]  /*651d0*/  HMMA.1688.F32.TF32 R80, R240.reuse, R40, R248 ;  /* 0x00000028f050723c */ /* 0x040fe600000810f8 */
[----:B------:R1:W-:Y:S04]  /*651e0*/  STL [R1+0x2b70], R236 ;  /* 0x002b70ec01007387 */ /* 0x0003e80000100800 */
[----:B------:R-:W-:Y:S04]  /*651f0*/  STL.64 [R1+0x310], R84 ;  /* 0x0003105401007387 */ /* 0x000fe80000100a00 */
[----:B------:R-:W-:Y:S04]  /*65200*/  STL.64 [R1+0x318], R86 ;  /* 0x0003185601007387 */ /* 0x000fe80000100a00 */
[----:B------:R-:W3:Y:S04]  /*65210*/  LDL.LU R248, [R1+0x2c0] ;  /* 0x0002c00001f87983 */ /* 0x000ee80000300800 */
[----:B------:R-:W3:Y:S04]  /*65220*/  LDL.LU R249, [R1+0x2c4] ;  /* 0x0002c40001f97983 */ /* 0x000ee80000300800 */
[----:B------:R-:W3:Y:S04]  /*65230*/  LDL.LU R250, [R1+0x2c8] ;  /* 0x0002c80001fa7983 */ /* 0x000ee80000300800 */
[----:B------:R-:W3:Y:S01]  /*65240*/  LDL.LU R251, [R1+0x2cc] ;  /* 0x0002cc0001fb7983 */ /* 0x000ee20000300800 */
[----:B----4-:R-:W-:Y:S01]  /*65250*/  HMMA.1688.F32.TF32 R72, R240, R48, R72 ;  /* 0x00000030f048723c */ /* 0x010fe20000081048 */
[----:B-1----:R-:W-:Y:S01]  /*65260*/  MOV R236, R83 ;  /* 0x0000005300ec7202 */ /* 0x002fe20000000f00 */
[----:B------:R-:W-:Y:S01]  /*65270*/  IMAD.MOV.U32 R237, RZ, RZ, R82 ;  /* 0x000000ffffed7224 */ /* 0x000fe200078e0052 */
[----:B------:R-:W-:Y:S01]  /*65280*/  MOV R238, R81 ;  /* 0x0000005100ee7202 */ /* 0x000fe20000000f00 */
[----:B------:R-:W-:-:S04]  /*65290*/  IMAD.MOV.U32 R232, RZ, RZ, R80 ;  /* 0x000000ffffe87224 */ /* 0x000fc800078e0050 */
[----:B------:R-:W-:Y:S01]  /*652a0*/  HMMA.1688.F32.TF32 R76, R240, R44, R76 ;  /* 0x0000002cf04c723c */ /* 0x000fe2000008104c */
[----:B------:R1:W-:Y:S04]  /*652b0*/  STL [R1+0x2b8c], R236 ;  /* 0x002b8cec01007387 */ /* 0x0003e80000100800 */
[----:B------:R4:W-:Y:S06]  /*652c0*/  STL [R1+0x2b88], R237 ;  /* 0x002b88ed01007387 */ /* 0x0009ec0000100800 */
[----:B------:R-:W-:Y:S01]  /*652d0*/  IMAD.MOV.U32 R233, RZ, RZ, R72 ;  /* 0x000000ffffe97224 */ /* 0x000fe200078e0048 */
[----:B------:R1:W-:Y:S01]  /*652e0*/  STL [R1+0x2b84], R232 ;  /* 0x002b84e801007387 */ /* 0x0003e20000100800 */
[----:B------:R-:W-:-:S03]  /*652f0*/  MOV R229, R75 ;  /* 0x0000004b00e57202 */ /* 0x000fc60000000f00 */
[----:B------:R1:W-:Y:S01]  /*65300*/  STL [R1+0x2b80], R238 ;  /* 0x002b80ee01007387 */ /* 0x0003e20000100800 */
[----:B------:R-:W-:Y:S01]  /*65310*/  MOV R234, R73 ;  /* 0x0000004900ea7202 */ /* 0x000fe20000000f00 */
[----:B------:R-:W-:Y:S02]  /*65320*/  IMAD.MOV.U32 R228, RZ, RZ, R74 ;  /* 0x000000ffffe47224 */ /* 0x000fe400078e004a */
[----:B------:R-:W-:Y:S04]  /*65330*/  STL.64 [R1+0x2f0], R76 ;  /* 0x0002f04c01007387 */ /* 0x000fe80000100a00 */
[----:B------:R3:W-:Y:S04]  /*65340*/  STL.64 [R1+0x2f8], R78 ;  /* 0x0002f84e01007387 */ /* 0x0007e80000100a00 */
[----:B------:R-:W3:Y:S04]  /*65350*/  LDL.LU R72, [R1+0x2b0] ;  /* 0x0002b00001487983 */ /* 0x000ee80000300800 */
[----:B------:R-:W3:Y:S04]  /*65360*/  LDL.LU R73, [R1+0x2b4] ;  /* 0x0002b40001497983 */ /* 0x000ee80000300800 */
[----:B------:R-:W3:Y:S04]  /*65370*/  LDL.LU R74, [R1+0x2b8] ;  /* 0x0002b800014a7983 */ /* 0x000ee80000300800 */
[----:B------:R-:W3:Y:S04]  /*65380*/  LDL.LU R75, [R1+0x2bc] ;  /* 0x0002bc00014b7983 */ /* 0x000ee80000300800 */
[----:B------:R-:W-:Y:S04]  /*65390*/  STL [R1+0x2b9c], R229 ;  /* 0x002b9ce501007387 */ /* 0x000fe80000100800 */
[----:B------:R-:W-:Y:S04]  /*653a0*/  STL [R1+0x2b98], R228 ;  /* 0x002b98e401007387 */ /* 0x000fe80000100800 */
[----:B------:R-:W-:Y:S04]  /*653b0*/  STL [R1+0x2b94], R234 ;  /* 0x002b94ea01007387 */ /* 0x000fe80000100800 */
[----:B------:R1:W-:Y:S01]  /*653c0*/  STL [R1+0x2b90], R233 ;  /* 0x002b90e901007387 */ /* 0x0003e20000100800 */
[----:B--2---:R-:W-:-:S15]  /*653d0*/  HMMA.1688.F32.TF32 R4, R240, R52, R4 ;  /* 0x00000034f004723c */ /* 0x004fde0000081004 */
[----:B------:R-:W-:-:S04]  /*653e0*/  NOP ;  /* 0x0000000000007918 */ /* 0x000fc80000000000 */
[----:B-1----:R-:W-:Y:S01]  /*653f0*/  IMAD.MOV.U32 R236, RZ, RZ, R4 ;  /* 0x000000ffffec7224 */ /* 0x002fe200078e0004 */
[----:B----4-:R-:W-:Y:S01]  /*65400*/  MOV R237, R5 ;  /* 0x0000000500ed7202 */ /* 0x010fe20000000f00 */
[----:B------:R-:W2:Y:S01]  /*65410*/  LDL.LU R4, [R1+0x2a0] ;  /* 0x0002a00001047983 */ /* 0x000ea20000300800 */
[----:B------:R-:W-:Y:S01]  /*65420*/  IMAD.MOV.U32 R232, RZ, RZ, R6 ;  /* 0x000000ffffe87224 */ /* 0x000fe200078e0006 */
[----:B------:R-:W-:Y:S02]  /*65430*/  MOV R238, R7 ;  /* 0x0000000700ee7202 */ /* 0x000fe40000000f00 */
[----:B------:R-:W2:Y:S04]  /*65440*/  LDL.LU R5, [R1+0x2a4] ;  /* 0x0002a40001057983 */ /* 0x000ea80000300800 */
[----:B------:R-:W2:Y:S04]  /*65450*/  LDL.LU R6, [R1+0x2a8] ;  /* 0x0002a80001067983 */ /* 0x000ea80000300800 */
[----:B------:R-:W2:Y:S04]  /*65460*/  LDL.LU R7, [R1+0x2ac] ;  /* 0x0002ac0001077983 */ /* 0x000ea80000300800 */
[----:B------:R1:W-:Y:S04]  /*65470*/  STL [R1+0x2bac], R238 ;  /* 0x002bacee01007387 */ /* 0x0003e80000100800 */
[----:B------:R-:W-:Y:S04]  /*65480*/  STL [R1+0x2ba8], R232 ;  /* 0x002ba8e801007387 */ /* 0x000fe80000100800 */
[----:B------:R-:W-:Y:S01]  /*65490*/  STL [R1+0x2ba4], R236 ;  /* 0x002ba4ec01007387 */ /* 0x000fe20000100800 */
[----:B---3--:R-:W-:Y:S03]  /*654a0*/  HMMA.1688.F32.TF32 R76, R240, R56, R248 ;  /* 0x00000038f04c723c */ /* 0x008fe600000810f8 */
[----:B------:R3:W-:Y:S04]  /*654b0*/  STL [R1+0x2ba0], R237 ;  /* 0x002ba0ed01007387 */ /* 0x0007e80000100800 */
        /* <DEDUP_REMOVED lines=10> */
[----:B------:R-:W-:Y:S04]  /*65560*/  STL [R1+0x2bb4], R229 ;  /* 0x002bb4e501007387 */ /* 0x000fe80000100800 */
[----:B------:R1:W-:Y:S01]  /*65570*/  STL [R1+0x2bb0], R228 ;  /* 0x002bb0e401007387 */ /* 0x0003e20000100800 */
[----:B------:R-:W-:-:S15]  /*65580*/  HMMA.1688.F32.TF32 R72, R240, R60, R72 ;  /* 0x0000003cf048723c */ /* 0x000fde0000081048 */
[----:B------:R-:W-:-:S04]  /*65590*/  NOP ;  /* 0x0000000000007918 */ /* 0x000fc80000000000 */
[----:B-1----:R-:W-:Y:S01]  /*655a0*/  IMAD.MOV.U32 R238, RZ, RZ, R72 ;  /* 0x000000ffffee7224 */ /* 0x002fe200078e0048 */
[----:B---3--:R-:W-:Y:S01]  /*655b0*/  MOV R237, R75 ;  /* 0x0000004b00ed7202 */ /* 0x008fe20000000f00 */
[----:B------:R-:W-:Y:S01]  /*655c0*/  IMAD.MOV.U32 R236, RZ, RZ, R74 ;  /* 0x000000ffffec7224 */ /* 0x000fe200078e004a */
[----:B------:R-:W-:Y:S01]  /*655d0*/  MOV R232, R73 ;  /* 0x0000004900e87202 */ /* 0x000fe20000000f00 */
        /* <DEDUP_REMOVED lines=8> */
[----:B--2---:R-:W-:-:S15]  /*65660*/  HMMA.1688.F32.TF32 R4, R240, R64, R4 ;  /* 0x00000040f004723c */ /* 0x004fde0000081004 */
[----:B------:R-:W-:-:S04]  /*65670*/  NOP ;  /* 0x0000000000007918 */ /* 0x000fc80000000000 */
[----:B------:R-:W-:Y:S01]  /*65680*/  IMAD.MOV.U32 R224, RZ, RZ, R4 ;  /* 0x000000ffffe07224 */ /* 0x000fe200078e0004 */
[----:B------:R-:W-:Y:S01]  /*65690*/  MOV R225, R5 ;  /* 0x0000000500e17202 */ /* 0x000fe20000000f00 */
[----:B------:R-:W2:Y:S01]  /*656a0*/  LDL.LU R4, [R1+0x290] ;  /* 0x0002900001047983 */ /* 0x000ea20000300800 */
[----:B------:R-:W-:Y:S01]  /*656b0*/  IMAD.MOV.U32 R226, RZ, RZ, R6 ;  /* 0x000000ffffe27224 */ /* 0x000fe200078e0006 */
[----:B------:R-:W-:Y:S02]  /*656c0*/  MOV R220, R7 ;  /* 0x0000000700dc7202 */ /* 0x000fe40000000f00 */
[----:B------:R-:W2:Y:S04]  /*656d0*/  LDL.LU R5, [R1+0x294] ;  /* 0x0002940001057983 */ /* 0x000ea80000300800 */
[----:B------:R-:W2:Y:S04]  /*656e0*/  LDL.LU R6, [R1+0x298] ;  /* 0x0002980001067983 */ /* 0x000ea80000300800 */
[----:B------:R-:W2:Y:S01]  /*656f0*/  LDL.LU R7, [R1+0x29c] ;  /* 0x00029c0001077983 */ /* 0x000ea20000300800 */
[----:B----4-:R-:W-:Y:S03]  /*65700*/  HMMA.1688.F32.TF32 R76, R240, R68, R248 ;  /* 0x00000044f04c723c */ /* 0x010fe600000810f8 */
        /* <DEDUP_REMOVED lines=21> */
[C---:B------:R-:W-:Y:S01]  /*65860*/  HMMA.1688.F32.TF32 R212, R216.reuse, R64, R212 ;  /* 0x00000040d8d4723c */ /* 0x040fe200000810d4 */
[----:B------:R-:W-:Y:S04]  /*65870*/  LDS R240, [R0+UR11+0x1c280] ;  /* 0x01c2800b00f07984 */ /* 0x000fe80008000800 */
[----:B------:R-:W-:Y:S03]  /*65880*/  LDS R242, [R0+UR11+0x1d280] ;  /* 0x01d2800b00f27984 */ /* 0x000fe60008000800 */
[----:B------:R-:W-:Y:S01]  /*65890*/  HMMA.1688.F32.TF32 R216, R216, R68, R244 ;  /* 0x00000044d8d8723c */ /* 0x000fe200000810f4 */
[----:B------:R-:W-:Y:S04]  /*658a0*/  LDS R244, [R0+UR11+0x1c200] ;  /* 0x01c2000b00f47984 */ /* 0x000fe80008000800 */
[----:B------:R-:W-:Y:S04]  /*658b0*/  LDS R246, [R0+UR11+0x1d200] ;  /* 0x01d2000b00f67984 */ /* 0x000fe80008000800 */
[----:B------:R-:W-:Y:S04]  /*658c0*/  LDS R245, [R3+UR11+0x1c200] ;  /* 0x01c2000b03f57984 */ /* 0x000fe80008000800 */
[----:B------:R-:W3:Y:S01]  /*658d0*/  LDS R247, [R3+UR11+0x1d200] ;  /* 0x01d2000b03f77984 */ /* 0x000ee20008000800 */
[----:B------:R-:W-:Y:S01]  /*658e0*/  MOV R228, R79 ;  /* 0x0000004f00e47202 */ /* 0x000fe20000000f00 */
[----:B------:R-:W-:Y:S01]  /*658f0*/  IMAD.MOV.U32 R229, RZ, RZ, R78 ;  /* 0x000000ffffe57224 */ /* 0x000fe200078e004e */
[----:B------:R-:W-:Y:S01]  /*65900*/  MOV R234, R77 ;  /* 0x0000004d00ea7202 */ /* 0x000fe20000000f00 */
[----:B------:R-:W-:Y:S01]  /*65910*/  IMAD.MOV.U32 R233, RZ, RZ, R76 ;  /* 0x000000ffffe97224 */ /* 0x000fe200078e004c */
[----:B------:R-:W-:Y:S04]  /*65920*/  LDS R241, [R3+UR11+0x1c280] ;  /* 0x01c2800b03f17984 */ /* 0x000fe80008000800 */
[----:B------:R1:W-:Y:S04]  /*65930*/  STL [R1+0x2bec], R228 ;  /* 0x002bece401007387 */ /* 0x0003e80000100800 */
[----:B------:R1:W-:Y:S04]  /*65940*/  STL [R1+0x2be8], R229 ;  /* 0x002be8e501007387 */ /* 0x0003e80000100800 */
[----:B------:R1:W-:Y:S04]  /*65950*/  STL [R1+0x2be4], R234 ;  /* 0x002be4ea01007387 */ /* 0x0003e80000100800 */
[----:B------:R1:W-:Y:S04]  /*65960*/  STL [R1+0x2be0], R233 ;  /* 0x002be0e901007387 */ /* 0x0003e80000100800 */
[----:B------:R-:W1:Y:S01]  /*65970*/  LDS R243, [R3+UR11+0x1d280] ;  /* 0x01d2800b03f37984 */ /* 0x000e620008000800 */
[----:B---3--:R-:W-:-:S15]  /*65980*/  HMMA.1688.F32.TF32 R72, R244, R8, R72 ;  /* 0x00000008f448723c */ /* 0x008fde0000081048 */
[----:B------:R-:W-:-:S04]  /*65990*/  NOP ;  /* 0x0000000000007918 */ /* 0x000fc80000000000 */
[----:B------:R-:W-:Y:S01]  /*659a0*/  IMAD.MOV.U32 R237, RZ, RZ, R72 ;  /* 0x000000ffffed7224 */ /* 0x000fe200078e0048 */
[----:B------:R-:W-:Y:S01]  /*659b0*/  MOV R232, R75 ;  /* 0x0000004b00e87202 */ /* 0x000fe20000000f00 */
[----:B------:R-:W-:Y:S01]  /*659c0*/  IMAD.MOV.U32 R238, RZ, RZ, R74 ;  /* 0x000000ffffee7224 */ /* 0x000fe200078e004a */
[----:B------:R-:W-:Y:S01]  /*659d0*/  MOV R236, R73 ;  /* 0x0000004900ec7202 */ /* 0x000fe20000000f00 */
[----:B------:R-:W3:Y:S04]  /*659e0*/  LDL.LU R72, [R1+0x340] ;  /* 0x0003400001487983 */ /* 0x000ee80000300800 */
[----:B------:R-:W3:Y:S04]  /*659f0*/  LDL.LU R73, [R1+0x344] ;  /* 0x0003440001497983 */ /* 0x000ee80000300800 */
[----:B------:R-:W3:Y:S04]  /*65a00*/  LDL.LU R74, [R1+0x348] ;  /* 0x00034800014a7983 */ /* 0x000ee80000300800 */
[----:B------:R-:W3:Y:S04]  /*65a10*/  LDL.LU R75, [R1+0x34c] ;  /* 0x00034c00014b7983 */ /* 0x000ee80000300800 */
[----:B------:R1:W-:Y:S04]  /*65a20*/  STL [R1+0x2bfc], R232 ;  /* 0x002bfce801007387 */ /* 0x0003e80000100800 */
[----:B------:R1:W-:Y:S04]  /*65a30*/  STL [R1+0x2bf8], R238 ;  /* 0x002bf8ee01007387 */ /* 0x0003e80000100800 */
[----:B------:R1:W-:Y:S04]  /*65a40*/  STL [R1+0x2bf4], R236 ;  /* 0x002bf4ec01007387 */ /* 0x0003e80000100800 */
[----:B------:R1:W-:Y:S01]  /*65a50*/  STL [R1+0x2bf0], R237 ;  /* 0x002bf0ed01007387 */ /* 0x0003e20000100800 */
        /* <DEDUP_REMOVED lines=35> */
[----:B------:R-:W-:Y:S01]  /*65c90*/  MOV R222, R73 ;  /* 0x0000004900de7202 */ /* 0x000fe20000000f00 */
[----:B------:R-:W-:Y:S02]  /*65ca0*/  IMAD.MOV.U32 R221, RZ, RZ, R72 ;  /* 0x000000ffffdd7224 */ /* 0x000fe400078e0048 */
[----:B------:R-:W-:Y:S04]  /*65cb0*/  STL [R1+0x2c2c], R227 ;  /* 0x002c2ce301007387 */ /* 0x000fe80000100800 */
[----:B------:R-:W-:Y:S04]  /*65cc0*/  STL [R1+0x2c28], R223 ;  /* 0x002c28df01007387 */ /* 0x000fe80000100800 */
[----:B------:R-:W-:Y:S04]  /*65cd0*/  STL [R1+0x2c24], R222 ;  /* 0x002c24de01007387 */ /* 0x000fe80000100800 */
[----:B------:R-:W-:Y:S04]  /*65ce0*/  STL [R1+0x2c20], R221 ;  /* 0x002c20dd01007387 */ /* 0x000fe80000100800 */
[----:B------:R-:W3:Y:S04]  /*65cf0*/  LDL.LU R76, [R1+0x5e0] ;  /* 0x0005e000014c7983 */ /* 0x000ee80000300800 */
[----:B------:R-:W3:Y:S04]  /*65d00*/  LDL.LU R77, [R1+0x5e4] ;  /* 0x0005e400014d7983 */ /* 0x000ee80000300800 */
[----:B------:R-:W3:Y:S04]  /*65d10*/  LDL.LU R78, [R1+0x5e8] ;  /* 0x0005e800014e7983 */ /* 0x000ee80000300800 */
[----:B------:R-:W3:Y:S01]  /*65d20*/  LDL.LU R79, [R1+0x5ec] ;  /* 0x0005ec00014f7983 */ /* 0x000ee20000300800 */
[----:B--2---:R-:W-:-:S15]  /*65d30*/  HMMA.1688.F32.TF32 R4, R244, R24, R4 ;  /* 0x00000018f404723c */ /* 0x004fde0000081004 */
[----:B------:R-:W-:-:S04]  /*65d40*/  NOP ;  /* 0x0000000000007918 */ /* 0x000fc80000000000 */
[----:B-1----:R-:W-:Y:S01]  /*65d50*/  IMAD.MOV.U32 R228, RZ, RZ, R4 ;  /* 0x000000ffffe47224 */ /* 0x002fe200078e0004 */
[----:B------:R-:W-:Y:S01]  /*65d60*/  MOV R229, R5 ;  /* 0x0000000500e57202 */ /* 0x000fe20000000f00 */
[----:B------:R-:W-:Y:S01]  /*65d70*/  IMAD.MOV.U32 R234, RZ, RZ, R6 ;  /* 0x000000ffffea7224 */ /* 0x000fe200078e0006 */
[----:B------:R-:W-:Y:S02]  /*65d80*/  MOV R233, R7 ;  /* 0x0000000700e97202 */ /* 0x000fe40000000f00 */
[----:B----4-:R-:W-:Y:S03]  /*65d90*/  HMMA.1688.F32.TF32 R4, R244, R28, R248 ;  /* 0x0000001cf404723c */ /* 0x010fe600000810f8 */
[----:B------:R1:W-:Y:S04]  /*65da0*/  STL [R1+0x2c3c], R233 ;  /* 0x002c3ce901007387 */ /* 0x0003e80000100800 */
[----:B------:R2:W-:Y:S04]  /*65db0*/  STL [R1+0x2c38], R234 ;  /* 0x002c38ea01007387 */ /* 0x0005e80000100800 */
[----:B------:R4:W-:Y:S04]  /*65dc0*/  STL [R1+0x2c34], R229 ;  /* 0x002c34e501007387 */ /* 0x0009e80000100800 */
[----:B------:R1:W-:Y:S04]  /*65dd0*/  STL [R1+0x2c30], R228 ;  /* 0x002c30e401007387 */ /* 0x0003e80000100800 */
        /* <DEDUP_REMOVED lines=16> */
[----:B------:R-:W-:Y:S03]  /*65ee0*/  HMMA.1688.F32.TF32 R80, R244, R32, R80 ;  /* 0x00000020f450723c */ /* 0x000fe60000081050 */
[----:B------:R1:W-:Y:S04]  /*65ef0*/  STL [R1+0x2c4c], R237 ;  /* 0x002c4ced01007387 */ /* 0x0003e80000100800 */
[----:B------:R1:W-:Y:S04]  /*65f00*/  STL [R1+0x2c48], R236 ;  /* 0x002c48ec01007387 */ /* 0x0003e80000100800 */
[----:B------:R1:W-:Y:S04]  /*65f10*/  STL [R1+0x2c44], R238 ;  /* 0x002c44ee01007387 */ /* 0x0003e80000100800 */
[----:B------:R1:W-:Y:S04]  /*65f20*/  STL [R1+0x2c40], R232 ;  /* 0x002c40e801007387 */ /* 0x0003e80000100800 */
[----:B------:R-:W-:Y:S01]  /*65f30*/  MOV R220, R83 ;  /* 0x0000005300dc7202 */ /* 0x000fe20000000f00 */
[----:B------:R-:W-:Y:S01]  /*65f40*/  IMAD.MOV.U32 R226, RZ, RZ, R82 ;  /* 0x000000ffffe27224 */ /* 0x000fe200078e0052 */
[----:B------:R-:W-:Y:S01]  /*65f50*/  MOV R225, R81 ;  /* 0x0000005100e17202 */ /* 0x000fe20000000f00 */
[----:B------:R-:W-:-:S02]  /*65f60*/  IMAD.MOV.U32 R224, RZ, RZ, R80 ;  /* 0x000000ffffe07224 */ /* 0x000fc400078e0050 */
[----:B------:R-:W-:Y:S04]  /*65f70*/  STL [R1+0x2c5c], R220 ;  /* 0x002c5cdc01007387 */ /* 0x000fe80000100800 */
[----:B------:R-:W-:Y:S04]  /*65f80*/  STL [R1+0x2c58], R226 ;  /* 0x002c58e201007387 */ /* 0x000fe80000100800 */
[----:B------:R-:W-:Y:S04]  /*65f90*/  STL [R1+0x2c54], R225 ;  /* 0x002c54e101007387 */ /* 0x000fe80000100800 */
[----:B------:R-:W-:Y:S01]  /*65fa0*/  STL [R1+0x2c50], R224 ;  /* 0x002c50e001007387 */ /* 0x000fe20000100800 */
        /* <DEDUP_REMOVED lines=9> */
[----:B------:R-:W-:Y:S01]  /*66040*/  STL [R1+0x2c60], R239 ;  /* 0x002c60ef01007387 */ /* 0x000fe20000100800 */
[C---:B--2---:R-:W-:Y:S08]  /*66050*/  HMMA.1688.F32.TF32 R4, R244.reuse, R44, R4 ;  /* 0x0000002cf404723c */ /* 0x044ff00000081004 */
[----:B------:R-:W-:Y:S11]  /*66060*/  HMMA.1688.F32.TF32 R72, R244, R40, R72 ;  /* 0x00000028f448723c */ /* 0x000ff60000081048 */
[----:B-1----:R-:W-:Y:S01]  /*66070*/  IMAD.MOV.U32 R233, RZ, RZ, R4 ;  /* 0x000000ffffe97224 */ /* 0x002fe200078e0004 */
[----:B------:R-:W-:Y:S01]  /*66080*/  MOV R234, R5 ;  /* 0x0000000500ea7202 */ /* 0x000fe20000000f00 */
[----:B----4-:R-:W-:Y:S01]  /*66090*/  IMAD.MOV.U32 R229, RZ, RZ, R6 ;  /* 0x000000ffffe57224 */ /* 0x010fe200078e0006 */
[----:B------:R-:W-:-:S02]  /*660a0*/  MOV R228, R7 ;  /* 0x0000000700e47202 */ /* 0x000fc40000000f00 */
[----:B------:R-:W-:Y:S03]  /*660b0*/  HMMA.1688.F32.TF32 R4, R244, R48, R248 ;  /* 0x00000030f404723c */ /* 0x000fe600000810f8 */
[----:B------:R-:W-:Y:S01]  /*660c0*/  IMAD.MOV.U32 R227, RZ, RZ, R72 ;  /* 0x000000ffffe37224 */ /* 0x000fe200078e0048 */
[----:B------:R-:W-:Y:S01]  /*660d0*/  MOV R223, R73 ;  /* 0x0000004900df7202 */ /* 0x000fe20000000f00 */
[----:B------:R-:W-:Y:S01]  /*660e0*/  IMAD.MOV.U32 R222, RZ, RZ, R74 ;  /* 0x000000ffffde7224 */ /* 0x000fe200078e004a */
[----:B------:R-:W-:-:S13]  /*660f0*/  MOV R221, R75 ;  /* 0x0000004b00dd7202 */ /* 0x000fda0000000f00 */
[----:B------:R-:W-:Y:S01]  /*66100*/  IMAD.MOV.U32 R237, RZ, RZ, R4 ;  /* 0x000000ffffed7224 */ /* 0x000fe200078e0004 */
[----:B------:R-:W-:Y:S01]  /*66110*/  MOV R236, R5 ;  /* 0x0000000500ec7202 */ /* 0x000fe20000000f00 */
[----:B------:R-:W2:Y:S01]  /*66120*/  LDL.LU R4, [R1+0x940] ;  /* 0x0009400001047983 */ /* 0x000ea20000300800 */
[----:B------:R-:W-:Y:S01]  /*66130*/  IMAD.MOV.U32 R238, RZ, RZ, R6 ;  /* 0x000000ffffee7224 */ /* 0x000fe200078e0006 */
        /* <DEDUP_REMOVED lines=83> */
[----:B------:R-:W-:Y:S08]  /*66670*/  HMMA.1688.F32.TF32 R104, R240, R24, R104 ;  /* 0x00000018f068723c */ /* 0x000ff00000081068 */
[----:B------:R-:W-:Y:S08]  /*66680*/  HMMA.1688.F32.TF32 R120, R244, R68, R120 ;  /* 0x00000044f478723c */ /* 0x000ff00000081078 */
[----:B------:R-:W-:Y:S08]  /*66690*/  HMMA.1688.F32.TF32 R108, R240, R20, R108 ;  /* 0x00000014f06c723c */ /* 0x000ff0000008106c */
[C---:B------:R-:W-:Y:S08]  /*666a0*/  HMMA.1688.F32.TF32 R124, R244.reuse, R64, R124 ;  /* 0x00000040f47c723c */ /* 0x040ff0000008107c */
        /* <DEDUP_REMOVED lines=8> */
[C---:B------:R-:W-:Y:S08]  /*66730*/  HMMA.1688.F32.TF32 R112, R240.reuse, R16, R112 ;  /* 0x00000010f070723c */ /* 0x040ff00000081070 */
[C---:B------:R-:W-:Y:S08]  /*66740*/  HMMA.1688.F32.TF32 R116, R240.reuse, R12, R116 ;  /* 0x0000000cf074723c */ /* 0x040ff00000081074 */
[C---:B-1----:R-:W-:Y:S01]  /*66750*/  HMMA.1688.F32.TF32 R120, R240.reuse, R8, R248 ;  /* 0x00000008f078723c */ /* 0x042fe200000810f8 */
[----:B------:R-:W-:Y:S04]  /*66760*/  LDS R248, [R0+UR11+0x1c380] ;  /* 0x01c3800b00f87984 */ /* 0x000fe80008000800 */
[----:B------:R-:W-:Y:S03]  /*66770*/  LDS R250, [R0+UR11+0x1d380] ;  /* 0x01d3800b00fa7984 */ /* 0x000fe60008000800 */
[C---:B------:R-:W-:Y:S01]  /*66780*/  HMMA.1688.F32.TF32 R100, R240.reuse, R28, R100 ;  /* 0x0000001cf064723c */ /* 0x040fe20000081064 */
[----:B------:R-:W-:Y:S04]  /*66790*/  LDS R249, [R3+UR11+0x1c380] ;  /* 0x01c3800b03f97984 */ /* 0x000fe80008000800 */
[----:B------:R-:W-:Y:S06]  /*667a0*/  LDS R251, [R3+UR11+0x1d380] ;  /* 0x01d3800b03fb7984 */ /* 0x000fec0008000800 */
        /* <DEDUP_REMOVED lines=21> */
[----:B------:R-:W-:Y:S04]  /*66900*/  STL.64 [R1+0x500], R80 ;  /* 0x0005005001007387 */ /* 0x000fe80000100a00 */
[----:B------:R-:W-:Y:S04]  /*66910*/  STL.64 [R1+0x508], R82 ;  /* 0x0005085201007387 */ /* 0x000fe80000100a00 */
[----:B------:R-:W-:Y:S04]  /*66920*/  STL.64 [R1+0x4f0], R76 ;  /* 0x0004f04c01007387 */ /* 0x000fe80000100a00 */
[----:B------:R-:W-:Y:S04]  /*66930*/  STL.64 [R1+0x4f8], R78 ;  /* 0x0004f84e01007387 */ /* 0x000fe80000100a00 */
[----:B-1----:R-:W3:Y:S04]  /*66940*/  LDL.LU R84, [R1+0x160] ;  /* 0x0001600001547983 */ /* 0x002ee80000300800 */
[----:B------:R1:W-:Y:S04]  /*66950*/  STL.64 [R1+0x4e0], R72 ;  /* 0x0004e04801007387 */ /* 0x0003e80000100a00 */
[----:B------:R4:W-:Y:S04]  /*66960*/  STL.64 [R1+0x4e8], R74 ;  /* 0x0004e84a01007387 */ /* 0x0009e80000100a00 */
[----:B------:R1:W-:Y:S04]  /*66970*/  STL.64 [R1+0x4d0], R4 ;  /* 0x0004d00401007387 */ /* 0x0003e80000100a00 */
[----:B------:R1:W-:Y:S04]  /*66980*/  STL.64 [R1+0x4d8], R6 ;  /* 0x0004d80601007387 */ /* 0x0003e80000100a00 */
[----:B------:R-:W3:Y:S04]  /*66990*/  LDL.LU R85, [R1+0x164] ;  /* 0x0001640001557983 */ /* 0x000ee80000300800 */
[----:B--2---:R-:W3:Y:S04]  /*669a0*/  LDL.LU R86, [R1+0x168] ;  /* 0x0001680001567983 */ /* 0x004ee80000300800 */
[----:B------:R-:W3:Y:S04]  /*669b0*/  LDL.LU R87, [R1+0x16c] ;  /* 0x00016c0001577983 */ /* 0x000ee80000300800 */
[----:B------:R-:W2:Y:S04]  /*669c0*/  LDL.LU R88, [R1+0x170] ;  /* 0x0001700001587983 */ /* 0x000ea80000300800 */
[----:B------:R-:W2:Y:S04]  /*669d0*/  LDL.LU R89, [R1+0x174] ;  /* 0x0001740001597983 */ /* 0x000ea80000300800 */
[----:B------:R-:W2:Y:S04]  /*669e0*/  LDL.LU R90, [R1+0x178] ;  /* 0x00017800015a7983 */ /* 0x000ea80000300800 */
[----:B------:R-:W2:Y:S04]  /*669f0*/  LDL.LU R91, [R1+0x17c] ;  /* 0x00017c00015b7983 */ /* 0x000ea80000300800 */
[----:B-1----:R-:W2:Y:S04]  /*66a00*/  LDL.LU R72, [R1+0x1a0] ;  /* 0x0001a00001487983 */ /* 0x002ea80000300800 */
[----:B------:R-:W2:Y:S04]  /*66a10*/  LDL.LU R73, [R1+0x1a4] ;  /* 0x0001a40001497983 */ /* 0x000ea80000300800 */
[----:B----4-:R-:W2:Y:S04]  /*66a20*/  LDL.LU R74, [R1+0x1a8] ;  /* 0x0001a800014a7983 */ /* 0x010ea80000300800 */
        /* <DEDUP_REMOVED lines=45> */
[C---:B------:R-:W-:Y:S03]  /*66d00*/  HMMA.1688.F32.TF32 R136, R244.reuse, R52, R136 ;  /* 0x00000034f488723c */ /* 0x040fe60000081088 */
        /* <DEDUP_REMOVED lines=12> */
[----:B------:R-:W3:Y:S01]  /*66dd0*/  LDL.LU R136, [R1+0x550] ;  /* 0x0005500001887983 */ /* 0x000ee20000300800 */
[----:B------:R-:W-:Y:S01]  /*66de0*/  MOV R224, R139 ;  /* 0x0000008b00e07202 */ /* 0x000fe20000000f00 */
[----:B------:R-:W-:-:S02]  /*66df0*/  IMAD.MOV.U32 R230, RZ, RZ, R132 ;  /* 0x000000ffffe67224 */ /* 0x000fc400078e0084 */
[----:B------:R-:W3:Y:S01]  /*66e00*/  LDL.LU R137, [R1+0x554] ;  /* 0x0005540001897983 */ /* 0x000ee20000300800 */
[----:B------:R-:W-:-:S03]  /*66e10*/  MOV R231, R133 ;  /* 0x0000008500e77202 */ /* 0x000fc60000000f00 */
        /* <DEDUP_REMOVED lines=27> */
[----:B------:R-:W3:Y:S01]  /*66fd0*/  LDS R247, [R3+UR11+0x1d300] ;  /* 0x01d3000b03f77984 */ /* 0x000ee20008000800 */
[C---:B--2---:R-:W-:Y:S08]  /*66fe0*/  HMMA.1688.F32.TF32 R152, R240.reuse, R64, R152 ;  /* 0x00000040f098723c */ /* 0x044ff00000081098 */
[----:B------:R-:W-:Y:S11]  /*66ff0*/  HMMA.1688.F32.TF32 R240, R240, R68, R148 ;  /* 0x00000044f0f0723c */ /* 0x000ff60000081094 */
[----:B------:R-:W-:Y:S04]  /*67000*/  STL.64 [R1+0x4c0], R152 ;  /* 0x0004c09801007387 */ /* 0x000fe80000100a00 */
[----:B------:R1:W-:Y:S04]  /*67010*/  STL.64 [R1+0x4c8], R154 ;  /* 0x0004c89a01007387 */ /* 0x0003e80000100a00 */
[----:B-1----:R-:W2:Y:S04]  /*67020*/  LDL.LU.64 R154, [R1+0x2e68] ;  /* 0x002e6800019a7983 */ /* 0x002ea80000300a00 */
[----:B------:R-:W2:Y:S04]  /*67030*/  LDL.LU.64 R152, [R1+0x2e60] ;  /* 0x002e600001987983 */ /* 0x000ea80000300a00 */
[----:B------:R-:W2:Y:S04]  /*67040*/  LDL.LU.64 R150, [R1+0x2e58] ;  /* 0x002e580001967983 */ /* 0x000ea80000300a00 */
[----:B------:R-:W2:Y:S04]  /*67050*/  LDL.LU.64 R148, [R1+0x2e50] ;  /* 0x002e500001947983 */ /* 0x000ea80000300a00 */
[----:B------:R1:W-:Y:S04]  /*67060*/  STL.64 [R1+0x490], R240 ;  /* 0x000490f001007387 */ /* 0x0003e80000100a00 */
[----:B------:R1:W-:Y:S04]  /*67070*/  STL.64 [R1+0x498], R242 ;  /* 0x000498f201007387 */ /* 0x0003e80000100a00 */
[----:B-1----:R-:W2:Y:S04]  /*67080*/  LDL.LU R240, [R1+0x1d0] ;  /* 0x0001d00001f07983 */ /* 0x002ea80000300800 */
[----:B------:R-:W2:Y:S04]  /*67090*/  LDL.LU R241, [R1+0x1d4] ;  /* 0x0001d40001f17983 */ /* 0x000ea80000300800 */
[----:B------:R-:W2:Y:S04]  /*670a0*/  LDL.LU R242, [R1+0x1d8] ;  /* 0x0001d80001f27983 */ /* 0x000ea80000300800 */
[----:B------:R-:W2:Y:S01]  /*670b0*/  LDL.LU R243, [R1+0x1dc] ;  /* 0x0001dc0001f37983 */ /* 0x000ea20000300800 */
[C---:B---3--:R-:W-:Y:S08]  /*670c0*/  HMMA.1688.F32.TF32 R144, R244.reuse, R8, R144 ;  /* 0x00000008f490723c */ /* 0x048ff00000081090 */
[C---:B------:R-:W-:Y:S08]  /*670d0*/  HMMA.1688.F32.TF32 R140, R244.reuse, R12, R140 ;  /* 0x0000000cf48c723c */ /* 0x040ff0000008108c */
[C---:B------:R-:W-:Y:S03]  /*670e0*/  HMMA.1688.F32.TF32 R76, R244.reuse, R16, R76 ;  /* 0x00000010f44c723c */ /* 0x040fe6000008104c */
[----:B------:R-:W-:Y:S05]  /*670f0*/  STL.64 [R1+0x470], R144 ;  /* 0x0004709001007387 */ /* 0x000fea0000100a00 */
[C---:B------:R-:W-:Y:S01]  /*67100*/  HMMA.1688.F32.TF32 R136, R244.reuse, R20, R136 ;  /* 0x00000014f488723c */ /* 0x040fe20000081088 */
[----:B------:R1:W-:Y:S07]  /*67110*/  STL.64 [R1+0x478], R146 ;  /* 0x0004789201007387 */ /* 0x0003ee0000100a00 */
[C---:B------:R-:W-:Y:S01]  /*67120*/  HMMA.1688.F32.TF32 R132, R244.reuse, R24, R132 ;  /* 0x00000018f484723c */ /* 0x040fe20000081084 */
[----:B-1----:R-:W3:Y:S07]  /*67130*/  LDL.LU.64 R146, [R1+0x2e48] ;  /* 0x002e480001927983 */ /* 0x002eee0000300a00 */
[C---:B------:R-:W-:Y:S01]  /*67140*/  HMMA.1688.F32.TF32 R128, R244.reuse, R28, R128 ;  /* 0x0000001cf480723c */ /* 0x040fe20000081080 */
[----:B------:R-:W3:Y:S04]  /*67150*/  LDL.LU.64 R144, [R1+0x2e40] ;  /* 0x002e400001907983 */ /* 0x000ee80000300a00 */
[----:B------:R-:W-:Y:S04]  /*67160*/  STL.64 [R1+0x460], R140 ;  /* 0x0004608c01007387 */ /* 0x000fe80000100a00 */
[----:B------:R1:W-:Y:S01]  /*67170*/  STL.64 [R1+0x468], R142 ;  /* 0x0004688e01007387 */ /* 0x0003e20000100a00 */
[C---:B------:R-:W-:Y:S03]  /*67180*/  HMMA.1688.F32.TF32 R124, R244.reuse, R32, R124 ;  /* 0x00000020f47c723c */ /* 0x040fe6000008107c */
[----:B-1----:R-:W3:Y:S04]  /*67190*/  LDL.LU.64 R142, [R1+0x2e38] ;  /* 0x002e3800018e7983 */ /* 0x002ee80000300a00 */
[----:B------:R-:W3:Y:S01]  /*671a0*/  LDL.LU.64 R140, [R1+0x2e30] ;  /* 0x002e3000018c7983 */ /* 0x000ee20000300a00 */
[C---:B------:R-:W-:Y:S03]  /*671b0*/  HMMA.1688.F32.TF32 R120, R244.reuse, R36, R120 ;  /* 0x00000024f478723c */ /* 0x040fe60000081078 */
[----:B------:R1:W-:Y:S04]  /*671c0*/  STL.64 [R1+0x450], R76 ;  /* 0x0004504c01007387 */ /* 0x0003e80000100a00 */
[----:B------:R1:W-:Y:S01]  /*671d0*/  STL.64 [R1+0x458], R78 ;  /* 0x0004584e01007387 */ /* 0x0003e20000100a00 */
[C---:B----4-:R-:W-:Y:S03]  /*671e0*/  HMMA.1688.F32.TF32 R116, R244.reuse, R40, R116 ;  /* 0x00000028f474723c */ /* 0x050fe60000081074 */
[----:B-1----:R-:W4:Y:S04]  /*671f0*/  LDL.LU R76, [R1+0x140] ;  /* 0x00014000014c7983 */ /* 0x002f280000300800 */
[----:B------:R-:W4:Y:S04]  /*67200*/  LDL.LU R77, [R1+0x144] ;  /* 0x00014400014d7983 */ /* 0x000f280000300800 */
[----:B------:R-:W4:Y:S04]  /*67210*/  LDL.LU R78, [R1+0x148] ;  /* 0x00014800014e7983 */ /* 0x000f280000300800 */
[----:B------:R-:W4:Y:S04]  /*67220*/  LDL.LU R79, [R1+0x14c] ;  /* 0x00014c00014f7983 */ /* 0x000f280000300800 */
[----:B------:R-:W-:Y:S04]  /*67230*/  STL.64 [R1+0x440], R136 ;  /* 0x0004408801007387 */ /* 0x000fe80000100a00 */
[----:B------:R1:W-:Y:S01]  /*67240*/  STL.64 [R1+0x448], R138 ;  /* 0x0004488a01007387 */ /* 0x0003e20000100a00 */
[C---:B------:R-:W-:Y:S03]  /*67250*/  HMMA.1688.F32.TF32 R112, R244.reuse, R44, R112 ;  /* 0x0000002cf470723c */ /* 0x040fe60000081070 */
[----:B-1----:R-:W3:Y:S04]  /*67260*/  LDL.LU.64 R138, [R1+0x2e28] ;  /* 0x002e2800018a7983 */ /* 0x002ee80000300a00 */
[----:B------:R-:W3:Y:S04]  /*67270*/  LDL.LU.64 R136, [R1+0x2e20] ;  /* 0x002e200001887983 */ /* 0x000ee80000300a00 */
        /* <DEDUP_REMOVED lines=11> */
[----:B------:R1:W-:Y:S04]  /*67330*/  STL.64 [R1+0x238], R126 ;  /* 0x0002387e01007387 */ /* 0x0003e80000100a00 */
        /* <DEDUP_REMOVED lines=17> */
[----:B------:R-:W3:Y:S01]  /*67450*/  LDL.LU.64 R108, [R1+0x2db0] ;  /* 0x002db000016c7983 */ /* 0x000ee20000300a00 */
[C---:B--2---:R-:W-:Y:S03]  /*67460*/  HMMA.1688.F32.TF32 R240, R244.reuse, R56, R240 ;  /* 0x00000038f4f0723c */ /* 0x044fe600000810f0 */
[----:B------:R-:W-:Y:S04]  /*67470*/  STL.64 [R1+0x1e0], R4 ;  /* 0x0001e00401007387 */ /* 0x000fe80000100a00 */
[----:B------:R1:W-:Y:S04]  /*67480*/  STL.64 [R1+0x1e8], R6 ;  /* 0x0001e80601007387 */ /* 0x0003e80000100a00 */
[----:B-1----:R-:W2:Y:S04]  /*67490*/  LDL.LU.64 R6, [R1+0x2da8] ;  /* 0x002da80001067983 */ /* 0x002ea80000300a00 */
[----:B------:R-:W2:Y:S04]  /*674a0*/  LDL.LU.64 R4, [R1+0x2da0] ;  /* 0x002da00001047983 */ /* 0x000ea80000300a00 */
[----:B------:R-:W-:Y:S04]  /*674b0*/  STL.64 [R1+0x1d0], R240 ;  /* 0x0001d0f001007387 */ /* 0x000fe80000100a00 */
[----:B------:R1:W-:Y:S02]  /*674c0*/  STL.64 [R1+0x1d8], R242 ;  /* 0x0001d8f201007387 */ /* 0x0003e40000100a00 */
[C---:B-1----:R-:W-:Y:S08]  /*674d0*/  HMMA.1688.F32.TF32 R240, R244.reuse, R60, R104 ;  /* 0x0000003cf4f0723c */ /* 0x042ff00000081068 */
[C---:B------:R-:W-:Y:S08]  /*674e0*/  HMMA.1688.F32.TF32 R104, R244.reuse, R64, R100 ;  /* 0x00000040f468723c */ /* 0x040ff00000081064 */
[----:B------:R-:W-:Y:S03]  /*674f0*/  HMMA.1688.F32.TF32 R100, R244, R68, R72 ;  /* 0x00000044f464723c */ /* 0x000fe60000081048 */
[----:B------:R-:W-:Y:S04]  /*67500*/  STL.64 [R1+0x1c0], R240 ;  /* 0x0001c0f001007387 */ /* 0x000fe80000100a00 */
[----:B------:R-:W-:Y:S04]  /*67510*/  STL.64 [R1+0x1c8], R242 ;  /* 0x0001c8f201007387 */ /* 0x000fe80000100a00 */
[----:B------:R-:W2:Y:S04]  /*67520*/  LDL.LU R72, [R1+0x130] ;  /* 0x0001300001487983 */ /* 0x000ea80000300800 */
[----:B------:R-:W-:Y:S04]  /*67530*/  STL.64 [R1+0x1b0], R104 ;  /* 0x0001b06801007387 */ /* 0x000fe80000100a00 */
[----:B------:R-:W-:Y:S04]  /*67540*/  STL.64 [R1+0x1b8], R106 ;  /* 0x0001b86a01007387 */ /* 0x000fe80000100a00 */
[----:B------:R-:W-:Y:S04]  /*67550*/  STL.64 [R1+0x1a0], R100 ;  /* 0x0001a06401007387 */ /* 0x000fe80000100a00 */
[----:B------:R-:W-:Y:S04]  /*67560*/  STL.64 [R1+0x1a8], R102 ;  /* 0x0001a86601007387 */ /* 0x000fe80000100a00 */
[----:B------:R-:W2:Y:S01]  /*67570*/  LDL.LU R73, [R1+0x134] ;  /* 0x0001340001497983 */ /* 0x000ea20000300800 */
[C---:B------:R-:W-:Y:S08]  /*67580*/  HMMA.1688.F32.TF32 R96, R248.reuse, R8, R96 ;  /* 0x00000008f860723c */ /* 0x040ff00000081060 */
[C---:B------:R-:W-:Y:S08]  /*67590*/  HMMA.1688.F32.TF32 R92, R248.reuse, R12, R92 ;  /* 0x0000000cf85c723c */ /* 0x040ff0000008105c */
[C---:B------:R-:W-:Y:S08]  /*675a0*/  HMMA.1688.F32.TF32 R88, R248.reuse, R16, R88 ;  /* 0x00000010f858723c */ /* 0x040ff00000081058 */
[C---:B------:R-:W-:Y:S08]  /*675b0*/  HMMA.1688.F32.TF32 R80, R248.reuse, R24, R80 ;  /* 0x00000018f850723c */ /* 0x040ff00000081050 */
[C---:B------:R-:W-:Y:S01]  /*675c0*/  HMMA.1688.F32.TF32 R84, R248.reuse, R20, R84 ;  /* 0x00000014f854723c */ /* 0x040fe20000081054 */
[----:B------:R-:W-:Y:S07]  /*675d0*/  STL.64 [R1+0x190], R96 ;  /* 0x0001906001007387 */ /* 0x000fee0000100a00 */
[----:B----4-:R-:W-:Y:S01]  /*675e0*/  HMMA.1688.F32.TF32 R76, R248, R28, R76 ;  /* 0x0000001cf84c723c */ /* 0x010fe2000008104c */
[----:B------:R-:W-:Y:S01]  /*675f0*/  STL.64 [R1+0x198], R98 ;  /* 0x0001986201007387 */ /* 0x000fe20000100a00 */
[----:B------:R-:W-:Y:S01]  /*67600*/  IMAD.MOV.U32 R74, RZ, RZ, R252 ;  /* 0x000000ffff4a7224 */ /* 0x000fe200078e00fc */
[----:B------:R-:W-:-:S02]  /*67610*/  MOV R75, R2 ;  /* 0x00000002004b7202 */ /* 0x000fc40000000f00 */
[----:B------:R1:W-:Y:S01]  /*67620*/  STL.64 [R1+0x180], R92 ;  /* 0x0001805c01007387 */ /* 0x0003e20000100a00 */
[----:B------:R-:W-:Y:S01]  /*67630*/  MOV R252, R83 ;  /* 0x0000005300fc7202 */ /* 0x000fe20000000f00 */
[----:B------:R-:W-:Y:S02]  /*67640*/  IMAD.MOV.U32 R2, RZ, RZ, R82 ;  /* 0x000000ffff027224 */ /* 0x000fe400078e0052 */
[----:B------:R4:W-:Y:S04]  /*67650*/  STL.64 [R1+0x188], R94 ;  /* 0x0001885e01007387 */ /* 0x0009e80000100a00 */
[----:B------:R1:W-:Y:S04]  /*67660*/  STL.64 [R1+0x170], R88 ;  /* 0x0001705801007387 */ /* 0x0003e80000100a00 */
[----:B------:R1:W-:Y:S04]  /*67670*/  STL.64 [R1+0x178], R90 ;  /* 0x0001785a01007387 */ /* 0x0003e80000100a00 */
[----:B------:R1:W-:Y:S04]  /*67680*/  STL.64 [R1+0x160], R84 ;  /* 0x0001605401007387 */ /* 0x0003e80000100a00 */
[----:B------:R1:W-:Y:S04]  /*67690*/  STL.64 [R1+0x168], R86 ;  /* 0x0001685601007387 */ /* 0x0003e80000100a00 */
[----:B------:R1:W-:Y:S04]  /*676a0*/  STL.64 [R1+0x150], R80 ;  /* 0x0001505001007387 */ /* 0x0003e80000100a00 */
[----:B------:R-:W-:Y:S04]  /*676b0*/  STL [R1+0x2aec], R252 ;  /* 0x002aecfc01007387 */ /* 0x000fe80000100800 */
[----:B------:R2:W-:Y:S01]  /*676c0*/  STL [R1+0x2ae8], R2 ;  /* 0x002ae80201007387 */ /* 0x0005e20000100800 */
[----:B------:R-:W-:-:S03]  /*676d0*/  MOV R8, R79 ;  /* 0x0000004f00087202 */ /* 0x000fc60000000f00 */
[----:B-1----:R-:W3:Y:S01]  /*676e0*/  LDL.LU R92, [R1+0x120] ;  /* 0x00012000015c7983 */ /* 0x002ee20000300800 */
[----:B------:R-:W-:-:S03]  /*676f0*/  IMAD.MOV.U32 R9, RZ, RZ, R78 ;  /* 0x000000ffff097224 */ /* 0x000fc600078e004e */
[----:B------:R-:W3:Y:S01]  /*67700*/  LDL.LU R93, [R1+0x124] ;  /* 0x00012400015d7983 */ /* 0x000ee20000300800 */
[----:B------:R-:W-:-:S03]  /*67710*/  MOV R12, R77 ;  /* 0x0000004d000c7202 */ /* 0x000fc60000000f00 */
[----:B----4-:R-:W3:Y:S01]  /*67720*/  LDL.LU R94, [R1+0x128] ;  /* 0x00012800015e7983 */ /* 0x010ee20000300800 */
[----:B------:R-:W-:-:S03]  /*67730*/  IMAD.MOV.U32 R13, RZ, RZ, R76 ;  /* 0x000000ffff0d7224 */ /* 0x000fc600078e004c */
        /* <DEDUP_REMOVED lines=35> */
[----:B------:R-:W-:Y:S04]  /*67970*/  STL [R1+0x2b0c], R28 ;  /* 0x002b0c1c01007387 */ /* 0x000fe80000100800 */
[----:B------:R1:W-:Y:S04]  /*67980*/  STL [R1+0x2b08], R29 ;  /* 0x002b081d01007387 */ /* 0x0003e80000100800 */
[----:B------:R-:W-:Y:S04]  /*67990*/  STL [R1+0x2b04], R25 ;  /* 0x002b041901007387 */ /* 0x000fe80000100800 */
[----:B------:R-:W-:Y:S01]  /*679a0*/  STL [R1+0x2b00], R24 ;  /* 0x002b001801007387 */ /* 0x000fe20000100800 */
[----:B---3--:R-:W-:-:S15]  /*679b0*/  HMMA.1688.F32.TF32 R92, R248, R36, R92 ;  /* 0x00000024f85c723c */ /* 0x008fde000008105c */
[----:B------:R-:W-:-:S04]  /*679c0*/  NOP ;  /* 0x0000000000007918 */ /* 0x000fc80000000000 */
[----:B------:R-:W-:Y:S01]  /*679d0*/  MOV R2, R95 ;  /* 0x0000005f00027202 */ /* 0x000fe20000000f00 */
[----:B------:R-:W-:Y:S01]  /*679e0*/  IMAD.MOV.U32 R252, RZ, RZ, R94 ;  /* 0x000000fffffc7224 */ /* 0x000fe200078e005e */
[----:B-1----:R-:W-:Y:S01]  /*679f0*/  MOV R13, R93 ;  /* 0x0000005d000d7202 */ /* 0x002fe20000000f00 */
[----:B------:R-:W-:Y:S02]  /*67a00*/  IMAD.MOV.U32 R12, RZ, RZ, R92 ;  /* 0x000000ffff0c7224 */ /* 0x000fe400078e005c */
[----:B------:R-:W-:Y:S04]  /*67a10*/  STL [R1+0x2b1c], R2 ;  /* 0x002b1c0201007387 */ /* 0x000fe80000100800 */
[----:B------:R-:W-:Y:S04]  /*67a20*/  STL [R1+0x2b18], R252 ;  /* 0x002b18fc01007387 */ /* 0x000fe80000100800 */
[----:B------:R-:W-:Y:S04]  /*67a30*/  STL [R1+0x2b14], R13 ;  /* 0x002b140d01007387 */ /* 0x000fe80000100800 */
[----:B------:R1:W-:Y:S01]  /*67a40*/  STL [R1+0x2b10], R12 ;  /* 0x002b100c01007387 */ /* 0x0003e20000100800 */
[----:B----4-:R-:W-:-:S15]  /*67a50*/  HMMA.1688.F32.TF32 R76, R248, R52, R76 ;  /* 0x00000034f84c723c */ /* 0x010fde000008104c */
[----:B------:R-:W-:-:S04]  /*67a60*/  NOP ;  /* 0x0000000000007918 */ /* 0x000fc80000000000 */
[----:B------:R-:W-:Y:S01]  /*67a70*/  MOV R29, R79 ;  /* 0x0000004f001d7202 */ /* 0x000fe20000000f00 */
[----:B------:R-:W-:Y:S01]  /*67a80*/  IMAD.MOV.U32 R28, RZ, RZ, R78 ;  /* 0x000000ffff1c7224 */ /* 0x000fe200078e004e */
[----:B------:R-:W-:Y:S01]  /*67a90*/  MOV R79, R4 ;  /* 0x00000004004f7202 */ /* 0x000fe20000000f00 */
[----:B------:R-:W-:Y:S01]  /*67aa0*/  IMAD.MOV.U32 R78, RZ, RZ, R5 ;  /* 0x000000ffff4e7224 */ /* 0x000fe200078e0005 */
[----:B-1----:R-:W-:Y:S01]  /*67ab0*/  MOV R12, R77 ;  /* 0x0000004d000c7202 */ /* 0x002fe20000000f00 */
[----:B------:R-:W-:Y:S01]  /*67ac0*/  IMAD.MOV.U32 R13, RZ, RZ, R76 ;  /* 0x000000ffff0d7224 */ /* 0x000fe200078e004c */
[----:B------:R-:W-:Y:S01]  /*67ad0*/  MOV R77, R6 ;  /* 0x00000006004d7202 */ /* 0x000fe20000000f00 */
[----:B------:R-:W-:Y:S01]  /*67ae0*/  IMAD.MOV.U32 R76, RZ, RZ, R7 ;  /* 0x000000ffff4c7224 */ /* 0x000fe200078e0007 */
[----:B--2---:R-:W-:-:S15]  /*67af0*/  HMMA.1688.F32.TF32 R72, R248, R56, R72 ;  /* 0x00000038f848723c */ /* 0x004fde0000081048 */
[----:B------:R-:W-:-:S04]  /*67b00*/  NOP ;  /* 0x0000000000007918 */ /* 0x000fc80000000000 */
[----:B------:R-:W-:Y:S01]  /*67b10*/  IMAD.MOV.U32 R2, RZ, RZ, R72 ;  /* 0x000000ffff027224 */ /* 0x000fe200078e0048 */
[----:B------:R-:W-:Y:S01]  /*67b20*/  MOV R252, R73 ;  /* 0x0000004900fc7202 */ /* 0x000fe20000000f00 */
[----:B------:R-:W-:Y:S01]  /*67b30*/  IMAD.MOV.U32 R72, RZ, RZ, R35 ;  /* 0x000000ffff487224 */ /* 0x000fe200078e0023 */
[----:B------:R-:W-:Y:S01]  /*67b40*/  MOV R73, R34 ;  /* 0x0000002200497202 */ /* 0x000fe20000000f00 */
[----:B------:R-:W-:Y:S01]  /*67b50*/  IMAD.MOV.U32 R57, RZ, RZ, R74 ;  /* 0x000000ffff397224 */ /* 0x000fe200078e004a */
[----:B------:R-:W2:Y:S01]  /*67b60*/  LDL.LU R35, [R1+0x2d9c] ;  /* 0x002d9c0001237983 */ /* 0x000ea20000300800 */
[----:B------:R-:W-:Y:S01]  /*67b70*/  MOV R56, R75 ;  /* 0x0000004b00387202 */ /* 0x000fe20000000f00 */
[----:B------:R-:W-:Y:S01]  /*67b80*/  IMAD.MOV.U32 R74, RZ, RZ, R39 ;  /* 0x000000ffff4a7224 */ /* 0x000fe200078e0027 */
[----:B------:R-:W-:Y:S01]  /*67b90*/  MOV R75, R38 ;  /* 0x00000026004b7202 */ /* 0x000fe20000000f00 */
[----:B------:R-:W3:Y:S04]  /*67ba0*/  LDL.LU R34, [R1+0x2d98] ;  /* 0x002d980001227983 */ /* 0x000ee80000300800 */
[----:B------:R-:W4:Y:S04]  /*67bb0*/  LDL.LU R39, [R1+0x2d94] ;  /* 0x002d940001277983 */ /* 0x000f280000300800 */
[----:B------:R-:W4:Y:S04]  /*67bc0*/  LDL.LU R38, [R1+0x2d90] ;  /* 0x002d900001267983 */ /* 0x000f280000300800 */
[----:B------:R-:W4:Y:S04]  /*67bd0*/  LDL.LU R4, [R1+0xb0] ;  /* 0x0000b00001047983 */ /* 0x000f280000300800 */
[----:B------:R-:W4:Y:S04]  /*67be0*/  LDL.LU R5, [R1+0xb4] ;  /* 0x0000b40001057983 */ /* 0x000f280000300800 */
[----:B------:R-:W4:Y:S04]  /*67bf0*/  LDL.LU R6, [R1+0xb8] ;  /* 0x0000b80001067983 */ /* 0x000f280000300800 */
[----:B------:R-:W4:Y:S01]  /*67c00*/  LDL.LU R7, [R1+0xbc] ;  /* 0x0000bc0001077983 */ /* 0x000f220000300800 */
[C---:B------:R-:W-:Y:S03]  /*67c10*/  HMMA.1688.F32.TF32 R80, R248.reuse, R48, R80 ;  /* 0x00000030f850723c */ /* 0x040fe60000081050 */
[----:B------:R-:W4:Y:S04]  /*67c20*/  LDL.LU R244, [R1] ;  /* 0x0000000001f47983 */ /* 0x000f280000300800 */
[----:B------:R-:W4:Y:S01]  /*67c30*/  LDL.LU R245, [R1+0x4] ;  /* 0x0000040001f57983 */ /* 0x000f220000300800 */
[C---:B------:R-:W-:Y:S03]  /*67c40*/  HMMA.1688.F32.TF32 R88, R248.reuse, R40, R88 ;  /* 0x00000028f858723c */ /* 0x040fe60000081058 */
        /* <DEDUP_REMOVED lines=11> */
[----:B------:R-:W4:Y:S01]  /*67d00*/  LDL.LU R71, [R1+0x2d88] ;  /* 0x002d880001477983 */ /* 0x000f220000300800 */
[----:B------:R-:W-:Y:S01]  /*67d10*/  IMAD.MOV.U32 R20, RZ, RZ, R88 ;  /* 0x000000ffff147224 */ /* 0x000fe200078e0058 */
[----:B------:R-:W-:Y:S01]  /*67d20*/  MOV R21, R89 ;  /* 0x0000005900157202 */ /* 0x000fe20000000f00 */
[----:B------:R-:W-:Y:S01]  /*67d30*/  HMMA.1688.F32.TF32 R84, R248, R44, R84 ;  /* 0x0000002cf854723c */ /* 0x000fe20000081054 */
[----:B------:R-:W4:Y:S01]  /*67d40*/  LDL.LU R66, [R1+0x2d84] ;  /* 0x002d840001427983 */ /* 0x000f220000300800 */
[----:B------:R-:W-:Y:S01]  /*67d50*/  IMAD.MOV.U32 R88, RZ, RZ, R62 ;  /* 0x000000ffff587224 */ /* 0x000fe200078e003e */
[----:B------:R-:W-:Y:S01]  /*67d60*/  MOV R89, R63 ;  /* 0x0000003f00597202 */ /* 0x000fe20000000f00 */
[----:B------:R-:W-:Y:S01]  /*67d70*/  IMAD.MOV.U32 R33, RZ, RZ, R90 ;  /* 0x000000ffff217224 */ /* 0x000fe200078e005a */
[----:B------:R-:W4:Y:S01]  /*67d80*/  LDL.LU R67, [R1+0x2d80] ;  /* 0x002d800001437983 */ /* 0x000f220000300800 */
[----:B------:R-:W-:Y:S01]  /*67d90*/  MOV R32, R91 ;  /* 0x0000005b00207202 */ /* 0x000fe20000000f00 */
[----:B------:R-:W-:-:S02]  /*67da0*/  IMAD.MOV.U32 R90, RZ, RZ, R58 ;  /* 0x000000ffff5a7224 */ /* 0x000fc400078e003a */
[----:B------:R-:W4:Y:S01]  /*67db0*/  LDL.LU R62, [R1+0x2d7c] ;  /* 0x002d7c00013e7983 */ /* 0x000f220000300800 */
[----:B------:R-:W-:Y:S01]  /*67dc0*/  MOV R91, R59 ;  /* 0x0000003b005b7202 */ /* 0x000fe20000000f00 */
[----:B------:R-:W-:Y:S02]  /*67dd0*/  IMAD.MOV.U32 R92, RZ, RZ, R54 ;  /* 0x000000ffff5c7224 */ /* 0x000fe400078e0036 */
        /* <DEDUP_REMOVED lines=29> */
[----:B------:R-:W-:Y:S02]  /*67fb0*/  MOV R87, R27 ;  /* 0x0000001b00577202 */ /* 0x000fe40000000f00 */
[----:B--2---:R-:W-:Y:S01]  /*67fc0*/  MOV R103, R35 ;  /* 0x0000002300677202 */ /* 0x004fe20000000f00 */
[----:B---3--:R-:W-:Y:S01]  /*67fd0*/  IMAD.MOV.U32 R102, RZ, RZ, R34 ;  /* 0x000000ffff667224 */ /* 0x008fe200078e0022 */
[----:B----4-:R-:W-:Y:S01]  /*67fe0*/  MOV R101, R39 ;  /* 0x0000002700657202 */ /* 0x010fe20000000f00 */
[----:B------:R-:W-:-:S02]  /*67ff0*/  IMAD.MOV.U32 R100, RZ, RZ, R38 ;  /* 0x000000ffff647224 */ /* 0x000fc400078e0026 */
[----:B------:R-:W2:Y:S04]  /*68000*/  LDL.LU R38, [R1+0x2d4c] ;  /* 0x002d4c0001267983 */ /* 0x000ea80000300800 */
[----:B------:R-:W2:Y:S04]  /*68010*/  LDL.LU R39, [R1+0x2d48] ;  /* 0x002d480001277983 */ /* 0x000ea80000300800 */
[----:B------:R-:W3:Y:S04]  /*68020*/  LDL.LU R34, [R1+0x2d44] ;  /* 0x002d440001227983 */ /* 0x000ee80000300800 */
[----:B------:R-:W3:Y:S01]  /*68030*/  LDL.LU R35, [R1+0x2d40] ;  /* 0x002d400001237983 */ /* 0x000ee20000300800 */
[C---:B------:R-:W-:Y:S03]  /*68040*/  HMMA.1688.F32.TF32 R4, R248.reuse, R60, R4 ;  /* 0x0000003cf804723c */ /* 0x040fe60000081004 */
[----:B------:R-:W4:Y:S04]  /*68050*/  LDL.LU R30, [R1+0x2d3c] ;  /* 0x002d3c00011e7983 */ /* 0x000f280000300800 */
[----:B------:R-:W4:Y:S04]  /*68060*/  LDL.LU R31, [R1+0x2d38] ;  /* 0x002d3800011f7983 */ /* 0x000f280000300800 */
[----:B------:R-:W2:Y:S04]  /*68070*/  LDL.LU R26, [R1+0x2d34] ;  /* 0x002d3400011a7983 */ /* 0x000ea80000300800 */
[----:B------:R-:W2:Y:S04]  /*68080*/  LDL.LU R27, [R1+0x2d30] ;  /* 0x002d3000011b7983 */ /* 0x000ea80000300800 */
[----:B------:R-:W-:Y:S01]  /*68090*/  IMAD.MOV.U32 R49, RZ, RZ, R6 ;  /* 0x000000ffff317224 */ /* 0x000fe200078e0006 */
[----:B------:R-:W-:Y:S01]  /*680a0*/  MOV R48, R7 ;  /* 0x0000000700307202 */ /* 0x000fe20000000f00 */
[----:B------:R-:W-:Y:S01]  /*680b0*/  IMAD.MOV.U32 R53, RZ, RZ, R4 ;  /* 0x000000ffff357224 */ /* 0x000fe200078e0004 */
[----:B------:R-:W-:Y:S01]  /*680c0*/  MOV R52, R5 ;  /* 0x0000000500347202 */ /* 0x000fe20000000f00 */
[----:B------:R-:W2:Y:S04]  /*680d0*/  LDL.LU.64 R6, [R1+0x2d28] ;  /* 0x002d280001067983 */ /* 0x000ea80000300a00 */
[----:B------:R-:W2:Y:S01]  /*680e0*/  LDL.LU.64 R4, [R1+0x2d20] ;  /* 0x002d200001047983 */ /* 0x000ea20000300a00 */
[C---:B------:R-:W-:Y:S08]  /*680f0*/  HMMA.1688.F32.TF32 R244, R248.reuse, R64, R244 ;  /* 0x00000040f8f4723c */ /* 0x040ff000000810f4 */
[----:B--2---:R-:W-:Y:S01]  /*68100*/  HMMA.1688.F32.TF32 R4, R248, R68, R4 ;  /* 0x00000044f804723c */ /* 0x004fe20000081004 */
        /* <DEDUP_REMOVED lines=8> */
[----:B------:R1:W-:Y:S04]  /*68190*/  STL.64 [R1+0x2a28], R6 ;  /* 0x002a280601007387 */ /* 0x0003e80000100a00 */
[----:B------:R3:W-:Y:S01]  /*681a0*/  STL.64 [R1+0x2a20], R4 ;  /* 0x002a200401007387 */ /* 0x0007e20000100a00 */
[----:B-1----:R-:W-:-:S02]  /*681b0*/  IMAD.MOV.U32 R6, RZ, RZ, R15 ;  /* 0x000000ffff067224 */ /* 0x002fc400078e000f */
[----:B---3--:R-:W-:Y:S02]  /*681c0*/  IMAD.MOV.U32 R4, RZ, RZ, R11 ;  /* 0x000000ffff047224 */ /* 0x008fe400078e000b */
[----:B------:R-:W3:Y:S01]  /*681d0*/  LDL.LU R11, [R1+0x2d0c] ;  /* 0x002d0c00010b7983 */ /* 0x000ee20000300800 */
[----:B------:R-:W-:-:S03]  /*681e0*/  MOV R5, R14 ;  /* 0x0000000e00057202 */ /* 0x000fc60000000f00 */
[----:B------:R-:W3:Y:S01]  /*681f0*/  LDL.LU R14, [R1+0x2d08] ;  /* 0x002d0800010e7983 */ /* 0x000ee20000300800 */
[----:B------:R-:W-:-:S03]  /*68200*/  MOV R7, R19 ;  /* 0x0000001300077202 */ /* 0x000fc60000000f00 */
[----:B------:R-:W3:Y:S04]  /*68210*/  LDL.LU R15, [R1+0x2d04] ;  /* 0x002d0400010f7983 */ /* 0x000ee80000300800 */
[----:B------:R-:W3:Y:S01]  /*68220*/  LDL.LU R19, [R1+0x2d00] ;  /* 0x002d000001137983 */ /* 0x000ee20000300800 */
[C---:B------:R-:W-:Y:S08]  /*68230*/  HMMA.1688.F32.TF32 R88, R240.reuse, R26, R88 ;  /* 0x0000001af058723c */ /* 0x040ff00000081058 */
[C---:B----4-:R-:W-:Y:S08]  /*68240*/  HMMA.1688.F32.TF32 R84, R240.reuse, R30, R84 ;  /* 0x0000001ef054723c */ /* 0x050ff00000081054 */
[C---:B------:R-:W-:Y:S08]  /*68250*/  HMMA.1688.F32.TF32 R80, R240.reuse, R34, R80 ;  /* 0x00000022f050723c */ /* 0x040ff00000081050 */
[C---:B------:R-:W-:Y:S08]  /*68260*/  HMMA.1688.F32.TF32 R76, R240.reuse, R38, R76 ;  /* 0x00000026f04c723c */ /* 0x040ff0000008104c */
[C---:B------:R-:W-:Y:S08]  /*68270*/  HMMA.1688.F32.TF32 R72, R240.reuse, R42, R72 ;  /* 0x0000002af048723c */ /* 0x040ff00000081048 */
[C---:B--2---:R-:W-:Y:S08]  /*68280*/  HMMA.1688.F32.TF32 R92, R240.reuse, R22, R92 ;  /* 0x00000016f05c723c */ /* 0x044ff0000008105c */
[C---:B---3--:R-:W-:Y:S08]  /*68290*/  HMMA.1688.F32.TF32 R104, R240.reuse, R10, R104 ;  /* 0x0000000af068723c */ /* 0x048ff00000081068 */
[C---:B------:R-:W-:Y:S08]  /*682a0*/  HMMA.1688.F32.TF32 R100, R240.reuse, R14, R100 ;  /* 0x0000000ef064723c */ /* 0x040ff00000081064 */
[C---:B------:R-:W-:Y:S03]  /*682b0*/  HMMA.1688.F32.TF32 R96, R240.reuse, R18, R96 ;  /* 0x00000012f060723c */ /* 0x040fe60000081060 */
        /* <DEDUP_REMOVED lines=36> */
[----:B------:R-:W-:Y:S01]  /*68500*/  HMMA.1688.F32.TF32 R4, R240, R46, R4 ;  /* 0x0000002ef004723c */ /* 0x000fe20000081004 */
[----:B------:R-:W-:Y:S01]  /*68510*/  IMAD.MOV.U32 R45, RZ, RZ, R244 ;  /* 0x000000ffff2d7224 */ /* 0x000fe200078e00f4 */
[----:B------:R-:W-:Y:S01]  /*68520*/  MOV R44, R245 ;  /* 0x000000f5002c7202 */ /* 0x000fe20000000f00 */
[----:B------:R-:W-:Y:S01]  /*68530*/  IMAD.MOV.U32 R41, RZ, RZ, R246 ;  /* 0x000000ffff297224 */ /* 0x000fe200078e00f6 */
[----:B------:R-:W-:Y:S01]  /*68540*/  MOV R40, R247 ;  /* 0x000000f700287202 */ /* 0x000fe20000000f00 */
[----:B------:R-:W-:Y:S04]  /*68550*/  LDS R244, [R0+UR11+0x1e080] ;  /* 0x01e0800b00f47984 */ /* 0x000fe80008000800 */
[----:B------:R-:W-:Y:S04]  /*68560*/  LDS R246, [R0+UR11+0x1f080] ;  /* 0x01f0800b00f67984 */ /* 0x000fe80008000800 */
[----:B------:R-:W-:Y:S04]  /*68570*/  LDS R245, [R3+UR11+0x1e080] ;  /* 0x01e0800b03f57984 */ /* 0x000fe80008000800 */
[----:B------:R-:W3:Y:S04]  /*68580*/  LDS R247, [R3+UR11+0x1f080] ;  /* 0x01f0800b03f77984 */ /* 0x000ee80008000800 */
[----:B------:R-:W-:Y:S04]  /*68590*/  STL.64 [R1+0x8c0], R4 ;  /* 0x0008c00401007387 */ /* 0x000fe80000100a00 */
[----:B------:R2:W-:Y:S01]  /*685a0*/  STL.64 [R1+0x8c8], R6 ;  /* 0x0008c80601007387 */ /* 0x0005e20000100a00 */
[C---:B---3--:R-:W-:Y:S08]  /*685b0*/  HMMA.1688.F32.TF32 R100, R244.reuse, R14, R100 ;  /* 0x0000000ef464723c */ /* 0x048ff00000081064 */
[----:B----4-:R-:W-:Y:S08]  /*685c0*/  HMMA.1688.F32.TF32 R96, R244, R10, R96 ;  /* 0x0000000af460723c */ /* 0x010ff00000081060 */
[C---:B--2---:R-:W-:Y:S08]  /*685d0*/  HMMA.1688.F32.TF32 R4, R240.reuse, R58, R80 ;  /* 0x0000003af004723c */ /* 0x044ff00000081050 */
[C---:B------:R-:W-:Y:S08]  /*685e0*/  HMMA.1688.F32.TF32 R76, R240.reuse, R54, R76 ;  /* 0x00000036f04c723c */ /* 0x040ff0000008104c */
[----:B------:R-:W-:-:S15]  /*685f0*/  HMMA.1688.F32.TF32 R72, R240, R50, R72 ;  /* 0x00000032f048723c */ /* 0x000fde0000081048 */
        /* <DEDUP_REMOVED lines=13> */
[----:B------:R1:W-:Y:S01]  /*686d0*/  STL.64 [R1+0x868], R78 ;  /* 0x0008684e01007387 */ /* 0x0003e20000100a00 */
[C---:B------:R-:W-:Y:S03]  /*686e0*/  HMMA.1688.F32.TF32 R80, R244.reuse, R26, R108 ;  /* 0x0000001af450723c */ /* 0x040fe6000008106c */
[----:B------:R-:W-:Y:S04]  /*686f0*/  LDS R72, [R0+UR11+0x1e100] ;  /* 0x01e1000b00487984 */ /* 0x000fe80008000800 */
[----:B------:R-:W-:Y:S01]  /*68700*/  STL.64 [R1+0x850], R4 ;  /* 0x0008500401007387 */ /* 0x000fe20000100a00 */
[C---:B-1----:R-:W-:Y:S03]  /*68710*/  HMMA.1688.F32.TF32 R76, R244.reuse, R18, R248 ;  /* 0x00000012f44c723c */ /* 0x042fe600000810f8 */
[----:B------:R1:W-:Y:S04]  /*68720*/  STL.64 [R1+0x858], R6 ;  /* 0x0008580601007387 */ /* 0x0003e80000100a00 */
[----:B------:R-:W-:Y:S04]  /*68730*/  LDS R74, [R0+UR11+0x1f100] ;  /* 0x01f1000b004a7984 */ /* 0x000fe80008000800 */
[----:B------:R-:W-:Y:S01]  /*68740*/  LDS R73, [R3+UR11+0x1e100] ;  /* 0x01e1000b03497984 */ /* 0x000fe20008000800 */
[C---:B-1----:R-:W-:Y:S03]  /*68750*/  HMMA.1688.F32.TF32 R4, R244.reuse, R22, R104 ;  /* 0x00000016f404723c */ /* 0x042fe60000081068 */
        /* <DEDUP_REMOVED lines=9> */
[----:B------:R-:W1:Y:S05]  /*687f0*/  LDS R75, [R3+UR11+0x1f100] ;  /* 0x01f1000b034b7984 */ /* 0x000e6a0008000800 */
[C---:B--2---:R-:W-:Y:S01]  /*68800*/  HMMA.1688.F32.TF32 R4, R244.reuse, R34, R116 ;  /* 0x00000022f404723c */ /* 0x044fe20000081074 */
[----:B------:R-:W-:Y:S04]  /*68810*/  STL.64 [R1+0x40], R80 ;  /* 0x0000405001007387 */ /* 0x000fe80000100a00 */
[----:B------:R2:W-:Y:S06]  /*68820*/  STL.64 [R1+0x48], R82 ;  /* 0x0000485201007387 */ /* 0x0005ec0000100a00 */
        /* <DEDUP_REMOVED lines=24> */
[----:B--2---:R-:W-:Y:S08]  /*689b0*/  HMMA.1688.F32.TF32 R4, R244, R70, R152 ;  /* 0x00000046f404723c */ /* 0x004ff00000081098 */
[C---:B-1----:R-:W-:Y:S08]  /*689c0*/  HMMA.1688.F32.TF32 R156, R72.reuse, R10, R156 ;  /* 0x0000000a489c723c */ /* 0x042ff0000008109c */
        /* <DEDUP_REMOVED lines=9> */
[----:B------:R-:W-:Y:S04]  /*68a60*/  STL.64 [R1+0x790], R4 ;  /* 0x0007900401007387 */ /* 0x000fe80000100a00 */
[----:B------:R1:W-:Y:S04]  /*68a70*/  STL.64 [R1+0x798], R6 ;  /* 0x0007980601007387 */ /* 0x0003e80000100a00 */
        /* <DEDUP_REMOVED lines=8> */
[C---:B-1----:R-:W-:Y:S03]  /*68b00*/  HMMA.1688.F32.TF32 R4, R72.reuse, R38, R184 ;  /* 0x000000264804723c */ /* 0x042fe600000810b8 */
[----:B------:R-:W-:Y:S04]  /*68b10*/  STL.64 [R1+0x2a80], R168 ;  /* 0x002a80a801007387 */ /* 0x000fe80000100a00 */
[----:B------:R-:W-:Y:S04]  /*68b20*/  STL.64 [R1+0x2a98], R250 ;  /* 0x002a98fa01007387 */ /* 0x000fe80000100a00 */
[----:B------:R-:W-:Y:S04]  /*68b30*/  STL.64 [R1+0x2a90], R248 ;  /* 0x002a90f801007387 */ /* 0x000fe80000100a00 */
        /* <DEDUP_REMOVED lines=13> */
[C---:B-1----:R-:W-:Y:S01]  /*68c10*/  HMMA.1688.F32.TF32 R84, R72.reuse, R42, R188 ;  /* 0x0000002a4854723c */ /* 0x042fe200000810bc */
[----:B------:R-:W-:Y:S04]  /*68c20*/  STL.64 [R1+0x780], R88 ;  /* 0x0007805801007387 */ /* 0x000fe80000100a00 */
[----:B------:R1:W-:Y:S04]  /*68c30*/  STL.64 [R1+0x788], R90 ;  /* 0x0007885a01007387 */ /* 0x0003e80000100a00 */
[----:B------:R-:W-:Y:S04]  /*68c40*/  STL.64 [R1+0x770], R4 ;  /* 0x0007700401007387 */ /* 0x000fe80000100a00 */
[----:B------:R2:W-:Y:S01]  /*68c50*/  STL.64 [R1+0x778], R6 ;  /* 0x0007780601007387 */ /* 0x0005e20000100a00 */
[----:B-1----:R-:W-:Y:S01]  /*68c60*/  HMMA.1688.F32.TF32 R88, R72, R46, R192 ;  /* 0x0000002e4858723c */ /* 0x002fe200000810c0 */
[----:B------:R-:W-:-:S04]  /*68c70*/  MOV R99, R228 ;  /* 0x000000e400637202 */ /* 0x000fc80000000f00 */
[----:B------:R-:W-:Y:S04]  /*68c80*/  STL.64 [R1+0x760], R84 ;  /* 0x0007605401007387 */ /* 0x000fe80000100a00 */
[----:B------:R1:W-:Y:S01]  /*68c90*/  STL.64 [R1+0x768], R86 ;  /* 0x0007685601007387 */ /* 0x0003e20000100a00 */
[C---:B--2---:R-:W-:Y:S01]  /*68ca0*/  HMMA.1688.F32.TF32 R4, R72.reuse, R50, R196 ;  /* 0x000000324804723c */ /* 0x044fe200000810c4 */
[----:B------:R-:W-:Y:S01]  /*68cb0*/  IMAD.MOV.U32 R100, RZ, RZ, R227 ;  /* 0x000000ffff647224 */ /* 0x000fe200078e00e3 */
[----:B------:R-:W-:Y:S01]  /*68cc0*/  MOV R101, R223 ;  /* 0x000000df00657202 */ /* 0x000fe20000000f00 */
[----:B------:R-:W-:Y:S01]  /*68cd0*/  IMAD.MOV.U32 R102, RZ, RZ, R222 ;  /* 0x000000ffff667224 */ /* 0x000fe200078e00de */
[----:B------:R-:W-:Y:S01]  /*68ce0*/  MOV R103, R221 ;  /* 0x000000dd00677202 */ /* 0x000fe20000000f00 */
        /* <DEDUP_REMOVED lines=10> */
[C---:B--2---:R-:W-:Y:S03]  /*68d90*/  HMMA.1688.F32.TF32 R4, R72.reuse, R62, R208 ;  /* 0x0000003e4804723c */ /* 0x044fe600000810d0 */
[----:B------:R-:W-:Y:S04]  /*68da0*/  LDS R81, [R3+UR11+0x1e180] ;  /* 0x01e1800b03517984 */ /* 0x000fe80008000800 */
[----:B------:R-:W2:Y:S01]  /*68db0*/  LDS R83, [R3+UR11+0x1f180] ;  /* 0x01f1800b03537984 */ /* 0x000ea20008000800 */
[C---:B-1----:R-:W-:Y:S03]  /*68dc0*/  HMMA.1688.F32.TF32 R84, R72.reuse, R66, R212 ;  /* 0x000000424854723c */ /* 0x042fe600000810d4 */
[----:B------:R-:W-:Y:S04]  /*68dd0*/  LDS R76, [R0+UR11+0x1e200] ;  /* 0x01e2000b004c7984 */ /* 0x000fe80008000800 */
[----:B------:R-:W-:Y:S01]  /*68de0*/  LDS R78, [R0+UR11+0x1f200] ;  /* 0x01f2000b004e7984 */ /* 0x000fe20008000800 */
[----:B------:R-:W-:Y:S03]  /*68df0*/  HMMA.1688.F32.TF32 R72, R72, R70, R216 ;  /* 0x000000464848723c */ /* 0x000fe600000810d8 */
[----:B------:R-:W-:Y:S04]  /*68e00*/  STL.64 [R1+0x720], R88 ;  /* 0x0007205801007387 */ /* 0x000fe80000100a00 */
[----:B------:R-:W-:Y:S04]  /*68e10*/  STL.64 [R1+0x728], R90 ;  /* 0x0007285a01007387 */ /* 0x000fe80000100a00 */
[----:B------:R1:W-:Y:S04]  /*68e20*/  STL.64 [R1+0x710], R4 ;  /* 0x0007100401007387 */ /* 0x0003e80000100a00 */
[----:B------:R3:W-:Y:S04]  /*68e30*/  STL.64 [R1+0x718], R6 ;  /* 0x0007180601007387 */ /* 0x0007e80000100a00 */
[----:B------:R4:W-:Y:S01]  /*68e40*/  STL.64 [R1+0x700], R84 ;  /* 0x0007005401007387 */ /* 0x0009e20000100a00 */
[----:B-1----:R-:W-:-:S03]  /*68e50*/  IMAD.MOV.U32 R4, RZ, RZ, R230 ;  /* 0x000000ffff047224 */ /* 0x002fc600078e00e6 */
[----:B------:R1:W-:Y:S01]  /*68e60*/  STL.64 [R1+0x708], R86 ;  /* 0x0007085601007387 */ /* 0x0003e20000100a00 */
[----:B------:R-:W-:-:S03]  /*68e70*/  MOV R5, R231 ;  /* 0x000000e700057202 */ /* 0x000fc60000000f00 */
[----:B------:R-:W2:Y:S01]  /*68e80*/  LDL.LU R230, [R1+0x2c6c] ;  /* 0x002c6c0001e67983 */ /* 0x000ea20000300800 */
[----:B---3--:R-:W-:-:S03]  /*68e90*/  IMAD.MOV.U32 R6, RZ, RZ, R235 ;  /* 0x000000ffff067224 */ /* 0x008fc600078e00eb */
[----:B------:R-:W-:Y:S01]  /*68ea0*/  STL.64 [R1+0x6f0], R72 ;  /* 0x0006f04801007387 */ /* 0x000fe20000100a00 */
[----:B------:R-:W-:-:S03]  /*68eb0*/  MOV R7, R239 ;  /* 0x000000ef00077202 */ /* 0x000fc60000000f00 */
        /* <DEDUP_REMOVED lines=21> */
[----:B------:R-:W1:Y:S01]  /*69010*/  LDS R79, [R3+UR11+0x1f200] ;  /* 0x01f2000b034f7984 */ /* 0x000e620008000800 */
[----:B--2---:R-:W-:Y:S01]  /*69020*/  MOV R107, R230 ;  /* 0x000000e6006b7202 */ /* 0x004fe20000000f00 */
[----:B---3--:R-:W-:Y:S01]  /*69030*/  IMAD.MOV.U32 R106, RZ, RZ, R231 ;  /* 0x000000ffff6a7224 */ /* 0x008fe200078e00e7 */
[----:B----4-:R-:W-:Y:S01]  /*69040*/  MOV R105, R235 ;  /* 0x000000eb00697202 */ /* 0x010fe20000000f00 */
[----:B------:R-:W-:-:S02]  /*69050*/  IMAD.MOV.U32 R104, RZ, RZ, R239 ;  /* 0x000000ffff687224 */ /* 0x000fc400078e00ef */
[----:B------:R-:W2:Y:S04]  /*69060*/  LDL.LU R239, [R1+0x2c1c] ;  /* 0x002c1c0001ef7983 */ /* 0x000ea80000300800 */
[----:B------:R-:W3:Y:S04]  /*69070*/  LDL.LU R235, [R1+0x2c18] ;  /* 0x002c180001eb7983 */ /* 0x000ee80000300800 */
[----:B------:R-:W4:Y:S01]  /*69080*/  LDL.LU R231, [R1+0x2c14] ;  /* 0x002c140001e77983 */ /* 0x000f220000300800 */
[----:B------:R-:W-:Y:S01]  /*69090*/  IMAD.MOV.U32 R114, RZ, RZ, R226 ;  /* 0x000000ffff727224 */ /* 0x000fe200078e00e2 */
[----:B------:R-:W-:-:S02]  /*690a0*/  MOV R113, R225 ;  /* 0x000000e100717202 */ /* 0x000fc40000000f00 */
[----:B------:R-:W2:Y:S01]  /*690b0*/  LDL.LU R230, [R1+0x2c10] ;  /* 0x002c100001e67983 */ /* 0x000ea20000300800 */
[----:B------:R-:W-:-:S03]  /*690c0*/  IMAD.MOV.U32 R112, RZ, RZ, R224 ;  /* 0x000000ffff707224 */ /* 0x000fc600078e00e0 */
[----:B------:R-:W2:Y:S01]  /*690d0*/  LDL.LU R224, [R1+0x2c0c] ;  /* 0x002c0c0001e07983 */ /* 0x000ea20000300800 */
[----:B------:R-:W-:-:S03]  /*690e0*/  MOV R115, R220 ;  /* 0x000000dc00737202 */ /* 0x000fc60000000f00 */
[----:B------:R-:W3:Y:S04]  /*690f0*/  LDL.LU R225, [R1+0x2c08] ;  /* 0x002c080001e17983 */ /* 0x000ee80000300800 */
[----:B------:R-:W4:Y:S01]  /*69100*/  LDL.LU R226, [R1+0x2c04] ;  /* 0x002c040001e27983 */ /* 0x000f220000300800 */
[----:B------:R-:W-:Y:S01]  /*69110*/  IMAD.MOV.U32 R130, RZ, RZ, R236 ;  /* 0x000000ffff827224 */ /* 0x000fe200078e00ec */
[----:B------:R-:W-:Y:S02]  /*69120*/  MOV R129, R238 ;  /* 0x000000ee00817202 */ /* 0x000fe40000000f00 */
[----:B------:R-:W4:Y:S01]  /*69130*/  LDL.LU R220, [R1+0x2c00] ;  /* 0x002c000001dc7983 */ /* 0x000f220000300800 */
[----:B------:R-:W-:-:S03]  /*69140*/  IMAD.MOV.U32 R128, RZ, RZ, R232 ;  /* 0x000000ffff807224 */ /* 0x000fc600078e00e8 */
[----:B------:R-:W4:Y:S01]  /*69150*/  LDL.LU R232, [R1+0x2bfc] ;  /* 0x002bfc0001e87983 */ /* 0x000f220000300800 */
[----:B------:R-:W-:-:S03]  /*69160*/  MOV R131, R237 ;  /* 0x000000ed00837202 */ /* 0x000fc60000000f00 */
        /* <DEDUP_REMOVED lines=36> */
[----:B---3--:R-:W-:-:S02]  /*693b0*/  IMAD.MOV.U32 R146, RZ, RZ, R236 ;  /* 0x000000ffff927224 */ /* 0x008fc400078e00ec */
[----:B----4-:R-:W-:Y:S02]  /*693c0*/  IMAD.MOV.U32 R144, RZ, RZ, R238 ;  /* 0x000000ffff907224 */ /* 0x010fe400078e00ee */
[----:B------:R-:W2:Y:S01]  /*693d0*/  LDL.LU R238, [R1+0x2bac] ;  /* 0x002bac0001ee7983 */ /* 0x000ea20000300800 */
[----:B------:R-:W-:-:S03]  /*693e0*/  MOV R145, R232 ;  /* 0x000000e800917202 */ /* 0x000fc60000000f00 */
[----:B------:R-:W3:Y:S04]  /*693f0*/  LDL.LU R232, [R1+0x2ba8] ;  /* 0x002ba80001e87983 */ /* 0x000ee80000300800 */
[----:B------:R-:W4:Y:S04]  /*69400*/  LDL.LU R236, [R1+0x2ba4] ;  /* 0x002ba40001ec7983 */ /* 0x000f280000300800 */
[----:B------:R-:W4:Y:S01]  /*69410*/  LDL.LU R237, [R1+0x2ba0] ;  /* 0x002ba00001ed7983 */ /* 0x000f220000300800 */
[----:B------:R-:W-:-:S03]  /*69420*/  IMAD.MOV.U32 R148, RZ, RZ, R229 ;  /* 0x000000ffff947224 */ /* 0x000fc600078e00e5 */
[----:B------:R-:W4:Y:S01]  /*69430*/  LDL.LU R229, [R1+0x2b9c] ;  /* 0x002b9c0001e57983 */ /* 0x000f220000300800 */
[----:B------:R-:W-:Y:S01]  /*69440*/  IMAD.MOV.U32 R150, RZ, RZ, R234 ;  /* 0x000000ffff967224 */ /* 0x000fe200078e00ea */
[----:B------:R-:W-:Y:S02]  /*69450*/  MOV R149, R228 ;  /* 0x000000e400957202 */ /* 0x000fe40000000f00 */
[----:B------:R-:W4:Y:S01]  /*69460*/  LDL.LU R228, [R1+0x2b98] ;  /* 0x002b980001e47983 */ /* 0x000f220000300800 */
[----:B------:R-:W-:-:S03]  /*69470*/  MOV R151, R233 ;  /* 0x000000e900977202 */ /* 0x000fc60000000f00 */
[----:B------:R-:W4:Y:S04]  /*69480*/  LDL.LU R234, [R1+0x2b94] ;  /* 0x002b940001ea7983 */ /* 0x000f280000300800 */
[----:B------:R-:W4:Y:S01]  /*69490*/  LDL.LU R233, [R1+0x2b90] ;  /* 0x002b900001e97983 */ /* 0x000f220000300800 */
[----:B--2---:R-:W-:Y:S01]  /*694a0*/  MOV R155, R238 ;  /* 0x000000ee009b7202 */ /* 0x004fe20000000f00 */
        /* <DEDUP_REMOVED lines=26> */
[----:B------:R-:W4:Y:S01]  /*69650*/  LDL.LU R87, [R1+0x28c] ;  /* 0x00028c0001577983 */ /* 0x000f220000300800 */
        /* <DEDUP_REMOVED lines=15> */
[----:B------:R-:W-:-:S02]  /*69750*/  MOV R127, R239 ;  /* 0x000000ef007f7202 */ /* 0x000fc40000000f00 */
[----:B--2---:R-:W-:Y:S01]  /*69760*/  MOV R171, R232 ;  /* 0x000000e800ab7202 */ /* 0x004fe20000000f00 */
[----:B---3--:R-:W-:Y:S01]  /*69770*/  IMAD.MOV.U32 R170, RZ, RZ, R238 ;  /* 0x000000ffffaa7224 */ /* 0x008fe200078e00ee */
[----:B----4-:R-:W-:Y:S01]  /*69780*/  MOV R169, R237 ;  /* 0x000000ed00a97202 */ /* 0x010fe20000000f00 */
[----:B------:R-:W-:Y:S02]  /*69790*/  IMAD.MOV.U32 R168, RZ, RZ, R236 ;  /* 0x000000ffffa87224 */ /* 0x000fe400078e00ec */
        /* <DEDUP_REMOVED lines=19> */
[----:B------:R-:W4:Y:S01]  /*698d0*/  LDL.LU R239, [R1+0x2b20] ;  /* 0x002b200001ef7983 */ /* 0x000f220000300800 */
        /* <DEDUP_REMOVED lines=8> */
[----:B------:R-:W-:Y:S08]  /*69960*/  HMMA.1688.F32.TF32 R216, R76, R54, R92 ;  /* 0x000000364cd8723c */ /* 0x000ff0000008105c */
[----:B------:R-:W-:Y:S08]  /*69970*/  HMMA.1688.F32.TF32 R84, R80, R30, R84 ;  /* 0x0000001e5054723c */ /* 0x000ff00000081054 */
[-C--:B------:R-:W-:Y:S08]  /*69980*/  HMMA.1688.F32.TF32 R196, R76, R10.reuse, R132 ;  /* 0x0000000a4cc4723c */ /* 0x080ff00000081084 */
[C---:B--2---:R-:W-:Y:S08]  /*69990*/  HMMA.1688.F32.TF32 R220, R80.reuse, R10, R220 ;  /* 0x0000000a50dc723c */ /* 0x044ff000000810dc */
[C---:B---3--:R-:W-:Y:S08]  /*699a0*/  HMMA.1688.F32.TF32 R224, R80.reuse, R14, R224 ;  /* 0x0000000e50e0723c */ /* 0x048ff000000810e0 */
[C---:B----4-:R-:W-:Y:S08]  /*699b0*/  HMMA.1688.F32.TF32 R228, R80.reuse, R18, R228 ;  /* 0x0000001250e4723c */ /* 0x050ff000000810e4 */
        /* <DEDUP_REMOVED lines=23> */
[----:B------:R-:W-:Y:S06]  /*69b30*/  STL.64 [R1+0x698], R158 ;  /* 0x0006989e01007387 */ /* 0x000fec0000100a00 */
[----:B------:R-:W-:Y:S04]  /*69b40*/  STL.64 [R1+0x680], R116 ;  /* 0x0006807401007387 */ /* 0x000fe80000100a00 */
[----:B------:R1:W-:Y:S04]  /*69b50*/  STL.64 [R1+0x688], R118 ;  /* 0x0006887601007387 */ /* 0x0003e80000100a00 */
[----:B------:R-:W-:Y:S04]  /*69b60*/  STL.64 [R1+0x670], R72 ;  /* 0x0006704801007387 */ /* 0x000fe80000100a00 */
[----:B------:R2:W-:Y:S01]  /*69b70*/  STL.64 [R1+0x678], R74 ;  /* 0x0006784a01007387 */ /* 0x0005e20000100a00 */
[C---:B-1----:R-:W-:Y:S08]  /*69b80*/  HMMA.1688.F32.TF32 R116, R80.reuse, R66, R140 ;  /* 0x000000425074723c */ /* 0x042ff0000008108c */
[----:B--2---:R-:W-:Y:S01]  /*69b90*/  HMMA.1688.F32.TF32 R72, R80, R70, R136 ;  /* 0x000000465048723c */ /* 0x004fe20000081088 */
[----:B------:R-:W-:Y:S04]  /*69ba0*/  STL.64 [R1+0x660], R144 ;  /* 0x0006609001007387 */ /* 0x000fe80000100a00 */
[----:B------:R-:W-:Y:S06]  /*69bb0*/  STL.64 [R1+0x668], R146 ;  /* 0x0006689201007387 */ /* 0x000fec0000100a00 */
[----:B------:R-:W-:Y:S04]  /*69bc0*/  STL.64 [R1+0x650], R116 ;  /* 0x0006507401007387 */ /* 0x000fe80000100a00 */
[----:B------:R-:W-:Y:S04]  /*69bd0*/  STL.64 [R1+0x658], R118 ;  /* 0x0006587601007387 */ /* 0x000fe80000100a00 */
[----:B------:R-:W-:Y:S04]  /*69be0*/  STL.64 [R1+0x640], R72 ;  /* 0x0006404801007387 */ /* 0x000fe80000100a00 */
[----:B------:R1:W-:Y:S02]  /*69bf0*/  STL.64 [R1+0x648], R74 ;  /* 0x0006484a01007387 */ /* 0x0003e40000100a00 */
[----:B-1----:R-:W-:Y:S02]  /*69c00*/  HMMA.1688.F32.TF32 R72, R76, R42, R100 ;  /* 0x0000002a4c48723c */ /* 0x002fe40000081064 */
[----:B------:R1:W-:Y:S04]  /*69c10*/  STL.64 [R1+0x630], R112 ;  /* 0x0006307001007387 */ /* 0x0003e80000100a00 */
[----:B------:R2:W-:Y:S04]  /*69c20*/  STL.64 [R1+0x638], R114 ;  /* 0x0006387201007387 */ /* 0x0005e80000100a00 */
[----:B------:R3:W-:Y:S04]  /*69c30*/  STL.64 [R1+0x620], R104 ;  /* 0x0006206801007387 */ /* 0x0007e80000100a00 */
[----:B------:R4:W-:Y:S05]  /*69c40*/  STL.64 [R1+0x628], R106 ;  /* 0x0006286a01007387 */ /* 0x0009ea0000100a00 */
[----:B------:R-:W-:Y:S04]  /*69c50*/  STL.64 [R1+0x5e0], R72 ;  /* 0x0005e04801007387 */ /* 0x000fe80000100a00 */
[----:B------:R-:W-:Y:S04]  /*69c60*/  STL.64 [R1+0x5e8], R74 ;  /* 0x0005e84a01007387 */ /* 0x000fe80000100a00 */
[----:B------:R-:W4:Y:S04]  /*69c70*/  LDL.LU R240, [R1+0x450] ;  /* 0x0004500001f07983 */ /* 0x000f280000300800 */
        /* <DEDUP_REMOVED lines=92> */
[----:B------:R-:W-:Y:S04]  /*6a240*/  LDS R88, [R0+UR11+0x1e280] ;  /* 0x01e2800b00587984 */ /* 0x000fe80008000800 */
[----:B------:R-:W-:Y:S04]  /*6a250*/  LDS R90, [R0+UR11+0x1f280] ;  /* 0x01f2800b005a7984 */ /* 0x000fe80008000800 */
[----:B------:R-:W-:Y:S04]  /*6a260*/  LDS R89, [R3+UR11+0x1e280] ;  /* 0x01e2800b03597984 */ /* 0x000fe80008000800 */
[----:B------:R-:W1:Y:S01]  /*6a270*/  LDS R91, [R3+UR11+0x1f280] ;  /* 0x01f2800b035b7984 */ /* 0x000e620008000800 */
[C---:B------:R-:W-:Y:S03]  /*6a280*/  HMMA.1688.F32.TF32 R124, R76.reuse, R18, R124 ;  /* 0x000000124c7c723c */ /* 0x040fe6000008107c */
[----:B------:R-:W4:Y:S04]  /*6a290*/  LDL.LU R4, [R1+0x440] ;  /* 0x0004400001047983 */ /* 0x000f280000300800 */
[----:B------:R-:W4:Y:S01]  /*6a2a0*/  LDL.LU R5, [R1+0x444] ;  /* 0x0004440001057983 */ /* 0x000f220000300800 */
[C---:B------:R-:W-:Y:S03]  /*6a2b0*/  HMMA.1688.F32.TF32 R120, R76.reuse, R22, R120 ;  /* 0x000000164c78723c */ /* 0x040fe60000081078 */
[----:B------:R-:W4:Y:S04]  /*6a2c0*/  LDL.LU R6, [R1+0x448] ;  /* 0x0004480001067983 */ /* 0x000f280000300800 */
[----:B------:R-:W4:Y:S01]  /*6a2d0*/  LDL.LU R7, [R1+0x44c] ;  /* 0x00044c0001077983 */ /* 0x000f220000300800 */
[----:B------:R-:W-:Y:S08]  /*6a2e0*/  HMMA.1688.F32.TF32 R108, R76, R26, R108 ;  /* 0x0000001a4c6c723c */ /* 0x000ff0000008106c */
[----:B-1----:R-:W-:Y:S01]  /*6a2f0*/  HMMA.1688.F32.TF32 R144, R88, R62, R144 ;  /* 0x0000003e5890723c */ /* 0x002fe20000081090 */
[----:B------:R-:W-:Y:S01]  /*6a300*/  IMAD.MOV.U32 R204, RZ, RZ, R13 ;  /* 0x000000ffffcc7224 */ /* 0x000fe200078e000d */
[----:B------:R-:W-:-:S06]  /*6a310*/  MOV R205, R12 ;  /* 0x0000000c00cd7202 */ /* 0x000fcc0000000f00 */
[C---:B--2---:R-:W-:Y:S01]  /*6a320*/  HMMA.1688.F32.TF32 R116, R76.reuse, R66, R112 ;  /* 0x000000424c74723c */ /* 0x044fe20000081070 */
[----:B------:R-:W-:Y:S04]  /*6a330*/  LDS R112, [R0+UR11+0x1e300] ;  /* 0x01e3000b00707984 */ /* 0x000fe80008000800 */
[----:B------:R-:W-:Y:S04]  /*6a340*/  LDS R114, [R0+UR11+0x1f300] ;  /* 0x01f3000b00727984 */ /* 0x000fe80008000800 */
[----:B------:R-:W-:Y:S04]  /*6a350*/  LDS R113, [R3+UR11+0x1e300] ;  /* 0x01e3000b03717984 */ /* 0x000fe80008000800 */
[----:B------:R-:W1:Y:S01]  /*6a360*/  LDS R115, [R3+UR11+0x1f300] ;  /* 0x01f3000b03737984 */ /* 0x000e620008000800 */
[C---:B------:R-:W-:Y:S08]  /*6a370*/  HMMA.1688.F32.TF32 R180, R76.reuse, R62, R180 ;  /* 0x0000003e4cb4723c */ /* 0x040ff000000810b4 */
[----:B---3--:R-:W-:Y:S01]  /*6a380*/  HMMA.1688.F32.TF32 R72, R76, R70, R104 ;  /* 0x000000464c48723c */ /* 0x008fe20000081068 */
[----:B------:R-:W-:Y:S01]  /*6a390*/  IMAD.MOV.U32 R206, RZ, RZ, R28 ;  /* 0x000000ffffce7224 */ /* 0x000fe200078e001c */
[----:B------:R-:W-:-:S09]  /*6a3a0*/  MOV R207, R29 ;  /* 0x0000001d00cf7202 */ /* 0x000fd20000000f00 */
[----:B------:R-:W-:Y:S01]  /*6a3b0*/  STL.64 [R1+0x590], R180 ;  /* 0x000590b401007387 */ /* 0x000fe20000100a00 */
[C---:B------:R-:W-:Y:S03]  /*6a3c0*/  HMMA.1688.F32.TF32 R76, R88.reuse, R34, R168 ;  /* 0x00000022584c723c */ /* 0x040fe600000810a8 */
[----:B------:R-:W-:Y:S04]  /*6a3d0*/  STL.64 [R1+0x598], R182 ;  /* 0x000598b601007387 */ /* 0x000fe80000100a00 */
[----:B------:R-:W-:Y:S04]  /*6a3e0*/  STL.64 [R1+0x580], R116 ;  /* 0x0005807401007387 */ /* 0x000fe80000100a00 */
[----:B------:R2:W-:Y:S04]  /*6a3f0*/  STL.64 [R1+0x588], R118 ;  /* 0x0005887601007387 */ /* 0x0005e80000100a00 */
[----:B------:R-:W-:Y:S04]  /*6a400*/  STL.64 [R1+0x560], R72 ;  /* 0x0005604801007387 */ /* 0x000fe80000100a00 */
[----:B------:R-:W-:Y:S01]  /*6a410*/  STL.64 [R1+0x568], R74 ;  /* 0x0005684a01007387 */ /* 0x000fe20000100a00 */
[C---:B--2---:R-:W-:Y:S03]  /*6a420*/  HMMA.1688.F32.TF32 R116, R88.reuse, R42, R160 ;  /* 0x0000002a5874723c */ /* 0x044fe600000810a0 */
[----:B------:R-:W-:Y:S04]  /*6a430*/  STL.64 [R1+0x550], R76 ;  /* 0x0005504c01007387 */ /* 0x000fe80000100a00 */
[----:B------:R2:W-:Y:S01]  /*6a440*/  STL.64 [R1+0x558], R78 ;  /* 0x0005584e01007387 */ /* 0x0005e20000100a00 */
[C---:B----4-:R-:W-:Y:S01]  /*6a450*/  HMMA.1688.F32.TF32 R164, R88.reuse, R38, R164 ;  /* 0x0000002658a4723c */ /* 0x050fe200000810a4 */
[----:B------:R-:W-:Y:S01]  /*6a460*/  IMAD.MOV.U32 R232, RZ, RZ, R25 ;  /* 0x000000ffffe87224 */ /* 0x000fe200078e0019 */
[----:B------:R-:W-:Y:S01]  /*6a470*/  MOV R233, R24 ;  /* 0x0000001800e97202 */ /* 0x000fe20000000f00 */
[----:B------:R-:W-:Y:S01]  /*6a480*/  IMAD.MOV.U32 R234, RZ, RZ, R8 ;  /* 0x000000ffffea7224 */ /* 0x000fe200078e0008 */
[----:B------:R-:W-:Y:S01]  /*6a490*/  MOV R235, R9 ;  /* 0x0000000900eb7202 */ /* 0x000fe20000000f00 */
[----:B------:R-:W-:Y:S03]  /*6a4a0*/  LDS R107, [R3+UR11+0x1f380] ;  /* 0x01f3800b036b7984 */ /* 0x000fe60008000800 */
[C---:B--2---:R-:W-:Y:S01]  /*6a4b0*/  HMMA.1688.F32.TF32 R76, R88.reuse, R46, R156 ;  /* 0x0000002e584c723c */ /* 0x044fe2000008109c */
[----:B------:R-:W-:Y:S04]  /*6a4c0*/  LDS R105, [R3+UR11+0x1e380] ;  /* 0x01e3800b03697984 */ /* 0x000fe80008000800 */
[----:B------:R-:W-:Y:S03]  /*6a4d0*/  LDS R104, [R0+UR11+0x1e380] ;  /* 0x01e3800b00687984 */ /* 0x000fe60008000800 */
[C---:B------:R-:W-:Y:S01]  /*6a4e0*/  HMMA.1688.F32.TF32 R156, R88.reuse, R50, R244 ;  /* 0x00000032589c723c */ /* 0x040fe200000810f4 */
[----:B------:R-:W2:Y:S04]  /*6a4f0*/  LDS R106, [R0+UR11+0x1f380] ;  /* 0x01f3800b006a7984 */ /* 0x000ea80008000800 */
[----:B------:R-:W-:Y:S04]  /*6a500*/  STL.64 [R1+0x540], R164 ;  /* 0x000540a401007387 */ /* 0x000fe80000100a00 */
[----:B------:R-:W-:Y:S04]  /*6a510*/  STL.64 [R1+0x548], R166 ;  /* 0x000548a601007387 */ /* 0x000fe80000100a00 */
[----:B------:R-:W-:Y:S04]  /*6a520*/  STL.64 [R1+0x530], R116 ;  /* 0x0005307401007387 */ /* 0x000fe80000100a00 */
[----:B------:R3:W-:Y:S04]  /*6a530*/  STL.64 [R1+0x538], R118 ;  /* 0x0005387601007387 */ /* 0x0007e80000100a00 */
[----:B------:R-:W-:Y:S04]  /*6a540*/  STL.64 [R1+0x520], R76 ;  /* 0x0005204c01007387 */ /* 0x000fe80000100a00 */
[----:B------:R4:W-:Y:S01]  /*6a550*/  STL.64 [R1+0x528], R78 ;  /* 0x0005284e01007387 */ /* 0x0009e20000100a00 */
[C---:B---3--:R-:W-:Y:S08]  /*6a560*/  HMMA.1688.F32.TF32 R116, R88.reuse, R54, R152 ;  /* 0x000000365874723c */ /* 0x048ff00000081098 */
[C---:B----4-:R-:W-:Y:S01]  /*6a570*/  HMMA.1688.F32.TF32 R76, R88.reuse, R58, R148 ;  /* 0x0000003a584c723c */ /* 0x050fe20000081094 */
[----:B------:R-:W-:Y:S04]  /*6a580*/  STL.64 [R1+0x510], R156 ;  /* 0x0005109c01007387 */ /* 0x000fe80000100a00 */
[----:B------:R-:W-:Y:S06]  /*6a590*/  STL.64 [R1+0x518], R158 ;  /* 0x0005189e01007387 */ /* 0x000fec0000100a00 */
[----:B------:R-:W-:Y:S04]  /*6a5a0*/  STL.64 [R1+0x500], R116 ;  /* 0x0005007401007387 */ /* 0x000fe80000100a00 */
[----:B------:R3:W-:Y:S04]  /*6a5b0*/  STL.64 [R1+0x508], R118 ;  /* 0x0005087601007387 */ /* 0x0007e80000100a00 */
[----:B------:R-:W-:Y:S04]  /*6a5c0*/  STL.64 [R1+0x4f0], R76 ;  /* 0x0004f04c01007387 */ /* 0x000fe80000100a00 */
[----:B------:R4:W-:Y:S01]  /*6a5d0*/  STL.64 [R1+0x4f8], R78 ;  /* 0x0004f84e01007387 */ /* 0x0009e20000100a00 */
[C---:B---3--:R-:W-:Y:S08]  /*6a5e0*/  HMMA.1688.F32.TF32 R116, R88.reuse, R66, R140 ;  /* 0x000000425874723c */ /* 0x048ff0000008108c */
[C---:B----4-:R-:W-:Y:S01]  /*6a5f0*/  HMMA.1688.F32.TF32 R76, R88.reuse, R70, R136 ;  /* 0x00000046584c723c */ /* 0x050fe20000081088 */
[----:B------:R-:W-:Y:S04]  /*6a600*/  STL.64 [R1+0x4e0], R144 ;  /* 0x0004e09001007387 */ /* 0x000fe80000100a00 */
[----:B------:R1:W-:Y:S03]  /*6a610*/  STL.64 [R1+0x4e8], R146 ;  /* 0x0004e89201007387 */ /* 0x0003e60000100a00 */
[----:B------:R-:W-:Y:S03]  /*6a620*/  HMMA.1688.F32.TF32 R188, R88, R10, R176 ;  /* 0x0000000a58bc723c */ /* 0x000fe600000810b0 */
[----:B------:R-:W-:Y:S01]  /*6a630*/  STL.64 [R1+0x4d0], R116 ;  /* 0x0004d07401007387 */ /* 0x000fe20000100a00 */
[----:B------:R-:W-:-:S03]  /*6a640*/  IMAD.MOV.U32 R176, RZ, RZ, R2 ;  /* 0x000000ffffb07224 */ /* 0x000fc600078e0002 */
[----:B------:R-:W-:Y:S01]  /*6a650*/  STL.64 [R1+0x4d8], R118 ;  /* 0x0004d87601007387 */ /* 0x000fe20000100a00 */
[----:B------:R-:W-:-:S03]  /*6a660*/  MOV R177, R252 ;  /* 0x000000fc00b17202 */ /* 0x000fc60000000f00 */
[----:B------:R3:W-:Y:S04]  /*6a670*/  STL.64 [R1+0x390], R76 ;  /* 0x0003904c01007387 */ /* 0x0007e80000100a00 */
[----:B------:R4:W-:Y:S04]  /*6a680*/  STL.64 [R1+0x398], R78 ;  /* 0x0003984e01007387 */ /* 0x0009e80000100a00 */
        /* <DEDUP_REMOVED lines=10> */
[C---:B-1----:R-:W-:Y:S08]  /*6a730*/  HMMA.1688.F32.TF32 R144, R112.reuse, R22, R4 ;  /* 0x000000167090723c */ /* 0x042ff00000081004 */
[----:B------:R-:W-:Y:S08]  /*6a740*/  HMMA.1688.F32.TF32 R180, R112, R10, R100 ;  /* 0x0000000a70b4723c */ /* 0x000ff00000081064 */
[C---:B------:R-:W-:Y:S08]  /*6a750*/  HMMA.1688.F32.TF32 R184, R88.reuse, R14, R248 ;  /* 0x0000000e58b8723c */ /* 0x040ff000000810f8 */
[C---:B------:R-:W-:Y:S08]  /*6a760*/  HMMA.1688.F32.TF32 R128, R88.reuse, R18, R128 ;  /* 0x000000125880723c */ /* 0x040ff00000081080 */
[C---:B------:R-:W-:Y:S08]  /*6a770*/  HMMA.1688.F32.TF32 R132, R88.reuse, R22, R132 ;  /* 0x000000165884723c */ /* 0x040ff00000081084 */
[C---:B------:R-:W-:Y:S08]  /*6a780*/  HMMA.1688.F32.TF32 R92, R88.reuse, R26, R92 ;  /* 0x0000001a585c723c */ /* 0x040ff0000008105c */
[----:B------:R-:W-:Y:S08]  /*6a790*/  HMMA.1688.F32.TF32 R72, R88, R30, R172 ;  /* 0x0000001e5848723c */ /* 0x000ff000000810ac */
[----:B------:R-:W-:Y:S01]  /*6a7a0*/  HMMA.1688.F32.TF32 R172, R112, R14, R96 ;  /* 0x0000000e70ac723c */ /* 0x000fe20000081060 */
[----:B------:R-:W-:-:S02]  /*6a7b0*/  UIMAD UR18, UR4, -0x80, UR6 ;  /* 0xffffff80041278a4 */ /* 0x000fc4000f8e0206 */
[----:B------:R-:W-:Y:S02]  /*6a7c0*/  UIADD3 UR13, UPT, UPT, UR9, -0x2, URZ ;  /* 0xfffffffe090d7890 */ /* 0x000fe4000fffe0ff */
[----:B------:R-:W-:Y:S01]  /*6a7d0*/  UIADD3 UR11, UPT, UPT, UR7, 0x1, URZ ;  /* 0x00000001070b7890 */ /* 0x000fe2000fffe0ff */
[----:B------:R-:W-:Y:S01]  /*6a7e0*/  BAR.SYNC.DEFER_BLOCKING 0x0 ;  /* 0x0000000000007b1d */ /* 0x000fe20000010000 */
[----:B--2---:R-:W-:Y:S01]  /*6a7f0*/  MOV R247, R2 ;  /* 0x0000000200f77202 */ /* 0x004fe20000000f00 */
[----:B---3--:R-:W-:Y:S01]  /*6a800*/  IMAD.MOV.U32 R246, RZ, RZ, R252 ;  /* 0x000000fffff67224 */ /* 0x008fe200078e00fc */
[----:B----4-:R-:W-:Y:S01]  /*6a810*/  MOV R245, R13 ;  /* 0x0000000d00f57202 */ /* 0x010fe20000000f00 */
[----:B------:R-:W-:Y:S02]  /*6a820*/  IMAD.MOV.U32 R244, RZ, RZ, R12 ;  /* 0x000000fffff47224 */ /* 0x000fe400078e000c */
[----:B------:R-:W2:Y:S04]  /*6a830*/  LDL.LU R12, [R1+0x2af4] ;  /* 0x002af400010c7983 */ /* 0x000ea80000300800 */
[----:B------:R-:W3:Y:S04]  /*6a840*/  LDL.LU R13, [R1+0x2af0] ;  /* 0x002af000010d7983 */ /* 0x000ee80000300800 */
[----:B------:R-:W4:Y:S04]  /*6a850*/  LDL.LU R252, [R1+0x2aec] ;  /* 0x002aec0001fc7983 */ /* 0x000f280000300800 */
        /* <DEDUP_REMOVED lines=68> */
[----:B----4-:R-:W-:Y:S01]  /*6aca0*/  MOV R151, R252 ;  /* 0x000000fc00977202 */ /* 0x010fe20000000f00 */
[----:B--2---:R-:W-:-:S02]  /*6acb0*/  IMAD.MOV.U32 R150, RZ, RZ, R2 ;  /* 0x000000ffff967224 */ /* 0x004fc400078e0002 */
[----:B------:R-:W5:Y:S04]  /*6acc0*/  LDL.LU R2, [R1+0x2ae4] ;  /* 0x002ae40001027983 */ /* 0x000f680000300800 */
[----:B------:R-:W5:Y:S01]  /*6acd0*/  LDL.LU R252, [R1+0x2ae0] ;  /* 0x002ae00001fc7983 */ /* 0x000f620000300800 */
        /* <DEDUP_REMOVED lines=9> */
[----:B------:R1:W-:Y:S04]  /*6ad70*/  STL.64 [R1+0x388], R118 ;  /* 0x0003887601007387 */ /* 0x0003e80000100a00 */
[----:B-1----:R-:W5:Y:S04]  /*6ad80*/  LDL.LU.64 R118, [R1+0x2ad8] ;  /* 0x002ad80001767983 */ /* 0x002f680000300a00 */
[----:B------:R-:W5:Y:S04]  /*6ad90*/  LDL.LU.64 R116, [R1+0x2ad0] ;  /* 0x002ad00001747983 */ /* 0x000f680000300a00 */
[----:B------:R-:W-:Y:S04]  /*6ada0*/  STL.64 [R1+0x3a0], R228 ;  /* 0x0003a0e401007387 */ /* 0x000fe80000100a00 */
[----:B------:R1:W-:Y:S01]  /*6adb0*/  STL.64 [R1+0x3a8], R230 ;  /* 0x0003a8e601007387 */ /* 0x0003e20000100a00 */
[C---:B------:R-:W-:Y:S03]  /*6adc0*/  HMMA.1688.F32.TF32 R156, R112.reuse, R66, R156 ;  /* 0x00000042709c723c */ /* 0x040fe6000008109c */
        /* <DEDUP_REMOVED lines=11> */
[----:B------:R-:W5:Y:S01]  /*6ae80*/  LDL.LU.64 R220, [R1+0x2aa0] ;  /* 0x002aa00001dc7983 */ /* 0x000f620000300a00 */
[----:B------:R-:W-:Y:S03]  /*6ae90*/  HMMA.1688.F32.TF32 R112, R112, R70, R100 ;  /* 0x000000467070723c */ /* 0x000fe60000081064 */
[----:B------:R-:W-:Y:S04]  /*6aea0*/  STL.64 [R1+0x3b0], R248 ;  /* 0x0003b0f801007387 */ /* 0x000fe80000100a00 */
[----:B------:R1:W-:Y:S04]  /*6aeb0*/  STL.64 [R1+0x3b8], R250 ;  /* 0x0003b8fa01007387 */ /* 0x0003e80000100a00 */
[----:B-1----:R-:W5:Y:S04]  /*6aec0*/  LDL.LU.64 R250, [R1+0x2a98] ;  /* 0x002a980001fa7983 */ /* 0x002f680000300a00 */
[----:B------:R-:W5:Y:S04]  /*6aed0*/  LDL.LU.64 R248, [R1+0x2a90] ;  /* 0x002a900001f87983 */ /* 0x000f680000300a00 */
        /* <DEDUP_REMOVED lines=16> */
[----:B------:R-:W5:Y:S04]  /*6afe0*/  LDL.LU.64 R102, [R1+0x2a48] ;  /* 0x002a480001667983 */ /* 0x000f680000300a00 */
[----:B------:R-:W2:Y:S04]  /*6aff0*/  LDL.LU.64 R100, [R1+0x2a40] ;  /* 0x002a400001647983 */ /* 0x000ea80000300a00 */
[----:B------:R1:W-:Y:S04]  /*6b000*/  STL.64 [R1+0x420], R112 ;  /* 0x0004207001007387 */ /* 0x0003e80000100a00 */
[----:B------:R3:W-:Y:S01]  /*6b010*/  STL.64 [R1+0x428], R114 ;  /* 0x0004287201007387 */ /* 0x0007e20000100a00 */
[----:B-1----:R-:W-:Y:S01]  /*6b020*/  IMAD.MOV.U32 R112, RZ, RZ, R13 ;  /* 0x000000ffff707224 */ /* 0x002fe200078e000d */
[----:B------:R-:W-:Y:S01]  /*6b030*/  MOV R113, R12 ;  /* 0x0000000c00717202 */ /* 0x000fe20000000f00 */
[----:B---3--:R-:W-:Y:S01]  /*6b040*/  IMAD.MOV.U32 R114, RZ, RZ, R9 ;  /* 0x000000ffff727224 */ /* 0x008fe200078e0009 */
[----:B------:R-:W-:-:S02]  /*6b050*/  MOV R115, R8 ;  /* 0x0000000800737202 */ /* 0x000fc40000000f00 */
[C---:B------:R-:W-:Y:S01]  /*6b060*/  HMMA.1688.F32.TF32 R8, R104.reuse, R10, R96 ;  /* 0x0000000a6808723c */ /* 0x040fe20000081060 */
[----:B------:R-:W3:Y:S04]  /*6b070*/  LDL.LU.64 R98, [R1+0x2a38] ;  /* 0x002a380001627983 */ /* 0x000ee80000300a00 */
[----:B------:R-:W4:Y:S03]  /*6b080*/  LDL.LU.64 R96, [R1+0x2a30] ;  /* 0x002a300001607983 */ /* 0x000f260000300a00 */
[C---:B------:R-:W-:Y:S01]  /*6b090*/  HMMA.1688.F32.TF32 R12, R104.reuse, R14, R4 ;  /* 0x0000000e680c723c */ /* 0x040fe20000081004 */
[----:B------:R-:W2:Y:S04]  /*6b0a0*/  LDL.LU.64 R6, [R1+0x2a28] ;  /* 0x002a280001067983 */ /* 0x000ea80000300a00 */
[----:B------:R-:W2:Y:S03]  /*6b0b0*/  LDL.LU.64 R4, [R1+0x2a20] ;  /* 0x002a200001047983 */ /* 0x000ea60000300a00 */
[----:B------:R-:W-:Y:S01]  /*6b0c0*/  HMMA.1688.F32.TF32 R148, R104, R26, R148 ;  /* 0x0000001a6894723c */ /* 0x000fe20000081094 */
[----:B------:R-:W-:Y:S01]  /*6b0d0*/  IMAD.MOV.U32 R26, RZ, RZ, R29 ;  /* 0x000000ffff1a7224 */ /* 0x000fe200078e001d */
[----:B------:R-:W-:-:S06]  /*6b0e0*/  MOV R27, R28 ;  /* 0x0000001c001b7202 */ /* 0x000fcc0000000f00 */
[----:B------:R-:W-:Y:S01]  /*6b0f0*/  HMMA.1688.F32.TF32 R200, R104, R22, R200 ;  /* 0x0000001668c8723c */ /* 0x000fe200000810c8 */
[----:B------:R-:W-:Y:S01]  /*6b100*/  IMAD.MOV.U32 R22, RZ, RZ, R33 ;  /* 0x000000ffff167224 */ /* 0x000fe200078e0021 */
[----:B------:R-:W-:-:S06]  /*6b110*/  MOV R23, R32 ;  /* 0x0000002000177202 */ /* 0x000fcc0000000f00 */
[C---:B------:R-:W-:Y:S08]  /*6b120*/  HMMA.1688.F32.TF32 R24, R104.reuse, R34, R24 ;  /* 0x000000226818723c */ /* 0x040ff00000081018 */
[----:B------:R-:W-:Y:S01]  /*6b130*/  HMMA.1688.F32.TF32 R152, R104, R18, R152 ;  /* 0x000000126898723c */ /* 0x000fe20000081098 */
[----:B------:R-:W-:Y:S01]  /*6b140*/  IMAD.MOV.U32 R18, RZ, RZ, R37 ;  /* 0x000000ffff127224 */ /* 0x000fe200078e0025 */
[----:B------:R-:W-:-:S06]  /*6b150*/  MOV R19, R36 ;  /* 0x0000002400137202 */ /* 0x000fcc0000000f00 */
[C---:B------:R-:W-:Y:S08]  /*6b160*/  HMMA.1688.F32.TF32 R20, R104.reuse, R42, R20 ;  /* 0x0000002a6814723c */ /* 0x040ff00000081014 */
[----:B------:R-:W-:Y:S01]  /*6b170*/  HMMA.1688.F32.TF32 R16, R104, R46, R16 ;  /* 0x0000002e6810723c */ /* 0x000fe20000081010 */
[----:B------:R-:W-:Y:S01]  /*6b180*/  STL.64 [R1+0x370], R24 ;  /* 0x0003701801007387 */ /* 0x000fe20000100a00 */
[----:B------:R-:W-:-:S03]  /*6b190*/  IMAD.MOV.U32 R178, RZ, RZ, R57 ;  /* 0x000000ffffb27224 */ /* 0x000fc600078e0039 */
[----:B------:R1:W-:Y:S01]  /*6b1a0*/  STL.64 [R1+0x378], R26 ;  /* 0x0003781a01007387 */ /* 0x0003e20000100a00 */
[----:B------:R-:W-:-:S05]  /*6b1b0*/  MOV R179, R56 ;  /* 0x0000003800b37202 */ /* 0x000fca0000000f00 */
[----:B------:R-:W-:Y:S04]  /*6b1c0*/  STL.64 [R1+0x320], R20 ;  /* 0x0003201401007387 */ /* 0x000fe80000100a00 */
[----:B------:R1:W-:Y:S02]  /*6b1d0*/  STL.64 [R1+0x328], R22 ;  /* 0x0003281601007387 */ /* 0x0003e40000100a00 */
[C---:B-1----:R-:W-:Y:S02]  /*6b1e0*/  HMMA.1688.F32.TF32 R24, R104.reuse, R50, R232 ;  /* 0x000000326818723c */ /* 0x042fe400000810e8 */
[----:B------:R-:W-:Y:S06]  /*6b1f0*/  STL.64 [R1+0x310], R16 ;  /* 0x0003101001007387 */ /* 0x000fec0000100a00 */
[----:B------:R-:W-:Y:S01]  /*6b200*/  HMMA.1688.F32.TF32 R20, R104, R54, R204 ;  /* 0x000000366814723c */ /* 0x000fe200000810cc */
[----:B------:R1:W-:Y:S01]  /*6b210*/  STL.64 [R1+0x318], R18 ;  /* 0x0003181201007387 */ /* 0x0003e20000100a00 */
[----:B------:R-:W-:Y:S01]  /*6b220*/  IMAD.MOV.U32 R136, RZ, RZ, R53 ;  /* 0x000000ffff887224 */ /* 0x000fe200078e0035 */
[----:B------:R-:W-:Y:S01]  /*6b230*/  MOV R137, R52 ;  /* 0x0000003400897202 */ /* 0x000fe20000000f00 */
[----:B------:R-:W-:Y:S01]  /*6b240*/  IMAD.MOV.U32 R138, RZ, RZ, R49 ;  /* 0x000000ffff8a7224 */ /* 0x000fe200078e0031 */
[----:B------:R-:W-:-:S03]  /*6b250*/  MOV R139, R48 ;  /* 0x00000030008b7202 */ /* 0x000fc60000000f00 */
[C---:B-1----:R-:W-:Y:S03]  /*6b260*/  HMMA.1688.F32.TF32 R16, R104.reuse, R58, R176 ;  /* 0x0000003a6810723c */ /* 0x042fe600000810b0 */
[----:B------:R1:W-:Y:S04]  /*6b270*/  STL.64 [R1+0x2e0], R24 ;  /* 0x0002e01801007387 */ /* 0x0003e80000100a00 */
[----:B------:R-:W-:Y:S01]  /*6b280*/  STL.64 [R1+0x2e8], R26 ;  /* 0x0002e81a01007387 */ /* 0x000fe20000100a00 */
[----:B------:R-:W-:Y:S03]  /*6b290*/  HMMA.1688.F32.TF32 R32, R104, R62, R136 ;  /* 0x0000003e6820723c */ /* 0x000fe60000081088 */
[----:B-1----:R-:W3:Y:S04]  /*6b2a0*/  LDL.LU R24, [R1+0x2200] ;  /* 0x0022000001187983 */ /* 0x002ee80000300800 */
[----:B------:R-:W-:Y:S04]  /*6b2b0*/  STL.64 [R1+0x2c0], R20 ;  /* 0x0002c01401007387 */ /* 0x000fe80000100a00 */
[----:B------:R1:W-:Y:S01]  /*6b2c0*/  STL.64 [R1+0x2c8], R22 ;  /* 0x0002c81601007387 */ /* 0x0003e20000100a00 */
[----:B------:R-:W-:Y:S01]  /*6b2d0*/  IMAD.MOV.U32 R240, RZ, RZ, R45 ;  /* 0x000000fffff07224 */ /* 0x000fe200078e002d */
[----:B------:R-:W-:Y:S01]  /*6b2e0*/  MOV R241, R44 ;  /* 0x0000002c00f17202 */ /* 0x000fe20000000f00 */
[----:B------:R-:W-:Y:S01]  /*6b2f0*/  IMAD.MOV.U32 R242, RZ, RZ, R41 ;  /* 0x000000fffff27224 */ /* 0x000fe200078e0029 */
[----:B-1----:R-:W3:Y:S04]  /*6b300*/  LDL.LU R23, [R1+0x2204] ;  /* 0x0022040001177983 */ /* 0x002ee80000300800 */
[----:B------:R-:W-:Y:S04]  /*6b310*/  STL.64 [R1+0x290], R16 ;  /* 0x0002901001007387 */ /* 0x000fe80000100a00 */
[----:B------:R1:W-:Y:S01]  /*6b320*/  STL.64 [R1+0x298], R18 ;  /* 0x0002981201007387 */ /* 0x0003e20000100a00 */
[----:B------:R-:W-:-:S03]  /*6b330*/  MOV R243, R40 ;  /* 0x0000002800f37202 */ /* 0x000fc60000000f00 */
[----:B------:R-:W4:Y:S01]  /*6b340*/  LDL.LU R20, [R1+0x220c] ;  /* 0x00220c0001147983 */ /* 0x000f220000300800 */
[C---:B------:R-:W-:Y:S03]  /*6b350*/  HMMA.1688.F32.TF32 R112, R104.reuse, R30, R112 ;  /* 0x0000001e6870723c */ /* 0x040fe60000081070 */
[----:B-1----:R-:W4:Y:S04]  /*6b360*/  LDL.LU R18, [R1+0x2214] ;  /* 0x0022140001127983 */ /* 0x002f280000300800 */
[----:B------:R-:W4:Y:S01]  /*6b370*/  LDL.LU R22, [R1+0x2208] ;  /* 0x0022080001167983 */ /* 0x000f220000300800 */
[C---:B------:R-:W-:Y:S03]  /*6b380*/  HMMA.1688.F32.TF32 R28, R104.reuse, R66, R240 ;  /* 0x00000042681c723c */ /* 0x040fe600000810f0 */
[----:B------:R-:W-:Y:S04]  /*6b390*/  STL.64 [R1+0x270], R32 ;  /* 0x0002702001007387 */ /* 0x000fe80000100a00 */
[----:B------:R-:W-:Y:S04]  /*6b3a0*/  STL.64 [R1+0x278], R34 ;  /* 0x0002782201007387 */ /* 0x000fe80000100a00 */
[----:B------:R-:W4:Y:S08]  /*6b3b0*/  LDL.LU R21, [R1+0x2210] ;  /* 0x0022100001157983 */ /* 0x000f300000300800 */
[----:B------:R1:W-:Y:S04]  /*6b3c0*/  STL.64 [R1+0x240], R28 ;  /* 0x0002401c01007387 */ /* 0x0003e80000100a00 */
[----:B------:R-:W-:Y:S04]  /*6b3d0*/  STL.64 [R1+0x248], R30 ;  /* 0x0002481e01007387 */ /* 0x000fe80000100a00 */
[----:B------:R-:W4:Y:S01]  /*6b3e0*/  LDL.LU R17, [R1+0x221c] ;  /* 0x00221c0001117983 */ /* 0x000f220000300800 */
[----:B--2---:R-:W-:-:S15]  /*6b3f0*/  HMMA.1688.F32.TF32 R4, R104, R70, R4 ;  /* 0x000000466804723c */ /* 0x004fde0000081004 */
[----:B------:R-:W-:-:S04]  /*6b400*/  NOP ;  /* 0x0000000000007918 */ /* 0x000fc80000000000 */
[----:B------:R-:W-:Y:S04]  /*6b410*/  STL.64 [R1+0x210], R4 ;  /* 0x0002100401007387 */ /* 0x000fe80000100a00 */
[----:B------:R2:W-:Y:S04]  /*6b420*/  STL.64 [R1+0x218], R6 ;  /* 0x0002180601007387 */ /* 0x0005e80000100a00 */
[----:B------:R-:W4:Y:S01]  /*6b430*/  LDL.LU R19, [R1+0x2218] ;  /* 0x0022180001137983 */ /* 0x000f220000300800 */
[----:B------:R-:W2:Y:S01]  /*6b440*/  S2R R16, SR_TID.X ;  /* 0x0000000000107919 */ /* 0x000ea20000002100 */
[----:B------:R-:W-:-:S02]  /*6b450*/  UISETP.GT.AND UP1, UPT, UR18, URZ, UPT ;  /* 0x000000ff1200728c */ /* 0x000fc4000bf24270 */
[----:B------:R-:W-:Y:S01]  /*6b460*/  UISETP.GE.AND UP0, UPT, UR4, UR13, UPT ;  /* 0x0000000d0400728c */ /* 0x000fe2000bf06270 */
[----:B-1----:R-:W4:Y:S01]  /*6b470*/  LDL.LU R28, [R1+0x21a4] ;  /* 0x0021a400011c7983 */ /* 0x002f220000300800 */
[----:B------:R-:W-:Y:S02]  /*6b480*/  USEL UR7, URZ, 0x4, !UP1 ;  /* 0x00000004ff077887 */ /* 0x000fe4000c800000 */
[----:B------:R-:W-:Y:S01]  /*6b490*/  UISETP.GT.AND UP1, UPT, UR11, 0x1, UPT ;  /* 0x000000010b00788c */ /* 0x000fe2000bf24270 */
[----:B--2---:R-:W2:Y:S01]  /*6b4a0*/  LDL.LU R7, [R1+0x219c] ;  /* 0x00219c0001077983 */ /* 0x004ea20000300800 */
[----:B------:R-:W-:Y:S02]  /*6b4b0*/  USEL UR13, UR7, URZ, !UP0 ;  /* 0x000000ff070d7287 */ /* 0x000fe4000c000000 */
[----:B------:R-:W-:-:S04]  /*6b4c0*/  USEL UR7, UR11, URZ, !UP1 ;  /* 0x000000ff0b077287 */ /* 0x000fc8000c800000 */
[----:B------:R-:W-:Y:S01]  /*6b4d0*/  ISETP.NE.U32.AND P0, PT, RZ, UR13, PT ;  /* 0x0000000dff007c0c */ /* 0x000fe2000bf05070 */
[----:B------:R-:W-:Y:S01]  /*6b4e0*/  ULEA UR13, UR7, UR12, 0x11 ;  /* 0x0000000c070d7291 */ /* 0x000fe2000f8e88ff */
[----:B------:R-:W-:-:S05]  /*6b4f0*/  LOP3.LUT R16, R16, 0x3f, RZ, 0xc0, !PT ;  /* 0x0000003f10107812 */ /* 0x000fca00078ec0ff */
[----:B------:R-:W-:-:S05]  /*6b500*/  IMAD.SHL.U32 R6, R16, 0x4, RZ ;  /* 0x0000000410067824 */ /* 0x000fca00078e00ff */
[----:B------:R-:W-:Y:S02]  /*6b510*/  IADD3 R3, PT, PT, R6, UR13, RZ ;  /* 0x0000000d06037c10 */ /* 0x000fe4000fffe0ff */
[----:B---3--:R-:W-:-:S04]  /*6b520*/  IADD3 R23, P1, PT, R23, UR16, RZ ;  /* 0x0000001017177c10 */ /* 0x008fc8000ff3e0ff */
[----:B------:R-:W-:Y:S01]  /*6b530*/  IADD3.X R24, PT, PT, R24, UR5, RZ, P1, !PT ;  /* 0x0000000518187c10 */ /* 0x000fe20008ffe4ff */
[----:B------:R-:W-:Y:S01]  /*6b540*/  STL [R1+0x2204], R23 ;  /* 0x0022041701007387 */ /* 0x000fe20000100800 */
[----:B------:R-:W-:Y:S02]  /*6b550*/  IMAD.MOV.U32 R4, RZ, RZ, R23 ;  /* 0x000000ffff047224 */ /* 0x000fe400078e0017 */
[----:B------:R-:W-:Y:S01]  /*6b560*/  MOV R5, R24 ;  /* 0x0000001800057202 */ /* 0x000fe20000000f00 */
[----:B------:R-:W-:Y:S01]  /*6b570*/  STL [R1+0x2200], R24 ;  /* 0x0022001801007387 */ /* 0x000fe20000100800 */
[----:B----4-:R-:W-:-:S03]  /*6b580*/  IADD3 R20, P1, PT, R20, UR16, RZ ;  /* 0x0000001014147c10 */ /* 0x010fc6000ff3e0ff */
[----:B------:R-:W3:Y:S04]  /*6b590*/  LDL.LU R29, [R1+0x2198] ;  /* 0x00219800011d7983 */ /* 0x000ee80000300800 */
[----:B------:R-:W4:Y:S01]  /*6b5a0*/  LDL.LU R27, [R1+0x2190] ;  /* 0x00219000011b7983 */ /* 0x000f220000300800 */
[----:B------:R-:W-:-:S03]  /*6b5b0*/  IADD3 R18, P2, PT, R18, UR16, RZ ;  /* 0x0000001012127c10 */ /* 0x000fc6000ff5e0ff */
[----:B------:R-:W-:Y:S01]  /*6b5c0*/  @!PT LDS RZ, [RZ] ;  /* 0x00000000fffff984 */ /* 0x000fe20000000800 */
[----:B------:R-:W-:Y:S01]  /*6b5d0*/  @!PT LDS RZ, [RZ] ;  /* 0x00000000fffff984 */ /* 0x000fe20000000800 */
[----:B------:R-:W-:Y:S01]  /*6b5e0*/  @!PT LDS RZ, [RZ] ;  /* 0x00000000fffff984 */ /* 0x000fe20000000800 */
[----:B------:R1:W-:Y:S01]  /*6b5f0*/  LDGSTS.E [R3], desc[UR14][R4.64], P0 ;  /* 0x0000000004037fae */ /* 0x0003e200081a100e */
[----:B------:R-:W-:-:S03]  /*6b600*/  IADD3.X R22, PT, PT, R22, UR5, RZ, P1, !PT ;  /* 0x0000000516167c10 */ /* 0x000fc60008ffe4ff */
[----:B------:R1:W-:Y:S04]  /*6b610*/  STL [R1+0x220c], R20 ;  /* 0x00220c1401007387 */ /* 0x0003e80000100800 */
[----:B------:R-:W-:Y:S01]  /*6b620*/  STL [R1+0x2208], R22 ;  /* 0x0022081601007387 */ /* 0x000fe20000100800 */
[----:B-1----:R-:W-:-:S03]  /*6b630*/  IMAD.MOV.U32 R4, RZ, RZ, R20 ;  /* 0x000000ffff047224 */ /* 0x002fc600078e0014 */
[----:B------:R1:W-:Y:S01]  /*6b640*/  STL [R1+0x2214], R18 ;  /* 0x0022141201007387 */ /* 0x0003e20000100800 */
[----:B------:R-:W-:-:S03]  /*6b650*/  IADD3.X R21, PT, PT, R21, UR5, RZ, P2, !PT ;  /* 0x0000000515157c10 */ /* 0x000fc600097fe4ff */
[----:B------:R-:W4:Y:S04]  /*6b660*/  LDL.LU R20, [R1+0x2194] ;  /* 0x0021940001147983 */ /* 0x000f280000300800 */
[----:B------:R-:W-:Y:S04]  /*6b670*/  STL [R1+0x2210], R21 ;  /* 0x0022101501007387 */ /* 0x000fe80000100800 */
[----:B------:R-:W4:Y:S01]  /*6b680*/  LDL.LU R26, [R1+0x2188] ;  /* 0x00218800011a7983 */ /* 0x000f220000300800 */
[----:B------:R-:W-:-:S03]  /*6b690*/  MOV R5, R22 ;  /* 0x0000001600057202 */ /* 0x000fc60000000f00 */
[----:B------:R-:W4:Y:S04]  /*6b6a0*/  LDL.LU R25, [R1+0x2180] ;  /* 0x0021800001197983 */ /* 0x000f280000300800 */
[----:B------:R1:W-:Y:S01]  /*6b6b0*/  LDGSTS.E [R3+0x100], desc[UR14][R4.64], P0 ;  /* 0x0010000004037fae */ /* 0x0003e200081a100e */
[----:B------:R-:W-:Y:S01]  /*6b6c0*/  IADD3 R17, P1, PT, R17, UR16, RZ ;  /* 0x0000001011117c10 */ /* 0x000fe2000ff3e0ff */
[----:B-1----:R-:W-:Y:S02]  /*6b6d0*/  IMAD.MOV.U32 R4, RZ, RZ, R18 ;  /* 0x000000ffff047224 */ /* 0x002fe400078e0012 */
[----:B------:R-:W4:Y:S01]  /*6b6e0*/  LDL.LU R18, [R1+0x218c] ;  /* 0x00218c0001127983 */ /* 0x000f220000300800 */
[----:B------:R-:W-:-:S03]  /*6b6f0*/  MOV R5, R21 ;  /* 0x0000001500057202 */ /* 0x000fc60000000f00 */
[----:B------:R-:W4:Y:S04]  /*6b700*/  LDL.LU R24, [R1+0x2118] ;  /* 0x0021180001187983 */ /* 0x000f280000300800 */
[----:B------:R-:W4:Y:S04]  /*6b710*/  LDL.LU R22, [R1+0x2124] ;  /* 0x0021240001167983 */ /* 0x000f280000300800 */
[----:B------:R1:W-:Y:S04]  /*6b720*/  STL [R1+0x221c], R17 ;  /* 0x00221c1101007387 */ /* 0x0003e80000100800 */
[----:B------:R1:W-:Y:S02]  /*6b730*/  LDGSTS.E [R3+0x200], desc[UR14][R4.64], P0 ;  /* 0x0020000004037fae */ /* 0x0003e400081a100e */
[----:B-1----:R-:W-:Y:S01]  /*6b740*/  IMAD.MOV.U32 R4, RZ, RZ, R17 ;  /* 0x000000ffff047224 */ /* 0x002fe200078e0011 */
[----:B------:R-:W-:-:S05]  /*6b750*/  IADD3.X R19, PT, PT, R19, UR5, RZ, P1, !PT ;  /* 0x0000000513137c10 */ /* 0x000fca0008ffe4ff */
[----:B------:R1:W-:Y:S04]  /*6b760*/  STL [R1+0x2218], R19 ;  /* 0x0022181301007387 */ /* 0x0003e80000100800 */
[----:B------:R-:W4:Y:S04]  /*6b770*/  LDL.LU R23, [R1+0x2110] ;  /* 0x0021100001177983 */ /* 0x000f280000300800 */
[----:B------:R-:W4:Y:S01]  /*6b780*/  LDL.LU R17, [R1+0x211c] ;  /* 0x00211c0001117983 */ /* 0x000f220000300800 */
[----:B------:R-:W-:-:S03]  /*6b790*/  MOV R5, R19 ;  /* 0x0000001300057202 */ /* 0x000fc60000000f00 */
[----:B------:R-:W4:Y:S04]  /*6b7a0*/  LDL.LU R21, [R1+0x2108] ;  /* 0x0021080001157983 */ /* 0x000f280000300800 */
[----:B-1----:R-:W4:Y:S01]  /*6b7b0*/  LDL.LU R19, [R1+0x2114] ;  /* 0x0021140001137983 */ /* 0x002f220000300800 */
[----:B------:R-:W-:Y:S01]  /*6b7c0*/  UISETP.GT.AND UP1, UPT, UR18, 0x4, UPT ;  /* 0x000000041200788c */ /* 0x000fe2000bf24270 */
[----:B------:R-:W-:Y:S02]  /*6b7d0*/  IADD3 R28, P1, PT, R28, UR16, RZ ;  /* 0x000000101c1c7c10 */ /* 0x000fe4000ff3e0ff */
[----:B------:R1:W-:Y:S01]  /*6b7e0*/  LDGSTS.E [R3+0x300], desc[UR14][R4.64], P0 ;  /* 0x0030000004037fae */ /* 0x0003e200081a100e */
[----:B------:R-:W-:-:S04]  /*6b7f0*/  USEL UR11, URZ, 0x4, !UP1 ;  /* 0x00000004ff0b7887 */ /* 0x000fc8000c800000 */
[----:B------:R-:W-:-:S06]  /*6b800*/  USEL UR11, UR11, URZ, !UP0 ;  /* 0x000000ff0b0b7287 */ /* 0x000fcc000c000000 */
[----:B------:R-:W-:Y:S02]  /*6b810*/  ISETP.NE.U32.AND P0, PT, RZ, UR11, PT ;  /* 0x0000000bff007c0c */ /* 0x000fe4000bf05070 */
[----:B--2---:R-:W-:Y:S01]  /*6b820*/  IADD3 R7, P2, PT, R7, UR16, RZ ;  /* 0x0000001007077c10 */ /* 0x004fe2000ff5e0ff */
[----:B-1----:R-:W-:Y:S01]  /*6b830*/  IMAD.MOV.U32 R4, RZ, RZ, R28 ;  /* 0x000000ffff047224 */ /* 0x002fe200078e001c */
[----:B------:R-:W-:Y:S01]  /*6b840*/  STL [R1+0x21a4], R28 ;  /* 0x0021a41c01007387 */ /* 0x000fe20000100800 */
[----:B------:R-:W-:-:S04]  /*6b850*/  UISETP.GT.AND UP1, UPT, UR18, 0x8, UPT ;  /* 0x000000081200788c */ /* 0x000fc8000bf24270 */
[----:B------:R-:W-:-:S04]  /*6b860*/  USEL UR11, URZ, 0x4, !UP1 ;  /* 0x00000004ff0b7887 */ /* 0x000fc8000c800000 */
[----:B------:R-:W-:Y:S01]  /*6b870*/  USEL UR11, UR11, URZ, !UP0 ;  /* 0x000000ff0b0b7287 */ /* 0x000fe2000c000000 */
[----:B---3--:R-:W-:-:S04]  /*6b880*/  IADD3.X R29, PT, PT, R29, UR5, RZ, P1, !PT ;  /* 0x000000051d1d7c10 */ /* 0x008fc80008ffe4ff */
[----:B------:R-:W-:Y:S02]  /*6b890*/  MOV R5, R29 ;  /* 0x0000001d00057202 */ /* 0x000fe40000000f00 */
[----:B----4-:R-:W-:Y:S01]  /*6b8a0*/  IADD3.X R27, PT, PT, R27, UR5, RZ, P2, !PT ;  /* 0x000000051b1b7c10 */ /* 0x010fe200097fe4ff */
[----:B------:R-:W-:Y:S04]  /*6b8b0*/  STL [R1+0x2198], R29 ;  /* 0x0021981d01007387 */ /* 0x000fe80000100800 */
[----:B------:R1:W-:Y:S04]  /*6b8c0*/  LDGSTS.E [R3+0x1000], desc[UR14][R4.64], P0 ;  /* 0x0100000004037fae */ /* 0x0003e800081a100e */
[----:B------:R2:W-:Y:S04]  /*6b8d0*/  STL [R1+0x219c], R7 ;  /* 0x00219c0701007387 */ /* 0x0005e80000100800 */
[----:B------:R-:W-:Y:S01]  /*6b8e0*/  STL [R1+0x2190], R27 ;  /* 0x0021901b01007387 */ /* 0x000fe20000100800 */
[----:B------:R-:W-:Y:S01]  /*6b8f0*/  IADD3 R20, P1, PT, R20, UR16, RZ ;  /* 0x0000001014147c10 */ /* 0x000fe2000ff3e0ff */
[----:B-1----:R-:W-:Y:S01]  /*6b900*/  IMAD.MOV.U32 R4, RZ, RZ, R7 ;  /* 0x000000ffff047224 */ /* 0x002fe200078e0007 */
[----:B------:R-:W-:Y:S01]  /*6b910*/  MOV R5, R27 ;  /* 0x0000001b00057202 */ /* 0x000fe20000000f00 */
[----:B--2---:R-:W2:Y:S04]  /*6b920*/  LDL.LU R7, [R1+0x210c] ;  /* 0x00210c0001077983 */ /* 0x004ea80000300800 */
[----:B------:R1:W-:Y:S01]  /*6b930*/  LDGSTS.E [R3+0x1100], desc[UR14][R4.64], P0 ;  /* 0x0110000004037fae */ /* 0x0003e200081a100e */
[----:B------:R-:W-:-:S03]  /*6b940*/  IADD3.X R26, PT, PT, R26, UR5, RZ, P1, !PT ;  /* 0x000000051a1a7c10 */ /* 0x000fc60008ffe4ff */
[----:B------:R3:W-:Y:S04]  /*6b950*/  STL [R1+0x2194], R20 ;  /* 0x0021941401007387 */ /* 0x0007e80000100800 */
[----:B------:R-:W-:Y:S01]  /*6b960*/  STL [R1+0x2188], R26 ;  /* 0x0021881a01007387 */ /* 0x000fe20000100800 */
[----:B-1----:R-:W-:-:S03]  /*6b970*/  IMAD.MOV.U32 R4, RZ, RZ, R20 ;  /* 0x000000ffff047224 */ /* 0x002fc600078e0014 */
[----:B---3--:R-:W3:Y:S01]  /*6b980*/  LDL.LU R20, [R1+0x2100] ;  /* 0x0021000001147983 */ /* 0x008ee20000300800 */
[----:B------:R-:W-:Y:S02]  /*6b990*/  MOV R5, R26 ;  /* 0x0000001a00057202 */ /* 0x000fe40000000f00 */
[----:B------:R-:W-:-:S03]  /*6b9a0*/  IADD3 R18, P2, PT, R18, UR16, RZ ;  /* 0x0000001012127c10 */ /* 0x000fc6000ff5e0ff */
[----:B------:R1:W-:Y:S01]  /*6b9b0*/  LDGSTS.E [R3+0x1200], desc[UR14][R4.64], P0 ;  /* 0x0120000004037fae */ /* 0x0003e200081a100e */
[----:B------:R-:W-:Y:S02]  /*6b9c0*/  IADD3.X R25, PT, PT, R25, UR5, RZ, P2, !PT ;  /* 0x0000000519197c10 */ /* 0x000fe400097fe4ff */
[----:B------:R-:W-:Y:S02]  /*6b9d0*/  ISETP.NE.U32.AND P1, PT, RZ, UR11, PT ;  /* 0x0000000bff007c0c */ /* 0x000fe4000bf25070 */
[----:B------:R-:W-:Y:S01]  /*6b9e0*/  IADD3 R22, P3, PT, R22, UR16, RZ ;  /* 0x0000001016167c10 */ /* 0x000fe2000ff7e0ff */
[----:B------:R4:W-:Y:S01]  /*6b9f0*/  STL [R1+0x218c], R18 ;  /* 0x00218c1201007387 */ /* 0x0009e20000100800 */
[----:B-1----:R-:W-:Y:S01]  /*6ba00*/  IMAD.MOV.U32 R4, RZ, RZ, R18 ;  /* 0x000000ffff047224 */ /* 0x002fe200078e0012 */
[----:B------:R-:W-:Y:S02]  /*6ba10*/  MOV R5, R25 ;  /* 0x0000001900057202 */ /* 0x000fe40000000f00 */
[----:B------:R-:W-:Y:S01]  /*6ba20*/  STL [R1+0x2180], R25 ;  /* 0x0021801901007387 */ /* 0x000fe20000100800 */
[----:B------:R-:W-:-:S03]  /*6ba30*/  IADD3.X R24, PT, PT, R24, UR5, RZ, P3, !PT ;  /* 0x0000000518187c10 */ /* 0x000fc60009ffe4ff */
[----:B------:R1:W-:Y:S04]  /*6ba40*/  STL [R1+0x2124], R22 ;  /* 0x0021241601007387 */ /* 0x0003e80000100800 */
[----:B------:R1:W-:Y:S04]  /*6ba50*/  LDGSTS.E [R3+0x1300], desc[UR14][R4.64], P0 ;  /* 0x0130000004037fae */ /* 0x0003e800081a100e */
[----:B------:R-:W3:Y:S04]  /*6ba60*/  LDL.LU R28, [R1+0x20a4] ;  /* 0x0020a400011c7983 */ /* 0x000ee80000300800 */
[----:B------:R-:W-:Y:S01]  /*6ba70*/  STL [R1+0x2118], R24 ;  /* 0x0021181801007387 */ /* 0x000fe20000100800 */
[----:B-1----:R-:W-:Y:S01]  /*6ba80*/  IMAD.MOV.U32 R4, RZ, RZ, R22 ;  /* 0x000000ffff047224 */ /* 0x002fe200078e0016 */
[----:B------:R-:W-:-:S02]  /*6ba90*/  MOV R5, R24 ;  /* 0x0000001800057202 */ /* 0x000fc40000000f00 */
[----:B----4-:R-:W4:Y:S04]  /*6baa0*/  LDL.LU R18, [R1+0x209c] ;  /* 0x00209c0001127983 */ /* 0x010f280000300800 */
[----:B------:R-:W4:Y:S04]  /*6bab0*/  LDL.LU R29, [R1+0x2098] ;  /* 0x00209800011d7983 */ /* 0x000f280000300800 */
[----:B------:R-:W4:Y:S04]  /*6bac0*/  LDL.LU R22, [R1+0x2090] ;  /* 0x0020900001167983 */ /* 0x000f280000300800 */
[----:B------:R1:W-:Y:S01]  /*6bad0*/  LDGSTS.E [R3+0x2000], desc[UR14][R4.64], P1 ;  /* 0x0200000004037fae */ /* 0x0003e200089a100e */
[----:B------:R-:W-:-:S04]  /*6bae0*/  IADD3 R17, P0, PT, R17, UR16, RZ ;  /* 0x0000001011117c10 */ /* 0x000fc8000ff1e0ff */
[----:B------:R-:W-:Y:S01]  /*6baf0*/  IADD3.X R23, PT, PT, R23, UR5, RZ, P0, !PT ;  /* 0x0000000517177c10 */ /* 0x000fe200087fe4ff */
[----:B------:R1:W-:Y:S01]  /*6bb00*/  STL [R1+0x211c], R17 ;  /* 0x00211c1101007387 */ /* 0x0003e20000100800 */
[----:B------:R-:W-:Y:S01]  /*6bb10*/  IADD3 R19, P2, PT, R19, UR16, RZ ;  /* 0x0000001013137c10 */ /* 0x000fe2000ff5e0ff */
[----:B-1----:R-:W-:Y:S01]  /*6bb20*/  IMAD.MOV.U32 R4, RZ, RZ, R17 ;  /* 0x000000ffff047224 */ /* 0x002fe200078e0011 */
[----:B------:R-:W-:Y:S01]  /*6bb30*/  MOV R5, R23 ;  /* 0x0000001700057202 */ /* 0x000fe20000000f00 */
[----:B------:R-:W-:Y:S01]  /*6bb40*/  STL [R1+0x2110], R23 ;  /* 0x0021101701007387 */ /* 0x000fe20000100800 */
[----:B------:R-:W-:-:S03]  /*6bb50*/  IADD3.X R21, PT, PT, R21, UR5, RZ, P2, !PT ;  /* 0x0000000515157c10 */ /* 0x000fc600097fe4ff */
[----:B------:R1:W-:Y:S04]  /*6bb60*/  STL [R1+0x2114], R19 ;  /* 0x0021141301007387 */ /* 0x0003e80000100800 */
[----:B------:R-:W4:Y:S04]  /*6bb70*/  LDL.LU R17, [R1+0x2094] ;  /* 0x0020940001117983 */ /* 0x000f280000300800 */
[----:B------:R1:W-:Y:S04]  /*6bb80*/  LDGSTS.E [R3+0x2100], desc[UR14][R4.64], P1 ;  /* 0x0210000004037fae */ /* 0x0003e800089a100e */
[----:B------:R-:W-:Y:S01]  /*6bb90*/  STL [R1+0x2108], R21 ;  /* 0x0021081501007387 */ /* 0x000fe20000100800 */
[----:B-1----:R-:W-:-:S03]  /*6bba0*/  IMAD.MOV.U32 R4, RZ, RZ, R19 ;  /* 0x000000ffff047224 */ /* 0x002fc600078e0013 */
[----:B------:R-:W4:Y:S04]  /*6bbb0*/  LDL.LU R19, [R1+0x2088] ;  /* 0x0020880001137983 */ /* 0x000f280000300800 */
[----:B------:R-:W4:Y:S04]  /*6bbc0*/  LDL.LU R23, [R1+0x208c] ;  /* 0x00208c0001177983 */ /* 0x000f280000300800 */
[----:B------:R-:W4:Y:S01]  /*6bbd0*/  LDL.LU R26, [R1+0x2020] ;  /* 0x00202000011a7983 */ /* 0x000f220000300800 */
[----:B------:R-:W-:Y:S01]  /*6bbe0*/  UISETP.GT.AND UP1, UPT, UR18, 0xc, UPT ;  /* 0x0000000c1200788c */ /* 0x000fe2000bf24270 */
[----:B------:R-:W-:-:S03]  /*6bbf0*/  MOV R5, R21 ;  /* 0x0000001500057202 */ /* 0x000fc60000000f00 */
[----:B------:R-:W-:Y:S02]  /*6bc00*/  USEL UR11, URZ, 0x4, !UP1 ;  /* 0x00000004ff0b7887 */ /* 0x000fe4000c800000 */
[----:B------:R1:W-:Y:S02]  /*6bc10*/  LDGSTS.E [R3+0x2200], desc[UR14][R4.64], P1 ;  /* 0x0220000004037fae */ /* 0x0003e400089a100e */
[----:B------:R-:W-:Y:S01]  /*6bc20*/  USEL UR11, UR11, URZ, !UP0 ;  /* 0x000000ff0b0b7287 */ /* 0x000fe2000c000000 */
[----:B--2---:R-:W-:-:S05]  /*6bc30*/  IADD3 R7, P0, PT, R7, UR16, RZ ;  /* 0x0000001007077c10 */ /* 0x004fca000ff1e0ff */
[----:B------:R-:W-:Y:S01]  /*6bc40*/  STL [R1+0x210c], R7 ;  /* 0x00210c0701007387 */ /* 0x000fe20000100800 */
[----:B---3--:R-:W-:-:S05]  /*6bc50*/  IADD3.X R20, PT, PT, R20, UR5, RZ, P0, !PT ;  /* 0x0000000514147c10 */ /* 0x008fca00087fe4ff */
[----:B------:R2:W-:Y:S04]  /*6bc60*/  STL [R1+0x2100], R20 ;  /* 0x0021001401007387 */ /* 0x0005e80000100800 */
[----:B------:R-:W3:Y:S01]  /*6bc70*/  LDL.LU R25, [R1+0x2078] ;  /* 0x0020780001197983 */ /* 0x000ee20000300800 */
[----:B-1----:R-:W-:Y:S01]  /*6bc80*/  IMAD.MOV.U32 R4, RZ, RZ, R7 ;  /* 0x000000ffff047224 */ /* 0x002fe200078e0007 */
[----:B------:R-:W-:Y:S02]  /*6bc90*/  MOV R5, R20 ;  /* 0x0000001400057202 */ /* 0x000fe40000000f00 */
[----:B------:R-:W3:Y:S04]  /*6bca0*/  LDL.LU R27, [R1+0x201c] ;  /* 0x00201c00011b7983 */ /* 0x000ee80000300800 */
[----:B------:R-:W3:Y:S01]  /*6bcb0*/  LDL.LU R24, [R1+0x2010] ;  /* 0x0020100001187983 */ /* 0x000ee20000300800 */
[----:B------:R-:W-:-:S03]  /*6bcc0*/  ISETP.NE.U32.AND P0, PT, RZ, UR11, PT ;  /* 0x0000000bff007c0c */ /* 0x000fc6000bf05070 */
[----:B--2---:R-:W2:Y:S04]  /*6bcd0*/  LDL.LU R20, [R1+0x2024] ;  /* 0x0020240001147983 */ /* 0x004ea80000300800 */
[----:B------:R1:W-:Y:S04]  /*6bce0*/  LDGSTS.E [R3+0x2300], desc[UR14][R4.64], P1 ;  /* 0x0230000004037fae */ /* 0x0003e800089a100e */
[----:B------:R-:W2:Y:S04]  /*6bcf0*/  LDL.LU R21, [R1+0x2008] ;  /* 0x0020080001157983 */ /* 0x000ea80000300800 */
[----:B------:R-:W2:Y:S01]  /*6bd00*/  LDL.LU R7, [R1+0x2014] ;  /* 0x0020140001077983 */ /* 0x000ea20000300800 */
[----:B------:R-:W-:-:S05]  /*6bd10*/  IADD3 R28, P1, PT, R28, UR16, RZ ;  /* 0x000000101c1c7c10 */ /* 0x000fca000ff3e0ff */
[----:B-1----:R-:W-:Y:S01]  /*6bd20*/  IMAD.MOV.U32 R4, RZ, RZ, R28 ;  /* 0x000000ffff047224 */ /* 0x002fe200078e001c */
[----:B----4-:R-:W-:Y:S02]  /*6bd30*/  IADD3 R18, P2, PT, R18, UR16, RZ ;  /* 0x0000001012127c10 */ /* 0x010fe4000ff5e0ff */
[----:B------:R-:W-:-:S04]  /*6bd40*/  IADD3.X R29, PT, PT, R29, UR5, RZ, P1, !PT ;  /* 0x000000051d1d7c10 */ /* 0x000fc80008ffe4ff */
[----:B------:R-:W-:Y:S02]  /*6bd50*/  MOV R5, R29 ;  /* 0x0000001d00057202 */ /* 0x000fe40000000f00 */
[----:B------:R-:W-:Y:S01]  /*6bd60*/  IADD3.X R22, PT, PT, R22, UR5, RZ, P2, !PT ;  /* 0x0000000516167c10 */ /* 0x000fe200097fe4ff */
[----:B------:R-:W-:Y:S04]  /*6bd70*/  STL [R1+0x20a4], R28 ;  /* 0x0020a41c01007387 */ /* 0x000fe80000100800 */
[----:B------:R1:W-:Y:S04]  /*6bd80*/  LDGSTS.E [R3+0x3000], desc[UR14][R4.64], P0 ;  /* 0x0300000004037fae */ /* 0x0003e800081a100e */
[----:B------:R-:W-:Y:S04]  /*6bd90*/  STL [R1+0x2098], R29 ;  /* 0x0020981d01007387 */ /* 0x000fe80000100800 */
[----:B------:R4:W-:Y:S01]  /*6bda0*/  STL [R1+0x209c], R18 ;  /* 0x00209c1201007387 */ /* 0x0009e20000100800 */
[----:B-1----:R-:W-:Y:S01]  /*6bdb0*/  IMAD.MOV.U32 R4, RZ, RZ, R18 ;  /* 0x000000ffff047224 */ /* 0x002fe200078e0012 */
[----:B------:R-:W-:-:S02]  /*6bdc0*/  MOV R5, R22 ;  /* 0x0000001600057202 */ /* 0x000fc40000000f00 */
[----:B------:R-:W-:Y:S04]  /*6bdd0*/  STL [R1+0x2090], R22 ;  /* 0x0020901601007387 */ /* 0x000fe80000100800 */
[----:B----4-:R-:W4:Y:S04]  /*6bde0*/  LDL.LU R18, [R1+0x200c] ;  /* 0x00200c0001127983 */ /* 0x010f280000300800 */
[----:B------:R1:W-:Y:S01]  /*6bdf0*/  LDGSTS.E [R3+0x3100], desc[UR14][R4.64], P0 ;  /* 0x0310000004037fae */ /* 0x0003e200081a100e */
[----:B------:R-:W-:-:S05]  /*6be00*/  IADD3 R17, P1, PT, R17, UR16, RZ ;  /* 0x0000001011117c10 */ /* 0x000fca000ff3e0ff */
[----:B------:R-:W-:Y:S01]  /*6be10*/  STL [R1+0x2094], R17 ;  /* 0x0020941101007387 */ /* 0x000fe20000100800 */
[----:B------:R-:W-:-:S04]  /*6be20*/  IADD3.X R19, PT, PT, R19, UR5, RZ, P1, !PT ;  /* 0x0000000513137c10 */ /* 0x000fc80008ffe4ff */
[----:B-1----:R-:W-:Y:S01]  /*6be30*/  MOV R5, R19 ;  /* 0x0000001300057202 */ /* 0x002fe20000000f00 */
[----:B------:R1:W-:Y:S04]  /*6be40*/  STL [R1+0x2088], R19 ;  /* 0x0020881301007387 */ /* 0x0003e80000100800 */
[----:B-1----:R-:W4:Y:S01]  /*6be50*/  LDL.LU R19, [R1+0x1ff8] ;  /* 0x001ff80001137983 */ /* 0x002f220000300800 */
[----:B------:R-:W-:Y:S01]  /*6be60*/  UISETP.GT.AND UP1, UPT, UR18, 0x10, UPT ;  /* 0x000000101200788c */ /* 0x000fe2000bf24270 */
[----:B------:R-:W-:Y:S01]  /*6be70*/  IADD3 R23, P2, PT, R23, UR16, RZ ;  /* 0x0000001017177c10 */ /* 0x000fe2000ff5e0ff */
[----:B------:R-:W-:Y:S01]  /*6be80*/  IMAD.MOV.U32 R4, RZ, RZ, R17 ;  /* 0x000000ffff047224 */ /* 0x000fe200078e0011 */
[----:B------:R-:W-:Y:S01]  /*6be90*/  IADD3 R26, P3, PT, R26, UR16, RZ ;  /* 0x000000101a1a7c10 */ /* 0x000fe2000ff7e0ff */
[----:B------:R-:W-:Y:S01]  /*6bea0*/  USEL UR11, URZ, 0x4, !UP1 ;  /* 0x00000004ff0b7887 */ /* 0x000fe2000c800000 */
[----:B------:R-:W4:Y:S03]  /*6beb0*/  LDL.LU R22, [R1+0x1fa0] ;  /* 0x001fa00001167983 */ /* 0x000f260000300800 */
[----:B------:R-:W-:Y:S01]  /*6bec0*/  USEL UR11, UR11, URZ, !UP0 ;  /* 0x000000ff0b0b7287 */ /* 0x000fe2000c000000 */
[----:B------:R-:W4:Y:S04]  /*6bed0*/  LDL.LU R17, [R1+0x1fa4] ;  /* 0x001fa40001117983 */ /* 0x000f280000300800 */
[----:B------:R-:W-:Y:S01]  /*6bee0*/  STL [R1+0x208c], R23 ;  /* 0x00208c1701007387 */ /* 0x000fe20000100800 */
[----:B------:R-:W-:-:S03]  /*6bef0*/  ISETP.NE.U32.AND P1, PT, RZ, UR11, PT ;  /* 0x0000000bff007c0c */ /* 0x000fc6000bf25070 */
[----:B------:R1:W-:Y:S02]  /*6bf00*/  LDGSTS.E [R3+0x3200], desc[UR14][R4.64], P0 ;  /* 0x0320000004037fae */ /* 0x0003e400081a100e */
[----:B-1----:R-:W-:Y:S01]  /*6bf10*/  IMAD.MOV.U32 R4, RZ, RZ, R23 ;  /* 0x000000ffff047224 */ /* 0x002fe200078e0017 */
[----:B---3--:R-:W-:-:S04]  /*6bf20*/  IADD3.X R25, PT, PT, R25, UR5, RZ, P2, !PT ;  /* 0x0000000519197c10 */ /* 0x008fc800097fe4ff */
[----:B------:R-:W-:Y:S01]  /*6bf30*/  MOV R5, R25 ;  /* 0x0000001900057202 */ /* 0x000fe20000000f00 */
[----:B------:R1:W-:Y:S04]  /*6bf40*/  STL [R1+0x2078], R25 ;  /* 0x0020781901007387 */ /* 0x0003e80000100800 */
[----:B------:R-:W-:Y:S01]  /*6bf50*/  STL [R1+0x2020], R26 ;  /* 0x0020201a01007387 */ /* 0x000fe20000100800 */
[----:B------:R-:W-:-:S03]  /*6bf60*/  IADD3.X R27, PT, PT, R27, UR5, RZ, P3, !PT ;  /* 0x000000051b1b7c10 */ /* 0x000fc60009ffe4ff */
[----:B------:R3:W-:Y:S04]  /*6bf70*/  LDGSTS.E [R3+0x3300], desc[UR14][R4.64], P0 ;  /* 0x0330000004037fae */ /* 0x0007e800081a100e */
[----:B-1----:R-:W4:Y:S01]  /*6bf80*/  LDL.LU R25, [R1+0x1f9c] ;  /* 0x001f9c0001197983 */ /* 0x002f220000300800 */
[----:B--2---:R-:W-:-:S04]  /*6bf90*/  IADD3 R20, P0, PT, R20, UR16, RZ ;  /* 0x0000001014147c10 */ /* 0x004fc8000ff1e0ff */
[----:B------:R-:W-:Y:S01]  /*6bfa0*/  IADD3.X R24, PT, PT, R24, UR5, RZ, P0, !PT ;  /* 0x0000000518187c10 */ /* 0x000fe200087fe4ff */
[----:B---3--:R-:W-:Y:S01]  /*6bfb0*/  IMAD.MOV.U32 R4, RZ, RZ, R26 ;  /* 0x000000ffff047224 */ /* 0x008fe200078e001a */
[----:B------:R-:W-:Y:S01]  /*6bfc0*/  MOV R5, R27 ;  /* 0x0000001b00057202 */ /* 0x000fe20000000f00 */
[----:B------:R-:W-:Y:S01]  /*6bfd0*/  STL [R1+0x201c], R27 ;  /* 0x00201c1b01007387 */ /* 0x000fe20000100800 */
[----:B------:R-:W-:-:S03]  /*6bfe0*/  IADD3 R7, P2, PT, R7, UR16, RZ ;  /* 0x0000001007077c10 */ /* 0x000fc6000ff5e0ff */
[----:B------:R-:W2:Y:S01]  /*6bff0*/  LDL.LU R23, [R1+0x1f90] ;  /* 0x001f900001177983 */ /* 0x000ea20000300800 */
[----:B------:R-:W-:-:S03]  /*6c000*/  IADD3.X R21, PT, PT, R21, UR5, RZ, P2, !PT ;  /* 0x0000000515157c10 */ /* 0x000fc600097fe4ff */
[----:B------:R1:W-:Y:S04]  /*6c010*/  LDGSTS.E [R3+0x4000], desc[UR14][R4.64], P1 ;  /* 0x0400000004037fae */ /* 0x0003e800089a100e */
[----:B------:R3:W-:Y:S04]  /*6c020*/  STL [R1+0x2024], R20 ;  /* 0x0020241401007387 */ /* 0x0007e80000100800 */
[----:B------:R-:W-:Y:S01]  /*6c030*/  STL [R1+0x2010], R24 ;  /* 0x0020101801007387 */ /* 0x000fe20000100800 */
[----:B-1----:R-:W-:Y:S01]  /*6c040*/  IMAD.MOV.U32 R4, RZ, RZ, R20 ;  /* 0x000000ffff047224 */ /* 0x002fe200078e0014 */
[----:B------:R-:W-:-:S02]  /*6c050*/  MOV R5, R24 ;  /* 0x0000001800057202 */ /* 0x000fc40000000f00 */
[----:B------:R-:W-:Y:S04]  /*6c060*/  STL [R1+0x2014], R7 ;  /* 0x0020140701007387 */ /* 0x000fe80000100800 */
[----:B---3--:R-:W3:Y:S04]  /*6c070*/  LDL.LU R20, [R1+0x1f94] ;  /* 0x001f940001147983 */ /* 0x008ee80000300800 */
[----:B------:R1:W-:Y:S04]  /*6c080*/  LDGSTS.E [R3+0x4100], desc[UR14][R4.64], P1 ;  /* 0x0410000004037fae */ /* 0x0003e800089a100e */
[----:B------:R4:W-:Y:S01]  /*6c090*/  STL [R1+0x2008], R21 ;  /* 0x0020081501007387 */ /* 0x0009e20000100800 */
[----:B-1----:R-:W-:-:S03]  /*6c0a0*/  MOV R5, R21 ;  /* 0x0000001500057202 */ /* 0x002fc60000000f00 */
[----:B----4-:R-:W4:Y:S01]  /*6c0b0*/  LDL.LU R21, [R1+0x1f88] ;  /* 0x001f880001157983 */ /* 0x010f220000300800 */
[----:B------:R-:W-:Y:S01]  /*6c0c0*/  IADD3 R18, P0, PT, R18, UR16, RZ ;  /* 0x0000001012127c10 */ /* 0x000fe2000ff1e0ff */
[----:B------:R-:W-:Y:S02]  /*6c0d0*/  IMAD.MOV.U32 R4, RZ, RZ, R7 ;  /* 0x000000ffff047224 */ /* 0x000fe400078e0007 */
[----:B------:R-:W4:Y:S04]  /*6c0e0*/  LDL.LU R24, [R1+0x1f8c] ;  /* 0x001f8c0001187983 */ /* 0x000f280000300800 */
[----:B------:R-:W4:Y:S04]  /*6c0f0*/  LDL.LU R7, [R1+0x1f20] ;  /* 0x001f200001077983 */ /* 0x000f280000300800 */
[----:B------:R-:W-:Y:S01]  /*6c100*/  STL [R1+0x200c], R18 ;  /* 0x00200c1201007387 */ /* 0x000fe20000100800 */
[----:B------:R-:W-:-:S03]  /*6c110*/  UISETP.GT.AND UP1, UPT, UR18, 0x14, UPT ;  /* 0x000000141200788c */ /* 0x000fc6000bf24270 */
[----:B------:R1:W-:Y:S01]  /*6c120*/  LDGSTS.E [R3+0x4200], desc[UR14][R4.64], P1 ;  /* 0x0420000004037fae */ /* 0x0003e200089a100e */
[----:B------:R-:W-:-:S05]  /*6c130*/  IADD3.X R19, PT, PT, R19, UR5, RZ, P0, !PT ;  /* 0x0000000513137c10 */ /* 0x000fca00087fe4ff */
[----:B------:R1:W-:Y:S04]  /*6c140*/  STL [R1+0x1ff8], R19 ;  /* 0x001ff81301007387 */ /* 0x0003e80000100800 */
[----:B------:R-:W4:Y:S01]  /*6c150*/  LDL.LU R26, [R1+0x1f78] ;  /* 0x001f7800011a7983 */ /* 0x000f220000300800 */
[----:B-1----:R-:W-:Y:S01]  /*6c160*/  IMAD.MOV.U32 R4, RZ, RZ, R18 ;  /* 0x000000ffff047224 */ /* 0x002fe200078e0012 */
[----:B------:R-:W-:Y:S01]  /*6c170*/  MOV R5, R19 ;  /* 0x0000001300057202 */ /* 0x000fe20000000f00 */
[----:B------:R-:W-:Y:S01]  /*6c180*/  USEL UR11, URZ, 0x4, !UP1 ;  /* 0x00000004ff0b7887 */ /* 0x000fe2000c800000 */
[----:B------:R-:W4:Y:S04]  /*6c190*/  LDL.LU R27, [R1+0x1f1c] ;  /* 0x001f1c00011b7983 */ /* 0x000f280000300800 */
[----:B------:R1:W-:Y:S01]  /*6c1a0*/  LDGSTS.E [R3+0x4300], desc[UR14][R4.64], P1 ;  /* 0x0430000004037fae */ /* 0x0003e200089a100e */
[----:B------:R-:W-:Y:S01]  /*6c1b0*/  IADD3 R22, P1, PT, R22, UR16, RZ ;  /* 0x0000001016167c10 */ /* 0x000fe2000ff3e0ff */
[----:B------:R-:W-:Y:S01]  /*6c1c0*/  USEL UR11, UR11, URZ, !UP0 ;  /* 0x000000ff0b0b7287 */ /* 0x000fe2000c000000 */
[----:B------:R-:W-:Y:S01]  /*6c1d0*/  IADD3 R17, P2, PT, R17, UR16, RZ ;  /* 0x0000001011117c10 */ /* 0x000fe2000ff5e0ff */
[----:B------:R-:W4:Y:S04]  /*6c1e0*/  LDL.LU R19, [R1+0x1f24] ;  /* 0x001f240001137983 */ /* 0x000f280000300800 */
[----:B------:R-:W4:Y:S01]  /*6c1f0*/  LDL.LU R18, [R1+0x1f14] ;  /* 0x001f140001127983 */ /* 0x000f220000300800 */
[----:B------:R-:W-:-:S03]  /*6c200*/  ISETP.NE.U32.AND P0, PT, RZ, UR11, PT ;  /* 0x0000000bff007c0c */ /* 0x000fc6000bf05070 */
[----:B------:R-:W-:Y:S01]  /*6c210*/  STL [R1+0x1fa0], R22 ;  /* 0x001fa01601007387 */ /* 0x000fe20000100800 */
[----:B-1----:R-:W-:Y:S01]  /*6c220*/  IMAD.MOV.U32 R4, RZ, RZ, R22 ;  /* 0x000000ffff047224 */ /* 0x002fe200078e0016 */
[----:B------:R-:W-:-:S04]  /*6c230*/  IADD3.X R25, PT, PT, R25, UR5, RZ, P1, !PT ;  /* 0x0000000519197c10 */ /* 0x000fc80008ffe4ff */
[----:B------:R-:W-:Y:S01]  /*6c240*/  MOV R5, R25 ;  /* 0x0000001900057202 */ /* 0x000fe20000000f00 */
[----:B------:R1:W-:Y:S04]  /*6c250*/  STL [R1+0x1f9c], R25 ;  /* 0x001f9c1901007387 */ /* 0x0003e80000100800 */
[----:B------:R2:W-:Y:S04]  /*6c260*/  STL [R1+0x1fa4], R17 ;  /* 0x001fa41101007387 */ /* 0x0005e80000100800 */
[----:B------:R2:W-:Y:S04]  /*6c270*/  LDGSTS.E [R3+0x5000], desc[UR14][R4.64], P0 ;  /* 0x0500000004037fae */ /* 0x0005e800081a100e */
[----:B-1----:R-:W4:Y:S01]  /*6c280*/  LDL.LU R25, [R1+0x1f10] ;  /* 0x001f100001197983 */ /* 0x002f220000300800 */
[----:B--2---:R-:W-:-:S05]  /*6c290*/  IADD3.X R23, PT, PT, R23, UR5, RZ, P2, !PT ;  /* 0x0000000517177c10 */ /* 0x004fca00097fe4ff */
[----:B------:R-:W-:Y:S01]  /*6c2a0*/  STL [R1+0x1f90], R23 ;  /* 0x001f901701007387 */ /* 0x000fe20000100800 */
[----:B------:R-:W-:Y:S01]  /*6c2b0*/  IMAD.MOV.U32 R4, RZ, RZ, R17 ;  /* 0x000000ffff047224 */ /* 0x000fe200078e0011 */
[----:B------:R-:W-:Y:S02]  /*6c2c0*/  MOV R5, R23 ;  /* 0x0000001700057202 */ /* 0x000fe40000000f00 */
[----:B------:R-:W2:Y:S04]  /*6c2d0*/  LDL.LU R22, [R1+0x1f08] ;  /* 0x001f080001167983 */ /* 0x000ea80000300800 */
[----:B------:R-:W2:Y:S04]  /*6c2e0*/  LDL.LU R17, [R1+0x1f0c] ;  /* 0x001f0c0001117983 */ /* 0x000ea80000300800 */
[----:B------:R1:W-:Y:S01]  /*6c2f0*/  LDGSTS.E [R3+0x5100], desc[UR14][R4.64], P0 ;  /* 0x0510000004037fae */ /* 0x0003e200081a100e */
[----:B---3--:R-:W-:-:S05]  /*6c300*/  IADD3 R20, P1, PT, R20, UR16, RZ ;  /* 0x0000001014147c10 */ /* 0x008fca000ff3e0ff */
[----:B------:R3:W-:Y:S01]  /*6c310*/  STL [R1+0x1f94], R20 ;  /* 0x001f941401007387 */ /* 0x0007e20000100800 */
[----:B-1----:R-:W-:Y:S01]  /*6c320*/  IMAD.MOV.U32 R4, RZ, RZ, R20 ;  /* 0x000000ffff047224 */ /* 0x002fe200078e0014 */
[----:B----4-:R-:W-:-:S05]  /*6c330*/  IADD3.X R21, PT, PT, R21, UR5, RZ, P1, !PT ;  /* 0x0000000515157c10 */ /* 0x010fca0008ffe4ff */
[----:B------:R1:W-:Y:S04]  /*6c340*/  STL [R1+0x1f88], R21 ;  /* 0x001f881501007387 */ /* 0x0003e80000100800 */
[----:B---3--:R-:W3:Y:S01]  /*6c350*/  LDL.LU R20, [R1+0x1ef8] ;  /* 0x001ef80001147983 */ /* 0x008ee20000300800 */
[----:B------:R-:W-:Y:S02]  /*6c360*/  IADD3 R24, P2, PT, R24, UR16, RZ ;  /* 0x0000001018187c10 */ /* 0x000fe4000ff5e0ff */
[----:B------:R-:W-:Y:S01]  /*6c370*/  MOV R5, R21 ;  /* 0x0000001500057202 */ /* 0x000fe20000000f00 */
[----:B------:R-:W4:Y:S01]  /*6c380*/  LDL.LU R23, [R1+0x1ea0] ;  /* 0x001ea00001177983 */ /* 0x000f220000300800 */
[----:B------:R-:W-:-:S03]  /*6c390*/  IADD3 R7, P3, PT, R7, UR16, RZ ;  /* 0x0000001007077c10 */ /* 0x000fc6000ff7e0ff */
[----:B-1----:R-:W4:Y:S04]  /*6c3a0*/  LDL.LU R21, [R1+0x1ea4] ;  /* 0x001ea40001157983 */ /* 0x002f280000300800 */
[----:B------:R1:W-:Y:S04]  /*6c3b0*/  STL [R1+0x1f8c], R24 ;  /* 0x001f8c1801007387 */ /* 0x0003e80000100800 */
[----:B------:R1:W-:Y:S02]  /*6c3c0*/  LDGSTS.E [R3+0x5200], desc[UR14][R4.64], P0 ;  /* 0x0520000004037fae */ /* 0x0003e400081a100e */
[----:B-1----:R-:W-:Y:S01]  /*6c3d0*/  IMAD.MOV.U32 R4, RZ, RZ, R24 ;  /* 0x000000ffff047224 */ /* 0x002fe200078e0018 */
[----:B------:R-:W-:-:S05]  /*6c3e0*/  IADD3.X R26, PT, PT, R26, UR5, RZ, P2, !PT ;  /* 0x000000051a1a7c10 */ /* 0x000fca00097fe4ff */
[----:B------:R1:W-:Y:S04]  /*6c3f0*/  STL [R1+0x1f78], R26 ;  /* 0x001f781a01007387 */ /* 0x0003e80000100800 */
[----:B------:R1:W-:Y:S04]  /*6c400*/  STL [R1+0x1f20], R7 ;  /* 0x001f200701007387 */ /* 0x0003e80000100800 */
[----:B------:R-:W4:Y:S01]  /*6c410*/  LDL.LU R24, [R1+0x1e9c] ;  /* 0x001e9c0001187983 */ /* 0x000f220000300800 */
[----:B------:R-:W-:-:S04]  /*6c420*/  UISETP.GT.AND UP1, UPT, UR18, 0x18, UPT ;  /* 0x000000181200788c */ /* 0x000fc8000bf24270 */
[----:B------:R-:W-:-:S04]  /*6c430*/  USEL UR11, URZ, 0x4, !UP1 ;  /* 0x00000004ff0b7887 */ /* 0x000fc8000c800000 */
[----:B------:R-:W-:Y:S01]  /*6c440*/  USEL UR11, UR11, URZ, !UP0 ;  /* 0x000000ff0b0b7287 */ /* 0x000fe2000c000000 */
[----:B------:R-:W-:-:S05]  /*6c450*/  MOV R5, R26 ;  /* 0x0000001a00057202 */ /* 0x000fca0000000f00 */
[----:B------:R-:W-:Y:S01]  /*6c460*/  ISETP.NE.U32.AND P1, PT, RZ, UR11, PT ;  /* 0x0000000bff007c0c */ /* 0x000fe2000bf25070 */
[----:B------:R1:W-:Y:S01]  /*6c470*/  LDGSTS.E [R3+0x5300], desc[UR14][R4.64], P0 ;  /* 0x0530000004037fae */ /* 0x0003e200081a100e */
[----:B------:R-:W-:Y:S02]  /*6c480*/  IADD3.X R27, PT, PT, R27, UR5, RZ, P3, !PT ;  /* 0x000000051b1b7c10 */ /* 0x000fe40009ffe4ff */
[----:B------:R-:W-:Y:S02]  /*6c490*/  IADD3 R19, P0, PT, R19, UR16, RZ ;  /* 0x0000001013137c10 */ /* 0x000fe4000ff1e0ff */
[----:B------:R-:W-:Y:S01]  /*6c4a0*/  IADD3 R18, P2, PT, R18, UR16, RZ ;  /* 0x0000001012127c10 */ /* 0x000fe2000ff5e0ff */
[----:B------:R-:W-:Y:S04]  /*6c4b0*/  STL [R1+0x1f1c], R27 ;  /* 0x001f1c1b01007387 */ /* 0x000fe80000100800 */
[----:B-1----:R-:W4:Y:S01]  /*6c4c0*/  LDL.LU R26, [R1+0x1e90] ;  /* 0x001e9000011a7983 */ /* 0x002f220000300800 */
[----:B------:R-:W-:Y:S01]  /*6c4d0*/  IMAD.MOV.U32 R4, RZ, RZ, R7 ;  /* 0x000000ffff047224 */ /* 0x000fe200078e0007 */
[----:B------:R-:W-:-:S02]  /*6c4e0*/  MOV R5, R27 ;  /* 0x0000001b00057202 */ /* 0x000fc40000000f00 */
[----:B------:R-:W4:Y:S04]  /*6c4f0*/  LDL.LU R7, [R1+0x1e94] ;  /* 0x001e940001077983 */ /* 0x000f280000300800 */
[----:B------:R1:W-:Y:S04]  /*6c500*/  STL [R1+0x1f24], R19 ;  /* 0x001f241301007387 */ /* 0x0003e80000100800 */
[----:B------:R1:W-:Y:S02]  /*6c510*/  LDGSTS.E [R3+0x6000], desc[UR14][R4.64], P1 ;  /* 0x0600000004037fae */ /* 0x0003e400089a100e */
[----:B-1----:R-:W-:Y:S01]  /*6c520*/  IMAD.MOV.U32 R4, RZ, RZ, R19 ;  /* 0x000000ffff047224 */ /* 0x002fe200078e0013 */
[----:B------:R-:W-:-:S05]  /*6c530*/  IADD3.X R25, PT, PT, R25, UR5, RZ, P0, !PT ;  /* 0x0000000519197c10 */ /* 0x000fca00087fe4ff */
[----:B------:R-:W-:Y:S04]  /*6c540*/  STL [R1+0x1f10], R25 ;  /* 0x001f101901007387 */ /* 0x000fe80000100800 */
[----:B------:R-:W-:Y:S04]  /*6c550*/  STL [R1+0x1f14], R18 ;  /* 0x001f141201007387 */ /* 0x000fe80000100800 */
[----:B------:R-:W4:Y:S01]  /*6c560*/  LDL.LU R19, [R1+0x1e88] ;  /* 0x001e880001137983 */ /* 0x000f220000300800 */
[----:B------:R-:W-:Y:S02]  /*6c570*/  MOV R5, R25 ;  /* 0x0000001900057202 */ /* 0x000fe40000000f00 */
[----:B--2---:R-:W-:-:S02]  /*6c580*/  IADD3.X R22, PT, PT, R22, UR5, RZ, P2, !PT ;  /* 0x0000000516167c10 */ /* 0x004fc400097fe4ff */
[----:B------:R-:W-:Y:S01]  /*6c590*/  IADD3 R17, P0, PT, R17, UR16, RZ ;  /* 0x0000001011117c10 */ /* 0x000fe2000ff1e0ff */
[----:B------:R1:W-:Y:S04]  /*6c5a0*/  LDGSTS.E [R3+0x6100], desc[UR14][R4.64], P1 ;  /* 0x0610000004037fae */ /* 0x0003e800089a100e */
[----:B------:R2:W-:Y:S01]  /*6c5b0*/  STL [R1+0x1f08], R22 ;  /* 0x001f081601007387 */ /* 0x0005e20000100800 */
[----:B-1----:R-:W-:Y:S01]  /*6c5c0*/  IMAD.MOV.U32 R4, RZ, RZ, R18 ;  /* 0x000000ffff047224 */ /* 0x002fe200078e0012 */
[----:B------:R-:W-:Y:S02]  /*6c5d0*/  MOV R5, R22 ;  /* 0x0000001600057202 */ /* 0x000fe40000000f00 */
[----:B--2---:R-:W2:Y:S04]  /*6c5e0*/  LDL.LU R22, [R1+0x1e8c] ;  /* 0x001e8c0001167983 */ /* 0x004ea80000300800 */
[----:B------:R-:W2:Y:S04]  /*6c5f0*/  LDL.LU R18, [R1+0x1e20] ;  /* 0x001e200001127983 */ /* 0x000ea80000300800 */
[----:B------:R-:W-:Y:S01]  /*6c600*/  STL [R1+0x1f0c], R17 ;  /* 0x001f0c1101007387 */ /* 0x000fe20000100800 */
[----:B---3--:R-:W-:-:S03]  /*6c610*/  IADD3.X R20, PT, PT, R20, UR5, RZ, P0, !PT ;  /* 0x0000000514147c10 */ /* 0x008fc600087fe4ff */
[----:B------:R1:W-:Y:S04]  /*6c620*/  LDGSTS.E [R3+0x6200], desc[UR14][R4.64], P1 ;  /* 0x0620000004037fae */ /* 0x0003e800089a100e */
[----:B------:R3:W-:Y:S04]  /*6c630*/  STL [R1+0x1ef8], R20 ;  /* 0x001ef81401007387 */ /* 0x0007e80000100800 */
[----:B------:R-:W2:Y:S01]  /*6c640*/  LDL.LU R27, [R1+0x1e78] ;  /* 0x001e7800011b7983 */ /* 0x000ea20000300800 */
[----:B-1----:R-:W-:Y:S01]  /*6c650*/  IMAD.MOV.U32 R4, RZ, RZ, R17 ;  /* 0x000000ffff047224 */ /* 0x002fe200078e0011 */
[----:B------:R-:W-:-:S02]  /*6c660*/  MOV R5, R20 ;  /* 0x0000001400057202 */ /* 0x000fc40000000f00 */
[----:B------:R-:W2:Y:S04]  /*6c670*/  LDL.LU R25, [R1+0x1e1c] ;  /* 0x001e1c0001197983 */ /* 0x000ea80000300800 */
[----:B------:R1:W-:Y:S01]  /*6c680*/  LDGSTS.E [R3+0x6300], desc[UR14][R4.64], P1 ;  /* 0x0630000004037fae */ /* 0x0003e200089a100e */
[----:B----4-:R-:W-:Y:S02]  /*6c690*/  IADD3 R23, P1, PT, R23, UR16, RZ ;  /* 0x0000001017177c10 */ /* 0x010fe4000ff3e0ff */
[----:B------:R-:W-:Y:S01]  /*6c6a0*/  IADD3 R21, P2, PT, R21, UR16, RZ ;  /* 0x0000001015157c10 */ /* 0x000fe2000ff5e0ff */
[----:B---3--:R-:W3:Y:S04]  /*6c6b0*/  LDL.LU R20, [R1+0x1e24] ;  /* 0x001e240001147983 */ /* 0x008ee80000300800 */
[----:B------:R-:W4:Y:S04]  /*6c6c0*/  LDL.LU R17, [R1+0x1e14] ;  /* 0x001e140001117983 */ /* 0x000f280000300800 */
[----:B------:R-:W-:Y:S01]  /*6c6d0*/  STL [R1+0x1ea0], R23 ;  /* 0x001ea01701007387 */ /* 0x000fe20000100800 */
[----:B------:R-:W-:-:S04]  /*6c6e0*/  IADD3.X R24, PT, PT, R24, UR5, RZ, P1, !PT ;  /* 0x0000000518187c10 */ /* 0x000fc80008ffe4ff */
[----:B-1----:R-:W-:Y:S01]  /*6c6f0*/  MOV R5, R24 ;  /* 0x0000001800057202 */ /* 0x002fe20000000f00 */
[----:B------:R1:W-:Y:S04]  /*6c700*/  STL [R1+0x1e9c], R24 ;  /* 0x001e9c1801007387 */ /* 0x0003e80000100800 */
[----:B------:R-:W-:Y:S04]  /*6c710*/  STL [R1+0x1ea4], R21 ;  /* 0x001ea41501007387 */ /* 0x000fe80000100800 */
[----:B-1----:R-:W4:Y:S01]  /*6c720*/  LDL.LU R24, [R1+0x1e10] ;  /* 0x001e100001187983 */ /* 0x002f220000300800 */
[----:B------:R-:W-:-:S04]  /*6c730*/  UISETP.GT.AND UP1, UPT, UR18, 0x1c, UPT ;  /* 0x0000001c1200788c */ /* 0x000fc8000bf24270 */
[----:B------:R-:W-:-:S04]  /*6c740*/  USEL UR11, URZ, 0x4, !UP1 ;  /* 0x00000004ff0b7887 */ /* 0x000fc8000c800000 */
[----:B------:R-:W-:-:S06]  /*6c750*/  USEL UR11, UR11, URZ, !UP0 ;  /* 0x000000ff0b0b7287 */ /* 0x000fcc000c000000 */
[----:B------:R-:W-:Y:S01]  /*6c760*/  ISETP.NE.U32.AND P0, PT, RZ, UR11, PT ;  /* 0x0000000bff007c0c */ /* 0x000fe2000bf05070 */
[----:B------:R-:W-:Y:S01]  /*6c770*/  IMAD.MOV.U32 R4, RZ, RZ, R23 ;  /* 0x000000ffff047224 */ /* 0x000fe200078e0017 */
[----:B------:R-:W-:Y:S02]  /*6c780*/  IADD3.X R26, PT, PT, R26, UR5, RZ, P2, !PT ;  /* 0x000000051a1a7c10 */ /* 0x000fe400097fe4ff */
[----:B------:R-:W-:-:S03]  /*6c790*/  IADD3 R7, P1, PT, R7, UR16, RZ ;  /* 0x0000001007077c10 */ /* 0x000fc6000ff3e0ff */
[----:B------:R-:W-:Y:S04]  /*6c7a0*/  STL [R1+0x1e90], R26 ;  /* 0x001e901a01007387 */ /* 0x000fe80000100800 */
[----:B------:R-:W4:Y:S04]  /*6c7b0*/  LDL.LU R23, [R1+0x1e08] ;  /* 0x001e080001177983 */ /* 0x000f280000300800 */
[----:B------:R1:W-:Y:S04]  /*6c7c0*/  LDGSTS.E [R3+0x7000], desc[UR14][R4.64], P0 ;  /* 0x0700000004037fae */ /* 0x0003e800081a100e */
[----:B------:R-:W-:Y:S01]  /*6c7d0*/  STL [R1+0x1e94], R7 ;  /* 0x001e940701007387 */ /* 0x000fe20000100800 */
[----:B-1----:R-:W-:Y:S01]  /*6c7e0*/  IMAD.MOV.U32 R4, RZ, RZ, R21 ;  /* 0x000000ffff047224 */ /* 0x002fe200078e0015 */
[----:B------:R-:W-:-:S05]  /*6c7f0*/  MOV R5, R26 ;  /* 0x0000001a00057202 */ /* 0x000fca0000000f00 */
[----:B------:R1:W-:Y:S01]  /*6c800*/  LDGSTS.E [R3+0x7100], desc[UR14][R4.64], P0 ;  /* 0x0710000004037fae */ /* 0x0003e200081a100e */
[----:B------:R-:W-:Y:S01]  /*6c810*/  UISETP.GT.AND UP1, UPT, UR18, 0x20, UPT ;  /* 0x000000201200788c */ /* 0x000fe2000bf24270 */
[----:B-1----:R-:W-:-:S03]  /*6c820*/  IMAD.MOV.U32 R4, RZ, RZ, R7 ;  /* 0x000000ffff047224 */ /* 0x002fc600078e0007 */
[----:B------:R-:W-:-:S04]  /*6c830*/  USEL UR11, URZ, 0x4, !UP1 ;  /* 0x00000004ff0b7887 */ /* 0x000fc8000c800000 */
[----:B------:R-:W-:Y:S01]  /*6c840*/  USEL UR11, UR11, URZ, !UP0 ;  /* 0x000000ff0b0b7287 */ /* 0x000fe2000c000000 */
[----:B------:R-:W-:-:S04]  /*6c850*/  IADD3.X R19, PT, PT, R19, UR5, RZ, P1, !PT ;  /* 0x0000000513137c10 */ /* 0x000fc80008ffe4ff */
[----:B------:R-:W-:Y:S01]  /*6c860*/  MOV R5, R19 ;  /* 0x0000001300057202 */ /* 0x000fe20000000f00 */
[----:B------:R1:W-:Y:S04]  /*6c870*/  STL [R1+0x1e88], R19 ;  /* 0x001e881301007387 */ /* 0x0003e80000100800 */
[----:B------:R2:W-:Y:S04]  /*6c880*/  LDGSTS.E [R3+0x7200], desc[UR14][R4.64], P0 ;  /* 0x0720000004037fae */ /* 0x0005e800081a100e */
[----:B-1----:R-:W4:Y:S04]  /*6c890*/  LDL.LU R19, [R1+0x1df8] ;  /* 0x001df80001137983 */ /* 0x002f280000300800 */
[----:B------:R-:W4:Y:S01]  /*6c8a0*/  LDL.LU R7, [R1+0x1e0c] ;  /* 0x001e0c0001077983 */ /* 0x000f220000300800 */
[----:B--2---:R-:W-:-:S03]  /*6c8b0*/  IADD3 R22, P2, PT, R22, UR16, RZ ;  /* 0x0000001016167c10 */ /* 0x004fc6000ff5e0ff */
[----:B------:R-:W2:Y:S01]  /*6c8c0*/  LDL.LU R21, [R1+0x1da0] ;  /* 0x001da00001157983 */ /* 0x000ea20000300800 */
[----:B------:R-:W-:-:S03]  /*6c8d0*/  IADD3 R18, P3, PT, R18, UR16, RZ ;  /* 0x0000001012127c10 */ /* 0x000fc6000ff7e0ff */
[----:B------:R-:W2:Y:S01]  /*6c8e0*/  LDL.LU R26, [R1+0x1da4] ;  /* 0x001da400011a7983 */ /* 0x000ea20000300800 */
[----:B------:R-:W-:-:S03]  /*6c8f0*/  IMAD.MOV.U32 R4, RZ, RZ, R22 ;  /* 0x000000ffff047224 */ /* 0x000fc600078e0016 */
[----:B------:R1:W-:Y:S01]  /*6c900*/  STL [R1+0x1e8c], R22 ;  /* 0x001e8c1601007387 */ /* 0x0003e20000100800 */
[----:B------:R-:W-:Y:S02]  /*6c910*/  ISETP.NE.U32.AND P1, PT, RZ, UR11, PT ;  /* 0x0000000bff007c0c */ /* 0x000fe4000bf25070 */
[----:B------:R-:W-:-:S05]  /*6c920*/  IADD3.X R27, PT, PT, R27, UR5, RZ, P2, !PT ;  /* 0x000000051b1b7c10 */ /* 0x000fca00097fe4ff */
[----:B------:R3:W-:Y:S01]  /*6c930*/  STL [R1+0x1e78], R27 ;  /* 0x001e781b01007387 */ /* 0x0007e20000100800 */
[----:B------:R-:W-:-:S03]  /*6c940*/  MOV R5, R27 ;  /* 0x0000001b00057202 */ /* 0x000fc60000000f00 */
[----:B------:R4:W-:Y:S01]  /*6c950*/  STL [R1+0x1e20], R18 ;  /* 0x001e201201007387 */ /* 0x0009e20000100800 */
[----:B------:R-:W-:-:S03]  /*6c960*/  IADD3.X R25, PT, PT, R25, UR5, RZ, P3, !PT ;  /* 0x0000000519197c10 */ /* 0x000fc60009ffe4ff */
[----:B-1----:R-:W2:Y:S04]  /*6c970*/  LDL.LU R22, [R1+0x1d9c] ;  /* 0x001d9c0001167983 */ /* 0x002ea80000300800 */
[----:B------:R1:W-:Y:S01]  /*6c980*/  LDGSTS.E [R3+0x7300], desc[UR14][R4.64], P0 ;  /* 0x0730000004037fae */ /* 0x0003e200081a100e */
[----:B---3--:R-:W-:-:S03]  /*6c990*/  IADD3 R20, P0, PT, R20, UR16, RZ ;  /* 0x0000001014147c10 */ /* 0x008fc6000ff1e0ff */
[----:B------:R-:W-:Y:S01]  /*6c9a0*/  STL [R1+0x1e1c], R25 ;  /* 0x001e1c1901007387 */ /* 0x000fe20000100800 */
[----:B----4-:R-:W-:-:S03]  /*6c9b0*/  IADD3 R17, P2, PT, R17, UR16, RZ ;  /* 0x0000001011117c10 */ /* 0x010fc6000ff5e0ff */
[----:B------:R-:W3:Y:S01]  /*6c9c0*/  LDL.LU R27, [R1+0x1d90] ;  /* 0x001d9000011b7983 */ /* 0x000ee20000300800 */
[----:B-1----:R-:W-:Y:S01]  /*6c9d0*/  IMAD.MOV.U32 R4, RZ, RZ, R18 ;  /* 0x000000ffff047224 */ /* 0x002fe200078e0012 */
[----:B------:R-:W-:Y:S02]  /*6c9e0*/  MOV R5, R25 ;  /* 0x0000001900057202 */ /* 0x000fe40000000f00 */
[----:B------:R-:W4:Y:S04]  /*6c9f0*/  LDL.LU R18, [R1+0x1d94] ;  /* 0x001d940001127983 */ /* 0x000f280000300800 */
[----:B------:R1:W-:Y:S04]  /*6ca00*/  STL [R1+0x1e24], R20 ;  /* 0x001e241401007387 */ /* 0x0003e80000100800 */
[----:B------:R1:W-:Y:S02]  /*6ca10*/  LDGSTS.E [R3+0x8000], desc[UR14][R4.64], P1 ;  /* 0x0800000004037fae */ /* 0x0003e400089a100e */
[----:B-1----:R-:W-:Y:S01]  /*6ca20*/  IMAD.MOV.U32 R4, RZ, RZ, R20 ;  /* 0x000000ffff047224 */ /* 0x002fe200078e0014 */
[----:B------:R-:W-:-:S05]  /*6ca30*/  IADD3.X R24, PT, PT, R24, UR5, RZ, P0, !PT ;  /* 0x0000000518187c10 */ /* 0x000fca00087fe4ff */
[----:B------:R1:W-:Y:S04]  /*6ca40*/  STL [R1+0x1e10], R24 ;  /* 0x001e101801007387 */ /* 0x0003e80000100800 */
[----:B------:R-:W-:Y:S04]  /*6ca50*/  STL [R1+0x1e14], R17 ;  /* 0x001e141101007387 */ /* 0x000fe80000100800 */
[----:B------:R-:W4:Y:S01]  /*6ca60*/  LDL.LU R20, [R1+0x1d88] ;  /* 0x001d880001147983 */ /* 0x000f220000300800 */
[----:B------:R-:W-:-:S05]  /*6ca70*/  MOV R5, R24 ;  /* 0x0000001800057202 */ /* 0x000fca0000000f00 */
[----:B------:R1:W-:Y:S01]  /*6ca80*/  LDGSTS.E [R3+0x8100], desc[UR14][R4.64], P1 ;  /* 0x0810000004037fae */ /* 0x0003e200089a100e */
[----:B------:R-:W-:Y:S01]  /*6ca90*/  IADD3.X R23, PT, PT, R23, UR5, RZ, P2, !PT ;  /* 0x0000000517177c10 */ /* 0x000fe200097fe4ff */
[----:B------:R-:W-:Y:S01]  /*6caa0*/  UISETP.GT.AND UP1, UPT, UR18, 0x24, UPT ;  /* 0x000000241200788c */ /* 0x000fe2000bf24270 */
[----:B-1----:R-:W-:Y:S02]  /*6cab0*/  IMAD.MOV.U32 R4, RZ, RZ, R17 ;  /* 0x000000ffff047224 */ /* 0x002fe400078e0011 */
[----:B------:R-:W-:Y:S01]  /*6cac0*/  MOV R5, R23 ;  /* 0x0000001700057202 */ /* 0x000fe20000000f00 */
[----:B------:R1:W-:Y:S04]  /*6cad0*/  STL [R1+0x1e08], R23 ;  /* 0x001e081701007387 */ /* 0x0003e80000100800 */
[----:B------:R-:W4:Y:S04]  /*6cae0*/  LDL.LU R25, [R1+0x1d78] ;  /* 0x001d780001197983 */ /* 0x000f280000300800 */
[----:B------:R-:W4:Y:S01]  /*6caf0*/  LDL.LU R24, [R1+0x1d8c] ;  /* 0x001d8c0001187983 */ /* 0x000f220000300800 */
[----:B------:R-:W-:-:S03]  /*6cb00*/  USEL UR11, URZ, 0x4, !UP1 ;  /* 0x00000004ff0b7887 */ /* 0x000fc6000c800000 */
[----:B------:R1:W-:Y:S04]  /*6cb10*/  LDGSTS.E [R3+0x8200], desc[UR14][R4.64], P1 ;  /* 0x0820000004037fae */ /* 0x0003e800089a100e */
[----:B-1----:R-:W4:Y:S04]  /*6cb20*/  LDL.LU R23, [R1+0x1d1c] ;  /* 0x001d1c0001177983 */ /* 0x002f280000300800 */
[----:B------:R-:W4:Y:S01]  /*6cb30*/  LDL.LU R17, [R1+0x1d20] ;  /* 0x001d200001117983 */ /* 0x000f220000300800 */
[----:B------:R-:W-:Y:S01]  /*6cb40*/  USEL UR11, UR11, URZ, !UP0 ;  /* 0x000000ff0b0b7287 */ /* 0x000fe2000c000000 */
[----:B------:R-:W-:-:S04]  /*6cb50*/  IADD3 R7, P0, PT, R7, UR16, RZ ;  /* 0x0000001007077c10 */ /* 0x000fc8000ff1e0ff */
[----:B------:R-:W-:Y:S01]  /*6cb60*/  IADD3.X R19, PT, PT, R19, UR5, RZ, P0, !PT ;  /* 0x0000000513137c10 */ /* 0x000fe200087fe4ff */
[----:B------:R-:W-:-:S03]  /*6cb70*/  IMAD.MOV.U32 R4, RZ, RZ, R7 ;  /* 0x000000ffff047224 */ /* 0x000fc600078e0007 */
[----:B------:R-:W-:-:S05]  /*6cb80*/  MOV R5, R19 ;  /* 0x0000001300057202 */ /* 0x000fca0000000f00 */
[----:B------:R1:W-:Y:S01]  /*6cb90*/  LDGSTS.E [R3+0x8300], desc[UR14][R4.64], P1 ;  /* 0x0830000004037fae */ /* 0x0003e200089a100e */
[----:B--2---:R-:W-:Y:S02]  /*6cba0*/  IADD3 R21, P1, PT, R21, UR16, RZ ;  /* 0x0000001015157c10 */ /* 0x004fe4000ff3e0ff */
[----:B------:R-:W-:Y:S01]  /*6cbb0*/  IADD3 R26, P2, PT, R26, UR16, RZ ;  /* 0x000000101a1a7c10 */ /* 0x000fe2000ff5e0ff */
[----:B------:R-:W-:Y:S01]  /*6cbc0*/  STL [R1+0x1e0c], R7 ;  /* 0x001e0c0701007387 */ /* 0x000fe20000100800 */
[----:B------:R-:W-:-:S03]  /*6cbd0*/  ISETP.NE.U32.AND P0, PT, RZ, UR11, PT ;  /* 0x0000000bff007c0c */ /* 0x000fc6000bf05070 */
[----:B------:R2:W-:Y:S04]  /*6cbe0*/  STL [R1+0x1df8], R19 ;  /* 0x001df81301007387 */ /* 0x0005e80000100800 */
[----:B--2---:R-:W2:Y:S04]  /*6cbf0*/  LDL.LU R19, [R1+0x1d24] ;  /* 0x001d240001137983 */ /* 0x004ea80000300800 */
[----:B------:R-:W2:Y:S01]  /*6cc00*/  LDL.LU R7, [R1+0x1d14] ;  /* 0x001d140001077983 */ /* 0x000ea20000300800 */
[----:B------:R-:W-:-:S03]  /*6cc10*/  IADD3.X R22, PT, PT, R22, UR5, RZ, P1, !PT ;  /* 0x0000000516167c10 */ /* 0x000fc60008ffe4ff */
[----:B------:R-:W-:Y:S01]  /*6cc20*/  STL [R1+0x1da0], R21 ;  /* 0x001da01501007387 */ /* 0x000fe20000100800 */
[----:B-1----:R-:W-:-:S03]  /*6cc30*/  MOV R5, R22 ;  /* 0x0000001600057202 */ /* 0x002fc60000000f00 */
[----:B------:R1:W-:Y:S04]  /*6cc40*/  STL [R1+0x1d9c], R22 ;  /* 0x001d9c1601007387 */ /* 0x0003e80000100800 */
[----:B------:R-:W-:Y:S01]  /*6cc50*/  STL [R1+0x1da4], R26 ;  /* 0x001da41a01007387 */ /* 0x000fe20000100800 */
[----:B---3--:R-:W-:Y:S01]  /*6cc60*/  IADD3.X R27, PT, PT, R27, UR5, RZ, P2, !PT ;  /* 0x000000051b1b7c10 */ /* 0x008fe200097fe4ff */
[----:B------:R-:W-:Y:S02]  /*6cc70*/  IMAD.MOV.U32 R4, RZ, RZ, R21 ;  /* 0x000000ffff047224 */ /* 0x000fe400078e0015 */
[----:B-1----:R-:W3:Y:S01]  /*6cc80*/  LDL.LU R22, [R1+0x1d10] ;  /* 0x001d100001167983 */ /* 0x002ee20000300800 */
[----:B----4-:R-:W-:-:S03]  /*6cc90*/  IADD3 R18, P1, PT, R18, UR16, RZ ;  /* 0x0000001012127c10 */ /* 0x010fc6000ff3e0ff */
[----:B------:R-:W-:Y:S04]  /*6cca0*/  STL [R1+0x1d90], R27 ;  /* 0x001d901b01007387 */ /* 0x000fe80000100800 */
[----:B------:R-:W4:Y:S04]  /*6ccb0*/  LDL.LU R21, [R1+0x1d08] ;  /* 0x001d080001157983 */ /* 0x000f280000300800 */
[----:B------:R1:W-:Y:S04]  /*6ccc0*/  LDGSTS.E [R3+0x9000], desc[UR14][R4.64], P0 ;  /* 0x0900000004037fae */ /* 0x0003e800081a100e */
[----:B------:R-:W-:Y:S01]  /*6ccd0*/  STL [R1+0x1d94], R18 ;  /* 0x001d941201007387 */ /* 0x000fe20000100800 */
[----:B-1----:R-:W-:Y:S01]  /*6cce0*/  IMAD.MOV.U32 R4, RZ, RZ, R26 ;  /* 0x000000ffff047224 */ /* 0x002fe200078e001a */
[----:B------:R-:W-:-:S05]  /*6ccf0*/  MOV R5, R27 ;  /* 0x0000001b00057202 */ /* 0x000fca0000000f00 */
[----:B------:R1:W-:Y:S02]  /*6cd00*/  LDGSTS.E [R3+0x9100], desc[UR14][R4.64], P0 ;  /* 0x0910000004037fae */ /* 0x0003e400081a100e */
[----:B-1----:R-:W-:Y:S01]  /*6cd10*/  IMAD.MOV.U32 R4, RZ, RZ, R18 ;  /* 0x000000ffff047224 */ /* 0x002fe200078e0012 */
[----:B------:R-:W-:-:S04]  /*6cd20*/  IADD3.X R20, PT, PT, R20, UR5, RZ, P1, !PT ;  /* 0x0000000514147c10 */ /* 0x000fc80008ffe4ff */
[----:B------:R-:W-:Y:S01]  /*6cd30*/  MOV R5, R20 ;  /* 0x0000001400057202 */ /* 0x000fe20000000f00 */
[----:B------:R1:W-:Y:S01]  /*6cd40*/  STL [R1+0x1d88], R20 ;  /* 0x001d881401007387 */ /* 0x0003e20000100800 */
[----:B------:R-:W-:-:S03]  /*6cd50*/  UISETP.GT.AND UP1, UPT, UR18, 0x28, UPT ;  /* 0x000000281200788c */ /* 0x000fc6000bf24270 */
[----:B------:R1:W-:Y:S04]  /*6cd60*/  LDGSTS.E [R3+0x9200], desc[UR14][R4.64], P0 ;  /* 0x0920000004037fae */ /* 0x0003e800081a100e */
[----:B-1----:R-:W4:Y:S04]  /*6cd70*/  LDL.LU R20, [R1+0x1cf8] ;  /* 0x001cf80001147983 */ /* 0x002f280000300800 */
[----:B------:R-:W4:Y:S01]  /*6cd80*/  LDL.LU R18, [R1+0x1d0c] ;  /* 0x001d0c0001127983 */ /* 0x000f220000300800 */
[----:B------:R-:W-:Y:S01]  /*6cd90*/  USEL UR11, URZ, 0x4, !UP1 ;  /* 0x00000004ff0b7887 */ /* 0x000fe2000c800000 */
[----:B------:R-:W-:-:S03]  /*6cda0*/  IADD3 R24, P2, PT, R24, UR16, RZ ;  /* 0x0000001018187c10 */ /* 0x000fc6000ff5e0ff */
[----:B------:R-:W-:Y:S01]  /*6cdb0*/  USEL UR11, UR11, URZ, !UP0 ;  /* 0x000000ff0b0b7287 */ /* 0x000fe2000c000000 */
[----:B------:R-:W-:Y:S01]  /*6cdc0*/  IADD3.X R25, PT, PT, R25, UR5, RZ, P2, !PT ;  /* 0x0000000519197c10 */ /* 0x000fe200097fe4ff */
[----:B------:R-:W-:Y:S01]  /*6cdd0*/  STL [R1+0x1d8c], R24 ;  /* 0x001d8c1801007387 */ /* 0x000fe20000100800 */
[----:B------:R-:W-:Y:S01]  /*6cde0*/  IMAD.MOV.U32 R4, RZ, RZ, R24 ;  /* 0x000000ffff047224 */ /* 0x000fe200078e0018 */
[----:B------:R-:W-:Y:S02]  /*6cdf0*/  IADD3 R17, P3, PT, R17, UR16, RZ ;  /* 0x0000001011117c10 */ /* 0x000fe4000ff7e0ff */
[----:B------:R-:W-:Y:S01]  /*6ce00*/  STL [R1+0x1d78], R25 ;  /* 0x001d781901007387 */ /* 0x000fe20000100800 */
[----:B------:R-:W-:Y:S02]  /*6ce10*/  MOV R5, R25 ;  /* 0x0000001900057202 */ /* 0x000fe40000000f00 */
[----:B------:R-:W-:Y:S01]  /*6ce20*/  IADD3.X R23, PT, PT, R23, UR5, RZ, P3, !PT ;  /* 0x0000000517177c10 */ /* 0x000fe20009ffe4ff */
[----:B------:R1:W-:Y:S01]  /*6ce30*/  STL [R1+0x1d20], R17 ;  /* 0x001d201101007387 */ /* 0x0003e20000100800 */
[----:B------:R-:W-:-:S03]  /*6ce40*/  ISETP.NE.U32.AND P1, PT, RZ, UR11, PT ;  /* 0x0000000bff007c0c */ /* 0x000fc6000bf25070 */
[----:B------:R-:W4:Y:S04]  /*6ce50*/  LDL.LU R28, [R1+0x1244] ;  /* 0x00124400011c7983 */ /* 0x000f280000300800 */
[----:B------:R-:W-:Y:S04]  /*6ce60*/  STL [R1+0x1d1c], R23 ;  /* 0x001d1c1701007387 */ /* 0x000fe80000100800 */
[----:B------:R-:W4:Y:S04]  /*6ce70*/  LDL.LU R26, [R1+0x124c] ;  /* 0x00124c00011a7983 */ /* 0x000f280000300800 */
[----:B------:R1:W-:Y:S04]  /*6ce80*/  LDGSTS.E [R3+0x9300], desc[UR14][R4.64], P0 ;  /* 0x0930000004037fae */ /* 0x0003e800081a100e */
[----:B------:R-:W4:Y:S04]  /*6ce90*/  LDL.LU R29, [R1+0x1240] ;  /* 0x00124000011d7983 */ /* 0x000f280000300800 */
[----:B------:R-:W4:Y:S01]  /*6cea0*/  LDL.LU R27, [R1+0x1248] ;  /* 0x00124800011b7983 */ /* 0x000f220000300800 */
[----:B-1----:R-:W-:Y:S01]  /*6ceb0*/  IMAD.MOV.U32 R4, RZ, RZ, R17 ;  /* 0x000000ffff047224 */ /* 0x002fe200078e0011 */
[----:B------:R-:W-:-:S02]  /*6cec0*/  MOV R5, R23 ;  /* 0x0000001700057202 */ /* 0x000fc40000000f00 */
[----:B------:R-:W4:Y:S04]  /*6ced0*/  LDL.LU R17, [R1+0x1254] ;  /* 0x0012540001117983 */ /* 0x000f280000300800 */
[----:B------:R1:W-:Y:S01]  /*6cee0*/  LDGSTS.E [R3+0xa000], desc[UR14][R4.64], P1 ;  /* 0x0a00000004037fae */ /* 0x0003e200089a100e */
[----:B--2---:R-:W-:Y:S02]  /*6cef0*/  IADD3 R19, P0, PT, R19, UR16, RZ ;  /* 0x0000001013137c10 */ /* 0x004fe4000ff1e0ff */
[----:B------:R-:W-:-:S03]  /*6cf00*/  IADD3 R7, P2, PT, R7, UR16, RZ ;  /* 0x0000001007077c10 */ /* 0x000fc6000ff5e0ff */
[----:B------:R2:W-:Y:S01]  /*6cf10*/  STL [R1+0x1d24], R19 ;  /* 0x001d241301007387 */ /* 0x0005e20000100800 */
[----:B-1----:R-:W-:Y:S01]  /*6cf20*/  IMAD.MOV.U32 R4, RZ, RZ, R19 ;  /* 0x000000ffff047224 */ /* 0x002fe200078e0013 */
[----:B---3--:R-:W-:-:S05]  /*6cf30*/  IADD3.X R22, PT, PT, R22, UR5, RZ, P0, !PT ;  /* 0x0000000516167c10 */ /* 0x008fca00087fe4ff */
[----:B------:R-:W-:Y:S01]  /*6cf40*/  STL [R1+0x1d10], R22 ;  /* 0x001d101601007387 */ /* 0x000fe20000100800 */
[----:B------:R-:W-:Y:S02]  /*6cf50*/  MOV R5, R22 ;  /* 0x0000001600057202 */ /* 0x000fe40000000f00 */
[----:B----4-:R-:W-:Y:S01]  /*6cf60*/  IADD3.X R21, PT, PT, R21, UR5, RZ, P2, !PT ;  /* 0x0000000515157c10 */ /* 0x010fe200097fe4ff */
[----:B------:R1:W-:Y:S04]  /*6cf70*/  STL [R1+0x1d14], R7 ;  /* 0x001d140701007387 */ /* 0x0003e80000100800 */
[----:B--2---:R-:W2:Y:S04]  /*6cf80*/  LDL.LU R19, [R1+0x1250] ;  /* 0x0012500001137983 */ /* 0x004ea80000300800 */
[----:B------:R-:W-:Y:S04]  /*6cf90*/  STL [R1+0x1d08], R21 ;  /* 0x001d081501007387 */ /* 0x000fe80000100800 */
[----:B------:R3:W-:Y:S04]  /*6cfa0*/  LDGSTS.E [R3+0xa100], desc[UR14][R4.64], P1 ;  /* 0x0a10000004037fae */ /* 0x0007e800089a100e */
[----:B------:R-:W4:Y:S01]  /*6cfb0*/  LDL.LU R25, [R1+0x1258] ;  /* 0x0012580001197983 */ /* 0x000f220000300800 */
[----:B---3--:R-:W-:-:S03]  /*6cfc0*/  IMAD.MOV.U32 R4, RZ, RZ, R7 ;  /* 0x000000ffff047224 */ /* 0x008fc600078e0007 */
[----:B-1----:R-:W3:Y:S01]  /*6cfd0*/  LDL.LU R7, [R1+0x125c] ;  /* 0x00125c0001077983 */ /* 0x002ee20000300800 */
[----:B------:R-:W-:-:S03]  /*6cfe0*/  MOV R5, R21 ;  /* 0x0000001500057202 */ /* 0x000fc60000000f00 */
[----:B------:R-:W4:Y:S04]  /*6cff0*/  LDL.LU R24, [R1+0x12c0] ;  /* 0x0012c00001187983 */ /* 0x000f280000300800 */
[----:B------:R-:W4:Y:S04]  /*6d000*/  LDL.LU R23, [R1+0x12c4] ;  /* 0x0012c40001177983 */ /* 0x000f280000300800 */
[----:B------:R1:W-:Y:S01]  /*6d010*/  LDGSTS.E [R3+0xa200], desc[UR14][R4.64], P1 ;  /* 0x0a20000004037fae */ /* 0x0003e200089a100e */
[----:B------:R-:W-:-:S04]  /*6d020*/  IADD3 R18, P0, PT, R18, UR16, RZ ;  /* 0x0000001012127c10 */ /* 0x000fc8000ff1e0ff */
[----:B------:R-:W-:Y:S01]  /*6d030*/  IADD3.X R20, PT, PT, R20, UR5, RZ, P0, !PT ;  /* 0x0000000514147c10 */ /* 0x000fe200087fe4ff */
[----:B------:R-:W-:Y:S03]  /*6d040*/  STL [R1+0x1d0c], R18 ;  /* 0x001d0c1201007387 */ /* 0x000fe60000100800 */
[----:B-1----:R-:W-:Y:S01]  /*6d050*/  MOV R5, R20 ;  /* 0x0000001400057202 */ /* 0x002fe20000000f00 */
[----:B------:R1:W-:Y:S04]  /*6d060*/  STL [R1+0x1cf8], R20 ;  /* 0x001cf81401007387 */ /* 0x0003e80000100800 */
[----:B------:R-:W4:Y:S01]  /*6d070*/  LDL.LU R22, [R1+0x12c8] ;  /* 0x0012c80001167983 */ /* 0x000f220000300800 */
[----:B------:R-:W-:Y:S01]  /*6d080*/  IMAD.MOV.U32 R4, RZ, RZ, R18 ;  /* 0x000000ffff047224 */ /* 0x000fe200078e0012 */
[----:B------:R-:W-:-:S02]  /*6d090*/  UISETP.GT.AND UP1, UPT, UR18, 0x2c, UPT ;  /* 0x0000002c1200788c */ /* 0x000fc4000bf24270 */
[----:B-1----:R-:W4:Y:S04]  /*6d0a0*/  LDL.LU R20, [R1+0x12cc] ;  /* 0x0012cc0001147983 */ /* 0x002f280000300800 */
[----:B------:R-:W4:Y:S04]  /*6d0b0*/  LDL.LU R21, [R1+0x12d0] ;  /* 0x0012d00001157983 */ /* 0x000f280000300800 */
[----:B------:R-:W4:Y:S01]  /*6d0c0*/  LDL.LU R18, [R1+0x12d4] ;  /* 0x0012d40001127983 */ /* 0x000f220000300800 */
[----:B------:R-:W-:-:S03]  /*6d0d0*/  USEL UR11, URZ, 0x4, !UP1 ;  /* 0x00000004ff0b7887 */ /* 0x000fc6000c800000 */
[----:B------:R1:W-:Y:S01]  /*6d0e0*/  LDGSTS.E [R3+0xa300], desc[UR14][R4.64], P1 ;  /* 0x0a30000004037fae */ /* 0x0003e200089a100e */
[----:B------:R-:W-:Y:S01]  /*6d0f0*/  USEL UR11, UR11, URZ, !UP0 ;  /* 0x000000ff0b0b7287 */ /* 0x000fe2000c000000 */
[----:B------:R-:W-:-:S05]  /*6d100*/  IADD3 R28, P1, PT, R28, UR16, RZ ;  /* 0x000000101c1c7c10 */ /* 0x000fca000ff3e0ff */
[----:B------:R-:W-:Y:S01]  /*6d110*/  ISETP.NE.U32.AND P0, PT, RZ, UR11, PT ;  /* 0x0000000bff007c0c */ /* 0x000fe2000bf05070 */
[----:B-1----:R-:W-:Y:S01]  /*6d120*/  IMAD.MOV.U32 R4, RZ, RZ, R28 ;  /* 0x000000ffff047224 */ /* 0x002fe200078e001c */
[----:B------:R-:W-:Y:S02]  /*6d130*/  IADD3 R26, P2, PT, R26, UR16, RZ ;  /* 0x000000101a1a7c10 */ /* 0x000fe4000ff5e0ff */
[----:B------:R-:W-:-:S04]  /*6d140*/  IADD3.X R29, PT, PT, R29, UR5, RZ, P1, !PT ;  /* 0x000000051d1d7c10 */ /* 0x000fc80008ffe4ff */
[----:B------:R-:W-:Y:S02]  /*6d150*/  MOV R5, R29 ;  /* 0x0000001d00057202 */ /* 0x000fe40000000f00 */
[----:B------:R-:W-:Y:S01]  /*6d160*/  IADD3.X R27, PT, PT, R27, UR5, RZ, P2, !PT ;  /* 0x000000051b1b7c10 */ /* 0x000fe200097fe4ff */
[----:B------:R-:W-:Y:S04]  /*6d170*/  STL [R1+0x1244], R28 ;  /* 0x0012441c01007387 */ /* 0x000fe80000100800 */
[----:B------:R1:W-:Y:S01]  /*6d180*/  LDGSTS.E [R3+0xb000], desc[UR14][R4.64], P0 ;  /* 0x0b00000004037fae */ /* 0x0003e200081a100e */
[----:B------:R-:W-:-:S03]  /*6d190*/  IADD3 R17, P1, PT, R17, UR16, RZ ;  /* 0x0000001011117c10 */ /* 0x000fc6000ff3e0ff */
[----:B------:R-:W-:Y:S04]  /*6d1a0*/  STL [R1+0x1240], R29 ;  /* 0x0012401d01007387 */ /* 0x000fe80000100800 */
[----:B------:R-:W-:Y:S04]  /*6d1b0*/  STL [R1+0x124c], R26 ;  /* 0x00124c1a01007387 */ /* 0x000fe80000100800 */
[----:B------:R-:W-:Y:S01]  /*6d1c0*/  STL [R1+0x1248], R27 ;  /* 0x0012481b01007387 */ /* 0x000fe20000100800 */
[----:B------:R-:W-:Y:S01]  /*6d1d0*/  UISETP.GT.AND UP1, UPT, UR18, 0x30, UPT ;  /* 0x000000301200788c */ /* 0x000fe2000bf24270 */
[----:B-1----:R-:W-:Y:S01]  /*6d1e0*/  IMAD.MOV.U32 R4, RZ, RZ, R26 ;  /* 0x000000ffff047224 */ /* 0x002fe200078e001a */
[----:B------:R-:W-:Y:S01]  /*6d1f0*/  MOV R5, R27 ;  /* 0x0000001b00057202 */ /* 0x000fe20000000f00 */
[----:B------:R-:W-:Y:S01]  /*6d200*/  STL [R1+0x1254], R17 ;  /* 0x0012541101007387 */ /* 0x000fe20000100800 */
[----:B------:R-:W-:-:S03]  /*6d210*/  USEL UR11, URZ, 0x4, !UP1 ;  /* 0x00000004ff0b7887 */ /* 0x000fc6000c800000 */
[----:B------:R1:W-:Y:S01]  /*6d220*/  LDGSTS.E [R3+0xb100], desc[UR14][R4.64], P0 ;  /* 0x0b10000004037fae */ /* 0x0003e200081a100e */
[----:B------:R-:W-:Y:S01]  /*6d230*/  USEL UR11, UR11, URZ, !UP0 ;  /* 0x000000ff0b0b7287 */ /* 0x000fe2000c000000 */
[----:B-1----:R-:W-:Y:S01]  /*6d240*/  IMAD.MOV.U32 R4, RZ, RZ, R17 ;  /* 0x000000ffff047224 */ /* 0x002fe200078e0011 */
[----:B--2---:R-:W-:-:S04]  /*6d250*/  IADD3.X R19, PT, PT, R19, UR5, RZ, P1, !PT ;  /* 0x0000000513137c10 */ /* 0x004fc80008ffe4ff */
[----:B------:R-:W-:Y:S01]  /*6d260*/  MOV R5, R19 ;  /* 0x0000001300057202 */ /* 0x000fe20000000f00 */
[----:B------:R1:W-:Y:S01]  /*6d270*/  STL [R1+0x1250], R19 ;  /* 0x0012501301007387 */ /* 0x0003e20000100800 */
[----:B------:R-:W-:-:S03]  /*6d280*/  ISETP.NE.U32.AND P1, PT, RZ, UR11, PT ;  /* 0x0000000bff007c0c */ /* 0x000fc6000bf25070 */
[----:B------:R2:W-:Y:S04]  /*6d290*/  LDGSTS.E [R3+0xb200], desc[UR14][R4.64], P0 ;  /* 0x0b20000004037fae */ /* 0x0005e800081a100e */
[----:B-1----:R-:W4:Y:S04]  /*6d2a0*/  LDL.LU R19, [R1+0x12d8] ;  /* 0x0012d80001137983 */ /* 0x002f280000300800 */
[----:B------:R-:W4:Y:S01]  /*6d2b0*/  LDL.LU R17, [R1+0x12dc] ;  /* 0x0012dc0001117983 */ /* 0x000f220000300800 */
[----:B---3--:R-:W-:-:S04]  /*6d2c0*/  IADD3 R7, P2, PT, R7, UR16, RZ ;  /* 0x0000001007077c10 */ /* 0x008fc8000ff5e0ff */
[----:B----4-:R-:W-:Y:S01]  /*6d2d0*/  IADD3.X R25, PT, PT, R25, UR5, RZ, P2, !PT ;  /* 0x0000000519197c10 */ /* 0x010fe200097fe4ff */
[----:B--2---:R-:W-:Y:S01]  /*6d2e0*/  IMAD.MOV.U32 R4, RZ, RZ, R7 ;  /* 0x000000ffff047224 */ /* 0x004fe200078e0007 */
[----:B------:R-:W-:Y:S02]  /*6d2f0*/  IADD3 R23, P3, PT, R23, UR16, RZ ;  /* 0x0000001017177c10 */ /* 0x000fe4000ff7e0ff */
[----:B------:R-:W-:Y:S01]  /*6d300*/  MOV R5, R25 ;  /* 0x0000001900057202 */ /* 0x000fe20000000f00 */
[----:B------:R1:W-:Y:S04]  /*6d310*/  STL [R1+0x125c], R7 ;  /* 0x00125c0701007387 */ /* 0x0003e80000100800 */
[----:B------:R-:W-:Y:S01]  /*6d320*/  STL [R1+0x1258], R25 ;  /* 0x0012581901007387 */ /* 0x000fe20000100800 */
[----:B------:R-:W-:-:S03]  /*6d330*/  IADD3.X R24, PT, PT, R24, UR5, RZ, P3, !PT ;  /* 0x0000000518187c10 */ /* 0x000fc60009ffe4ff */
[----:B------:R-:W-:Y:S04]  /*6d340*/  STL [R1+0x12c4], R23 ;  /* 0x0012c41701007387 */ /* 0x000fe80000100800 */
[----:B------:R2:W-:Y:S04]  /*6d350*/  LDGSTS.E [R3+0xb300], desc[UR14][R4.64], P0 ;  /* 0x0b30000004037fae */ /* 0x0005e800081a100e */
[----:B------:R-:W3:Y:S04]  /*6d360*/  LDL.LU R28, [R1+0x1344] ;  /* 0x00134400011c7983 */ /* 0x000ee80000300800 */
[----:B------:R-:W-:Y:S04]  /*6d370*/  STL [R1+0x12c0], R24 ;  /* 0x0012c01801007387 */ /* 0x000fe80000100800 */
[----:B-1----:R-:W4:Y:S04]  /*6d380*/  LDL.LU R7, [R1+0x134c] ;  /* 0x00134c0001077983 */ /* 0x002f280000300800 */
[----:B------:R-:W4:Y:S04]  /*6d390*/  LDL.LU R29, [R1+0x1340] ;  /* 0x00134000011d7983 */ /* 0x000f280000300800 */
[----:B------:R-:W4:Y:S01]  /*6d3a0*/  LDL.LU R27, [R1+0x1348] ;  /* 0x00134800011b7983 */ /* 0x000f220000300800 */
[----:B--2---:R-:W-:Y:S01]  /*6d3b0*/  IMAD.MOV.U32 R4, RZ, RZ, R23 ;  /* 0x000000ffff047224 */ /* 0x004fe200078e0017 */
[----:B------:R-:W-:-:S05]  /*6d3c0*/  MOV R5, R24 ;  /* 0x0000001800057202 */ /* 0x000fca0000000f00 */
[----:B------:R1:W-:Y:S01]  /*6d3d0*/  LDGSTS.E [R3+0xc000], desc[UR14][R4.64], P1 ;  /* 0x0c00000004037fae */ /* 0x0003e200089a100e */
[----:B------:R-:W-:Y:S02]  /*6d3e0*/  IADD3 R20, P0, PT, R20, UR16, RZ ;  /* 0x0000001014147c10 */ /* 0x000fe4000ff1e0ff */
[----:B------:R-:W-:Y:S02]  /*6d3f0*/  IADD3 R18, P2, PT, R18, UR16, RZ ;  /* 0x0000001012127c10 */ /* 0x000fe4000ff5e0ff */
[----:B------:R-:W-:Y:S01]  /*6d400*/  IADD3.X R22, PT, PT, R22, UR5, RZ, P0, !PT ;  /* 0x0000000516167c10 */ /* 0x000fe200087fe4ff */
[----:B------:R2:W-:Y:S01]  /*6d410*/  STL [R1+0x12cc], R20 ;  /* 0x0012cc1401007387 */ /* 0x0005e20000100800 */
[----:B------:R-:W-:Y:S01]  /*6d420*/  IADD3.X R21, PT, PT, R21, UR5, RZ, P2, !PT ;  /* 0x0000000515157c10 */ /* 0x000fe200097fe4ff */
[----:B-1----:R-:W-:Y:S02]  /*6d430*/  IMAD.MOV.U32 R4, RZ, RZ, R20 ;  /* 0x000000ffff047224 */ /* 0x002fe400078e0014 */
[----:B------:R-:W-:Y:S04]  /*6d440*/  STL [R1+0x12c8], R22 ;  /* 0x0012c81601007387 */ /* 0x000fe80000100800 */
[----:B------:R1:W-:Y:S04]  /*6d450*/  STL [R1+0x12d4], R18 ;  /* 0x0012d41201007387 */ /* 0x0003e80000100800 */
[----:B--2---:R-:W2:Y:S04]  /*6d460*/  LDL.LU R20, [R1+0x1354] ;  /* 0x0013540001147983 */ /* 0x004ea80000300800 */
[----:B------:R-:W-:Y:S04]  /*6d470*/  STL [R1+0x12d0], R21 ;  /* 0x0012d01501007387 */ /* 0x000fe80000100800 */
[----:B------:R-:W2:Y:S01]  /*6d480*/  LDL.LU R26, [R1+0x1350] ;  /* 0x00135000011a7983 */ /* 0x000ea20000300800 */
[----:B------:R-:W-:-:S03]  /*6d490*/  MOV R5, R22 ;  /* 0x0000001600057202 */ /* 0x000fc60000000f00 */
[----:B------:R-:W2:Y:S01]  /*6d4a0*/  LDL.LU R25, [R1+0x1358] ;  /* 0x0013580001197983 */ /* 0x000ea20000300800 */
[----:B------:R-:W-:-:S03]  /*6d4b0*/  UISETP.GT.AND UP1, UPT, UR18, 0x34, UPT ;  /* 0x000000341200788c */ /* 0x000fc6000bf24270 */
[----:B------:R1:W-:Y:S01]  /*6d4c0*/  LDGSTS.E [R3+0xc100], desc[UR14][R4.64], P1 ;  /* 0x0c10000004037fae */ /* 0x0003e200089a100e */
[----:B------:R-:W-:Y:S01]  /*6d4d0*/  USEL UR11, URZ, 0x4, !UP1 ;  /* 0x00000004ff0b7887 */ /* 0x000fe2000c800000 */
[----:B-1----:R-:W-:Y:S02]  /*6d4e0*/  IMAD.MOV.U32 R4, RZ, RZ, R18 ;  /* 0x000000ffff047224 */ /* 0x002fe400078e0012 */
[----:B------:R-:W2:Y:S01]  /*6d4f0*/  LDL.LU R18, [R1+0x135c] ;  /* 0x00135c0001127983 */ /* 0x000ea20000300800 */
[----:B------:R-:W-:-:S03]  /*6d500*/  MOV R5, R21 ;  /* 0x0000001500057202 */ /* 0x000fc60000000f00 */
[----:B------:R-:W2:Y:S04]  /*6d510*/  LDL.LU R24, [R1+0x13c0] ;  /* 0x0013c00001187983 */ /* 0x000ea80000300800 */
[----:B------:R-:W2:Y:S01]  /*6d520*/  LDL.LU R22, [R1+0x13c4] ;  /* 0x0013c40001167983 */ /* 0x000ea20000300800 */
[----:B------:R-:W-:-:S03]  /*6d530*/  USEL UR11, UR11, URZ, !UP0 ;  /* 0x000000ff0b0b7287 */ /* 0x000fc6000c000000 */
[----:B------:R1:W-:Y:S01]  /*6d540*/  LDGSTS.E [R3+0xc200], desc[UR14][R4.64], P1 ;  /* 0x0c20000004037fae */ /* 0x0003e200089a100e */
[----:B------:R-:W-:-:S04]  /*6d550*/  IADD3 R17, P0, PT, R17, UR16, RZ ;  /* 0x0000001011117c10 */ /* 0x000fc8000ff1e0ff */
[----:B------:R-:W-:Y:S01]  /*6d560*/  IADD3.X R19, PT, PT, R19, UR5, RZ, P0, !PT ;  /* 0x0000000513137c10 */ /* 0x000fe200087fe4ff */
[----:B-1----:R-:W-:Y:S01]  /*6d570*/  IMAD.MOV.U32 R4, RZ, RZ, R17 ;  /* 0x000000ffff047224 */ /* 0x002fe200078e0011 */
[----:B------:R1:W-:Y:S02]  /*6d580*/  STL [R1+0x12dc], R17 ;  /* 0x0012dc1101007387 */ /* 0x0003e40000100800 */
[----:B------:R-:W-:Y:S02]  /*6d590*/  MOV R5, R19 ;  /* 0x0000001300057202 */ /* 0x000fe40000000f00 */
[----:B------:R1:W-:Y:S04]  /*6d5a0*/  STL [R1+0x12d8], R19 ;  /* 0x0012d81301007387 */ /* 0x0003e80000100800 */
[----:B------:R-:W2:Y:S04]  /*6d5b0*/  LDL.LU R23, [R1+0x13c8] ;  /* 0x0013c80001177983 */ /* 0x000ea80000300800 */
[----:B------:R3:W-:Y:S01]  /*6d5c0*/  LDGSTS.E [R3+0xc300], desc[UR14][R4.64], P1 ;  /* 0x0c30000004037fae */ /* 0x0007e200089a100e */
[----:B------:R-:W-:-:S03]  /*6d5d0*/  ISETP.NE.U32.AND P0, PT, RZ, UR11, PT ;  /* 0x0000000bff007c0c */ /* 0x000fc6000bf05070 */
[----:B-1----:R-:W2:Y:S04]  /*6d5e0*/  LDL.LU R17, [R1+0x13cc] ;  /* 0x0013cc0001117983 */ /* 0x002ea80000300800 */
[----:B------:R-:W2:Y:S04]  /*6d5f0*/  LDL.LU R21, [R1+0x13d0] ;  /* 0x0013d00001157983 */ /* 0x000ea80000300800 */
[----:B------:R-:W2:Y:S01]  /*6d600*/  LDL.LU R19, [R1+0x13d4] ;  /* 0x0013d40001137983 */ /* 0x000ea20000300800 */
[----:B---3--:R-:W-:-:S04]  /*6d610*/  IADD3 R28, P1, PT, R28, UR16, RZ ;  /* 0x000000101c1c7c10 */ /* 0x008fc8000ff3e0ff */
[----:B----4-:R-:W-:Y:S02]  /*6d620*/  IADD3.X R29, PT, PT, R29, UR5, RZ, P1, !PT ;  /* 0x000000051d1d7c10 */ /* 0x010fe40008ffe4ff */
[----:B------:R-:W-:Y:S01]  /*6d630*/  IADD3 R7, P2, PT, R7, UR16, RZ ;  /* 0x0000001007077c10 */ /* 0x000fe2000ff5e0ff */
[----:B------:R-:W-:Y:S01]  /*6d640*/  IMAD.MOV.U32 R4, RZ, RZ, R28 ;  /* 0x000000ffff047224 */ /* 0x000fe200078e001c */
[----:B------:R-:W-:Y:S02]  /*6d650*/  MOV R5, R29 ;  /* 0x0000001d00057202 */ /* 0x000fe40000000f00 */
[----:B------:R-:W-:Y:S01]  /*6d660*/  IADD3.X R27, PT, PT, R27, UR5, RZ, P2, !PT ;  /* 0x000000051b1b7c10 */ /* 0x000fe200097fe4ff */
[----:B------:R-:W-:Y:S04]  /*6d670*/  STL [R1+0x1344], R28 ;  /* 0x0013441c01007387 */ /* 0x000fe80000100800 */
[----:B------:R1:W-:Y:S04]  /*6d680*/  LDGSTS.E [R3+0xd000], desc[UR14][R4.64], P0 ;  /* 0x0d00000004037fae */ /* 0x0003e800081a100e */
[----:B------:R-:W-:Y:S04]  /*6d690*/  STL [R1+0x1340], R29 ;  /* 0x0013401d01007387 */ /* 0x000fe80000100800 */
[----:B------:R3:W-:Y:S04]  /*6d6a0*/  STL [R1+0x134c], R7 ;  /* 0x00134c0701007387 */ /* 0x0007e80000100800 */
[----:B------:R-:W-:Y:S01]  /*6d6b0*/  STL [R1+0x1348], R27 ;  /* 0x0013481b01007387 */ /* 0x000fe20000100800 */
[----:B-1----:R-:W-:Y:S01]  /*6d6c0*/  IMAD.MOV.U32 R4, RZ, RZ, R7 ;  /* 0x000000ffff047224 */ /* 0x002fe200078e0007 */
[----:B------:R-:W-:-:S02]  /*6d6d0*/  MOV R5, R27 ;  /* 0x0000001b00057202 */ /* 0x000fc40000000f00 */
[----:B---3--:R-:W3:Y:S04]  /*6d6e0*/  LDL.LU R7, [R1+0x13dc] ;  /* 0x0013dc0001077983 */ /* 0x008ee80000300800 */
[----:B------:R1:W-:Y:S01]  /*6d6f0*/  LDGSTS.E [R3+0xd100], desc[UR14][R4.64], P0 ;  /* 0x0d10000004037fae */ /* 0x0003e200081a100e */
[----:B--2---:R-:W-:-:S04]  /*6d700*/  IADD3 R20, P1, PT, R20, UR16, RZ ;  /* 0x0000001014147c10 */ /* 0x004fc8000ff3e0ff */
[----:B------:R-:W-:Y:S01]  /*6d710*/  IADD3.X R26, PT, PT, R26, UR5, RZ, P1, !PT ;  /* 0x000000051a1a7c10 */ /* 0x000fe20008ffe4ff */
[----:B------:R2:W-:Y:S01]  /*6d720*/  STL [R1+0x1354], R20 ;  /* 0x0013541401007387 */ /* 0x0005e20000100800 */
[----:B-1----:R-:W-:-:S03]  /*6d730*/  IMAD.MOV.U32 R4, RZ, RZ, R20 ;  /* 0x000000ffff047224 */ /* 0x002fc600078e0014 */
[----:B------:R-:W-:Y:S04]  /*6d740*/  STL [R1+0x1350], R26 ;  /* 0x0013501a01007387 */ /* 0x000fe80000100800 */
[----:B--2---:R-:W2:Y:S01]  /*6d750*/  LDL.LU R20, [R1+0x13d8] ;  /* 0x0013d80001147983 */ /* 0x004ea20000300800 */
[----:B------:R-:W-:-:S04]  /*6d760*/  UISETP.GT.AND UP1, UPT, UR18, 0x38, UPT ;  /* 0x000000381200788c */ /* 0x000fc8000bf24270 */
[----:B------:R-:W-:Y:S01]  /*6d770*/  USEL UR11, URZ, 0x4, !UP1 ;  /* 0x00000004ff0b7887 */ /* 0x000fe2000c800000 */
[----:B------:R-:W-:Y:S02]  /*6d780*/  IADD3 R18, P2, PT, R18, UR16, RZ ;  /* 0x0000001012127c10 */ /* 0x000fe4000ff5e0ff */
[----:B------:R-:W-:Y:S01]  /*6d790*/  MOV R5, R26 ;  /* 0x0000001a00057202 */ /* 0x000fe20000000f00 */
[----:B------:R-:W-:Y:S01]  /*6d7a0*/  USEL UR11, UR11, URZ, !UP0 ;  /* 0x000000ff0b0b7287 */ /* 0x000fe2000c000000 */
[----:B------:R-:W-:Y:S02]  /*6d7b0*/  IADD3.X R25, PT, PT, R25, UR5, RZ, P2, !PT ;  /* 0x0000000519197c10 */ /* 0x000fe400097fe4ff */
[----:B------:R-:W-:Y:S01]  /*6d7c0*/  IADD3 R22, P3, PT, R22, UR16, RZ ;  /* 0x0000001016167c10 */ /* 0x000fe2000ff7e0ff */
[----:B------:R1:W-:Y:S02]  /*6d7d0*/  LDGSTS.E [R3+0xd200], desc[UR14][R4.64], P0 ;  /* 0x0d20000004037fae */ /* 0x0003e400081a100e */
[----:B------:R-:W-:-:S02]  /*6d7e0*/  ISETP.NE.U32.AND P1, PT, RZ, UR11, PT ;  /* 0x0000000bff007c0c */ /* 0x000fc4000bf25070 */
[----:B------:R-:W-:Y:S01]  /*6d7f0*/  IADD3.X R24, PT, PT, R24, UR5, RZ, P3, !PT ;  /* 0x0000000518187c10 */ /* 0x000fe20009ffe4ff */
[----:B------:R4:W-:Y:S04]  /*6d800*/  STL [R1+0x135c], R18 ;  /* 0x00135c1201007387 */ /* 0x0009e80000100800 */
[----:B------:R-:W-:Y:S04]  /*6d810*/  STL [R1+0x1358], R25 ;  /* 0x0013581901007387 */ /* 0x000fe80000100800 */
[----:B------:R4:W-:Y:S04]  /*6d820*/  STL [R1+0x13c4], R22 ;  /* 0x0013c41601007387 */ /* 0x0009e80000100800 */
[----:B------:R-:W2:Y:S01]  /*6d830*/  LDL.LU R28, [R1+0x1444] ;  /* 0x00144400011c7983 */ /* 0x000ea20000300800 */
[----:B-1----:R-:W-:Y:S01]  /*6d840*/  IMAD.MOV.U32 R4, RZ, RZ, R18 ;  /* 0x000000ffff047224 */ /* 0x002fe200078e0012 */
[----:B------:R-:W-:-:S02]  /*6d850*/  MOV R5, R25 ;  /* 0x0000001900057202 */ /* 0x000fc40000000f00 */
[----:B------:R-:W-:Y:S04]  /*6d860*/  STL [R1+0x13c0], R24 ;  /* 0x0013c01801007387 */ /* 0x000fe80000100800 */
[----:B----4-:R-:W4:Y:S04]  /*6d870*/  LDL.LU R18, [R1+0x144c] ;  /* 0x00144c0001127983 */ /* 0x010f280000300800 */
[----:B------:R-:W4:Y:S04]  /*6d880*/  LDL.LU R29, [R1+0x1440] ;  /* 0x00144000011d7983 */ /* 0x000f280000300800 */
[----:B------:R1:W-:Y:S02]  /*6d890*/  LDGSTS.E [R3+0xd300], desc[UR14][R4.64], P0 ;  /* 0x0d30000004037fae */ /* 0x0003e400081a100e */
[----:B-1----:R-:W-:Y:S01]  /*6d8a0*/  IMAD.MOV.U32 R4, RZ, RZ, R22 ;  /* 0x000000ffff047224 */ /* 0x002fe200078e0016 */
[----:B------:R-:W-:Y:S01]  /*6d8b0*/  MOV R5, R24 ;  /* 0x0000001800057202 */ /* 0x000fe20000000f00 */
[----:B------:R-:W4:Y:S04]  /*6d8c0*/  LDL.LU R22, [R1+0x1448] ;  /* 0x0014480001167983 */ /* 0x000f280000300800 */
[----:B------:R1:W-:Y:S01]  /*6d8d0*/  LDGSTS.E [R3+0xe000], desc[UR14][R4.64], P1 ;  /* 0x0e00000004037fae */ /* 0x0003e200089a100e */
[----:B------:R-:W-:-:S02]  /*6d8e0*/  IADD3 R17, P0, PT, R17, UR16, RZ ;  /* 0x0000001011117c10 */ /* 0x000fc4000ff1e0ff */
[----:B------:R-:W-:Y:S02]  /*6d8f0*/  IADD3 R19, P2, PT, R19, UR16, RZ ;  /* 0x0000001013137c10 */ /* 0x000fe4000ff5e0ff */
[----:B------:R-:W-:Y:S01]  /*6d900*/  IADD3.X R23, PT, PT, R23, UR5, RZ, P0, !PT ;  /* 0x0000000517177c10 */ /* 0x000fe200087fe4ff */
[----:B------:R1:W-:Y:S02]  /*6d910*/  STL [R1+0x13cc], R17 ;  /* 0x0013cc1101007387 */ /* 0x0003e40000100800 */
[----:B-1----:R-:W-:Y:S01]  /*6d920*/  IMAD.MOV.U32 R4, RZ, RZ, R17 ;  /* 0x000000ffff047224 */ /* 0x002fe200078e0011 */
[----:B------:R-:W-:Y:S02]  /*6d930*/  IADD3.X R21, PT, PT, R21, UR5, RZ, P2, !PT ;  /* 0x0000000515157c10 */ /* 0x000fe400097fe4ff */
[----:B------:R-:W-:Y:S01]  /*6d940*/  MOV R5, R23 ;  /* 0x0000001700057202 */ /* 0x000fe20000000f00 */
[----:B------:R-:W-:Y:S04]  /*6d950*/  STL [R1+0x13c8], R23 ;  /* 0x0013c81701007387 */ /* 0x000fe80000100800 */
[----:B------:R1:W-:Y:S04]  /*6d960*/  STL [R1+0x13d4], R19 ;  /* 0x0013d41301007387 */ /* 0x0003e80000100800 */
[----:B------:R1:W-:Y:S04]  /*6d970*/  LDGSTS.E [R3+0xe100], desc[UR14][R4.64], P1 ;  /* 0x0e10000004037fae */ /* 0x0003e800089a100e */
[----:B------:R-:W4:Y:S04]  /*6d980*/  LDL.LU R17, [R1+0x1454] ;  /* 0x0014540001117983 */ /* 0x000f280000300800 */
[----:B------:R-:W-:Y:S01]  /*6d990*/  STL [R1+0x13d0], R21 ;  /* 0x0013d01501007387 */ /* 0x000fe20000100800 */
[----:B-1----:R-:W-:-:S03]  /*6d9a0*/  IMAD.MOV.U32 R4, RZ, RZ, R19 ;  /* 0x000000ffff047224 */ /* 0x002fc600078e0013 */
[----:B------:R-:W4:Y:S04]  /*6d9b0*/  LDL.LU R19, [R1+0x1450] ;  /* 0x0014500001137983 */ /* 0x000f280000300800 */
[----:B------:R-:W4:Y:S04]  /*6d9c0*/  LDL.LU R23, [R1+0x145c] ;  /* 0x00145c0001177983 */ /* 0x000f280000300800 */
[----:B------:R-:W4:Y:S01]  /*6d9d0*/  LDL.LU R26, [R1+0x14c4] ;  /* 0x0014c400011a7983 */ /* 0x000f220000300800 */
[----:B---3--:R-:W-:-:S05]  /*6d9e0*/  IADD3 R7, P0, PT, R7, UR16, RZ ;  /* 0x0000001007077c10 */ /* 0x008fca000ff1e0ff */
[----:B------:R-:W-:Y:S01]  /*6d9f0*/  STL [R1+0x13dc], R7 ;  /* 0x0013dc0701007387 */ /* 0x000fe20000100800 */
[----:B------:R-:W-:-:S05]  /*6da00*/  MOV R5, R21 ;  /* 0x0000001500057202 */ /* 0x000fca0000000f00 */
[----:B------:R1:W-:Y:S02]  /*6da10*/  LDGSTS.E [R3+0xe200], desc[UR14][R4.64], P1 ;  /* 0x0e20000004037fae */ /* 0x0003e400089a100e */
[----:B-1----:R-:W-:Y:S01]  /*6da20*/  IMAD.MOV.U32 R4, RZ, RZ, R7 ;  /* 0x000000ffff047224 */ /* 0x002fe200078e0007 */
[----:B--2---:R-:W-:-:S05]  /*6da30*/  IADD3.X R20, PT, PT, R20, UR5, RZ, P0, !PT ;  /* 0x0000000514147c10 */ /* 0x004fca00087fe4ff */
[----:B------:R1:W-:Y:S04]  /*6da40*/  STL [R1+0x13d8], R20 ;  /* 0x0013d81401007387 */ /* 0x0003e80000100800 */
[----:B------:R-:W2:Y:S04]  /*6da50*/  LDL.LU R25, [R1+0x1458] ;  /* 0x0014580001197983 */ /* 0x000ea80000300800 */
[----:B------:R-:W3:Y:S01]  /*6da60*/  LDL.LU R27, [R1+0x14c0] ;  /* 0x0014c000011b7983 */ /* 0x000ee20000300800 */
[----:B------:R-:W-:-:S03]  /*6da70*/  MOV R5, R20 ;  /* 0x0000001400057202 */ /* 0x000fc60000000f00 */
[----:B------:R-:W3:Y:S01]  /*6da80*/  LDL.LU R24, [R1+0x14c8] ;  /* 0x0014c80001187983 */ /* 0x000ee20000300800 */
[----:B------:R-:W-:-:S03]  /*6da90*/  UISETP.GT.AND UP1, UPT, UR18, 0x3c, UPT ;  /* 0x0000003c1200788c */ /* 0x000fc6000bf24270 */
[----:B------:R4:W-:Y:S04]  /*6daa0*/  LDGSTS.E [R3+0xe300], desc[UR14][R4.64], P1 ;  /* 0x0e30000004037fae */ /* 0x0009e800089a100e */
[----:B-1----:R-:W3:Y:S04]  /*6dab0*/  LDL.LU R20, [R1+0x14cc] ;  /* 0x0014cc0001147983 */ /* 0x002ee80000300800 */
[----:B------:R-:W3:Y:S04]  /*6dac0*/  LDL.LU R21, [R1+0x14d0] ;  /* 0x0014d00001157983 */ /* 0x000ee80000300800 */
[----:B------:R-:W3:Y:S01]  /*6dad0*/  LDL.LU R7, [R1+0x14d4] ;  /* 0x0014d40001077983 */ /* 0x000ee20000300800 */
[----:B------:R-:W-:-:S04]  /*6dae0*/  USEL UR11, URZ, 0x4, !UP1 ;  /* 0x00000004ff0b7887 */ /* 0x000fc8000c800000 */
[----:B------:R-:W-:Y:S01]  /*6daf0*/  USEL UR11, UR11, URZ, !UP0 ;  /* 0x000000ff0b0b7287 */ /* 0x000fe2000c000000 */
[----:B------:R-:W-:-:S05]  /*6db00*/  IADD3 R28, P1, PT, R28, UR16, RZ ;  /* 0x000000101c1c7c10 */ /* 0x000fca000ff3e0ff */
[----:B------:R-:W-:Y:S02]  /*6db10*/  ISETP.NE.U32.AND P0, PT, RZ, UR11, PT ;  /* 0x0000000bff007c0c */ /* 0x000fe4000bf05070 */
[----:B----4-:R-:W-:Y:S02]  /*6db20*/  IADD3.X R29, PT, PT, R29, UR5, RZ, P1, !PT ;  /* 0x000000051d1d7c10 */ /* 0x010fe40008ffe4ff */
[----:B------:R-:W-:Y:S01]  /*6db30*/  IADD3 R18, P2, PT, R18, UR16, RZ ;  /* 0x0000001012127c10 */ /* 0x000fe2000ff5e0ff */
[----:B------:R-:W-:Y:S01]  /*6db40*/  IMAD.MOV.U32 R4, RZ, RZ, R28 ;  /* 0x000000ffff047224 */ /* 0x000fe200078e001c */
[----:B------:R-:W-:Y:S01]  /*6db50*/  MOV R5, R29 ;  /* 0x0000001d00057202 */ /* 0x000fe20000000f00 */
[----:B------:R-:W-:Y:S04]  /*6db60*/  STL [R1+0x1444], R28 ;  /* 0x0014441c01007387 */ /* 0x000fe80000100800 */
[----:B------:R-:W-:Y:S04]  /*6db70*/  STL [R1+0x1440], R29 ;  /* 0x0014401d01007387 */ /* 0x000fe80000100800 */
[----:B------:R1:W-:Y:S04]  /*6db80*/  STL [R1+0x144c], R18 ;  /* 0x00144c1201007387 */ /* 0x0003e80000100800 */
[----:B------:R4:W-:Y:S01]  /*6db90*/  LDGSTS.E [R3+0xf000], desc[UR14][R4.64], P0 ;  /* 0x0f00000004037fae */ /* 0x0009e200081a100e */
[----:B------:R-:W-:Y:S01]  /*6dba0*/  IADD3.X R22, PT, PT, R22, UR5, RZ, P2, !PT ;  /* 0x0000000516167c10 */ /* 0x000fe200097fe4ff */
[----:B------:R-:W-:-:S04]  /*6dbb0*/  UISETP.GT.AND UP1, UPT, UR18, 0x40, UPT ;  /* 0x000000401200788c */ /* 0x000fc8000bf24270 */
[----:B------:R-:W-:Y:S01]  /*6dbc0*/  STL [R1+0x1448], R22 ;  /* 0x0014481601007387 */ /* 0x000fe20000100800 */
[----:B----4-:R-:W-:Y:S01]  /*6dbd0*/  IMAD.MOV.U32 R4, RZ, RZ, R18 ;  /* 0x000000ffff047224 */ /* 0x010fe200078e0012 */
[----:B------:R-:W-:Y:S02]  /*6dbe0*/  MOV R5, R22 ;  /* 0x0000001600057202 */ /* 0x000fe40000000f00 */
[----:B-1----:R-:W4:Y:S04]  /*6dbf0*/  LDL.LU R18, [R1+0x14dc] ;  /* 0x0014dc0001127983 */ /* 0x002f280000300800 */
[----:B------:R1:W-:Y:S01]  /*6dc00*/  LDGSTS.E [R3+0xf100], desc[UR14][R4.64], P0 ;  /* 0x0f10000004037fae */ /* 0x0003e200081a100e */
[----:B------:R-:W-:-:S04]  /*6dc10*/  USEL UR11, URZ, 0x4, !UP1 ;  /* 0x00000004ff0b7887 */ /* 0x000fc8000c800000 */
[----:B------:R-:W-:Y:S01]  /*6dc20*/  USEL UR11, UR11, URZ, !UP0 ;  /* 0x000000ff0b0b7287 */ /* 0x000fe2000c000000 */
[----:B------:R-:W-:-:S05]  /*6dc30*/  IADD3 R17, P1, PT, R17, UR16, RZ ;  /* 0x0000001011117c10 */ /* 0x000fca000ff3e0ff */
[----:B------:R-:W-:Y:S01]  /*6dc40*/  STL [R1+0x1454], R17 ;  /* 0x0014541101007387 */ /* 0x000fe20000100800 */
[----:B------:R-:W-:-:S04]  /*6dc50*/  IADD3.X R19, PT, PT, R19, UR5, RZ, P1, !PT ;  /* 0x0000000513137c10 */ /* 0x000fc80008ffe4ff */
[----:B-1----:R-:W-:Y:S01]  /*6dc60*/  MOV R5, R19 ;  /* 0x0000001300057202 */ /* 0x002fe20000000f00 */
[----:B------:R1:W-:Y:S01]  /*6dc70*/  STL [R1+0x1450], R19 ;  /* 0x0014501301007387 */ /* 0x0003e20000100800 */
[----:B------:R-:W-:Y:S01]  /*6dc80*/  IADD3 R23, P2, PT, R23, UR16, RZ ;  /* 0x0000001017177c10 */ /* 0x000fe2000ff5e0ff */
[----:B------:R-:W-:Y:S01]  /*6dc90*/  IMAD.MOV.U32 R4, RZ, RZ, R17 ;  /* 0x000000ffff047224 */ /* 0x000fe200078e0011 */
[----:B------:R-:W-:Y:S02]  /*6dca0*/  IADD3 R26, P3, PT, R26, UR16, RZ ;  /* 0x000000101a1a7c10 */ /* 0x000fe4000ff7e0ff */
[----:B------:R-:W-:Y:S02]  /*6dcb0*/  ISETP.NE.U32.AND P1, PT, RZ, UR11, PT ;  /* 0x0000000bff007c0c */ /* 0x000fe4000bf25070 */
[----:B------:R1:W-:Y:S04]  /*6dcc0*/  LDGSTS.E [R3+0xf200], desc[UR14][R4.64], P0 ;  /* 0x0f20000004037fae */ /* 0x0003e800081a100e */
[----:B-1----:R-:W4:Y:S04]  /*6dcd0*/  LDL.LU R19, [R1+0x14d8] ;  /* 0x0014d80001137983 */ /* 0x002f280000300800 */
[----:B------:R-:W4:Y:S04]  /*6dce0*/  LDL.LU R22, [R1+0x1544] ;  /* 0x0015440001167983 */ /* 0x000f280000300800 */
[----:B------:R-:W4:Y:S04]  /*6dcf0*/  LDL.LU R17, [R1+0x154c] ;  /* 0x00154c0001117983 */ /* 0x000f280000300800 */
[----:B------:R-:W-:Y:S01]  /*6dd00*/  STL [R1+0x145c], R23 ;  /* 0x00145c1701007387 */ /* 0x000fe20000100800 */
[----:B------:R-:W-:Y:S01]  /*6dd10*/  IMAD.MOV.U32 R4, RZ, RZ, R23 ;  /* 0x000000ffff047224 */ /* 0x000fe200078e0017 */
[----:B--2---:R-:W-:-:S04]  /*6dd20*/  IADD3.X R25, PT, PT, R25, UR5, RZ, P2, !PT ;  /* 0x0000000519197c10 */ /* 0x004fc800097fe4ff */
[----:B------:R-:W-:Y:S01]  /*6dd30*/  MOV R5, R25 ;  /* 0x0000001900057202 */ /* 0x000fe20000000f00 */
[----:B------:R1:W-:Y:S04]  /*6dd40*/  STL [R1+0x1458], R25 ;  /* 0x0014581901007387 */ /* 0x0003e80000100800 */
[----:B------:R-:W-:Y:S01]  /*6dd50*/  STL [R1+0x14c4], R26 ;  /* 0x0014c41a01007387 */ /* 0x000fe20000100800 */
[----:B---3--:R-:W-:-:S03]  /*6dd60*/  IADD3.X R27, PT, PT, R27, UR5, RZ, P3, !PT ;  /* 0x000000051b1b7c10 */ /* 0x008fc60009ffe4ff */
[----:B------:R2:W-:Y:S01]  /*6dd70*/  LDGSTS.E [R3+0xf300], desc[UR14][R4.64], P0 ;  /* 0x0f30000004037fae */ /* 0x0005e200081a100e */
[----:B------:R-:W-:-:S03]  /*6dd80*/  IADD3 R20, P0, PT, R20, UR16, RZ ;  /* 0x0000001014147c10 */ /* 0x000fc6000ff1e0ff */
[----:B-1----:R-:W3:Y:S01]  /*6dd90*/  LDL.LU R25, [R1+0x1540] ;  /* 0x0015400001197983 */ /* 0x002ee20000300800 */
[----:B------:R-:W-:Y:S02]  /*6dda0*/  IADD3.X R24, PT, PT, R24, UR5, RZ, P0, !PT ;  /* 0x0000000518187c10 */ /* 0x000fe400087fe4ff */
[----:B------:R-:W-:Y:S01]  /*6ddb0*/  IADD3 R7, P2, PT, R7, UR16, RZ ;  /* 0x0000001007077c10 */ /* 0x000fe2000ff5e0ff */
[----:B--2---:R-:W-:Y:S01]  /*6ddc0*/  IMAD.MOV.U32 R4, RZ, RZ, R26 ;  /* 0x000000ffff047224 */ /* 0x004fe200078e001a */
[----:B------:R-:W-:Y:S01]  /*6ddd0*/  MOV R5, R27 ;  /* 0x0000001b00057202 */ /* 0x000fe20000000f00 */
[----:B------:R-:W-:Y:S04]  /*6dde0*/  STL [R1+0x14c0], R27 ;  /* 0x0014c01b01007387 */ /* 0x000fe80000100800 */
[----:B------:R-:W2:Y:S04]  /*6ddf0*/  LDL.LU R23, [R1+0x1548] ;  /* 0x0015480001177983 */ /* 0x000ea80000300800 */
[----:B------:R1:W-:Y:S04]  /*6de00*/  STL [R1+0x14cc], R20 ;  /* 0x0014cc1401007387 */ /* 0x0003e80000100800 */
[----:B------:R1:W-:Y:S01]  /*6de10*/  LDGSTS.E [R3+0x10000], desc[UR14][R4.64], P1 ;  /* 0x1000000004037fae */ /* 0x0003e200089a100e */
[----:B------:R-:W-:-:S03]  /*6de20*/  IADD3.X R21, PT, PT, R21, UR5, RZ, P2, !PT ;  /* 0x0000000515157c10 */ /* 0x000fc600097fe4ff */
[----:B------:R-:W-:Y:S04]  /*6de30*/  STL [R1+0x14c8], R24 ;  /* 0x0014c81801007387 */ /* 0x000fe80000100800 */
[----:B------:R-:W-:Y:S01]  /*6de40*/  STL [R1+0x14d4], R7 ;  /* 0x0014d40701007387 */ /* 0x000fe20000100800 */
[----:B-1----:R-:W-:Y:S01]  /*6de50*/  IMAD.MOV.U32 R4, RZ, RZ, R20 ;  /* 0x000000ffff047224 */ /* 0x002fe200078e0014 */
[----:B------:R-:W-:Y:S02]  /*6de60*/  MOV R5, R24 ;  /* 0x0000001800057202 */ /* 0x000fe40000000f00 */
[----:B------:R-:W2:Y:S04]  /*6de70*/  LDL.LU R20, [R1+0x1554] ;  /* 0x0015540001147983 */ /* 0x000ea80000300800 */
[----:B------:R1:W-:Y:S04]  /*6de80*/  STL [R1+0x14d0], R21 ;  /* 0x0014d01501007387 */ /* 0x0003e80000100800 */
[----:B------:R1:W-:Y:S02]  /*6de90*/  LDGSTS.E [R3+0x10100], desc[UR14][R4.64], P1 ;  /* 0x1010000004037fae */ /* 0x0003e400089a100e */
[----:B-1----:R-:W-:-:S02]  /*6dea0*/  MOV R5, R21 ;  /* 0x0000001500057202 */ /* 0x002fc40000000f00 */
[----:B------:R-:W2:Y:S01]  /*6deb0*/  LDL.LU R21, [R1+0x1550] ;  /* 0x0015500001157983 */ /* 0x000ea20000300800 */
[----:B----4-:R-:W-:Y:S01]  /*6dec0*/  IADD3 R18, P0, PT, R18, UR16, RZ ;  /* 0x0000001012127c10 */ /* 0x010fe2000ff1e0ff */
[----:B------:R-:W-:Y:S02]  /*6ded0*/  IMAD.MOV.U32 R4, RZ, RZ, R7 ;  /* 0x000000ffff047224 */ /* 0x000fe400078e0007 */
[----:B------:R-:W4:Y:S04]  /*6dee0*/  LDL.LU R24, [R1+0x155c] ;  /* 0x00155c0001187983 */ /* 0x000f280000300800 */
[----:B------:R-:W4:Y:S04]  /*6def0*/  LDL.LU R7, [R1+0x15c4] ;  /* 0x0015c40001077983 */ /* 0x000f280000300800 */
[----:B------:R1:W-:Y:S01]  /*6df00*/  LDGSTS.E [R3+0x10200], desc[UR14][R4.64], P1 ;  /* 0x1020000004037fae */ /* 0x0003e200089a100e */
[----:B------:R-:W-:-:S03]  /*6df10*/  UISETP.GT.AND UP1, UPT, UR18, 0x44, UPT ;  /* 0x000000441200788c */ /* 0x000fc6000bf24270 */
[----:B------:R-:W-:Y:S01]  /*6df20*/  STL [R1+0x14dc], R18 ;  /* 0x0014dc1201007387 */ /* 0x000fe20000100800 */
[----:B------:R-:W-:Y:S01]  /*6df30*/  USEL UR11, URZ, 0x4, !UP1 ;  /* 0x00000004ff0b7887 */ /* 0x000fe2000c800000 */
[----:B-1----:R-:W-:-:S03]  /*6df40*/  IMAD.MOV.U32 R4, RZ, RZ, R18 ;  /* 0x000000ffff047224 */ /* 0x002fc600078e0012 */
[----:B------:R-:W-:Y:S01]  /*6df50*/  USEL UR11, UR11, URZ, !UP0 ;  /* 0x000000ff0b0b7287 */ /* 0x000fe2000c000000 */
[----:B------:R-:W-:-:S04]  /*6df60*/  IADD3.X R19, PT, PT, R19, UR5, RZ, P0, !PT ;  /* 0x0000000513137c10 */ /* 0x000fc800087fe4ff */
[----:B------:R-:W-:Y:S01]  /*6df70*/  MOV R5, R19 ;  /* 0x0000001300057202 */ /* 0x000fe20000000f00 */
[----:B------:R1:W-:Y:S04]  /*6df80*/  STL [R1+0x14d8], R19 ;  /* 0x0014d81301007387 */ /* 0x0003e80000100800 */
[----:B------:R-:W4:Y:S04]  /*6df90*/  LDL.LU R26, [R1+0x1558] ;  /* 0x00155800011a7983 */ /* 0x000f280000300800 */
[----:B------:R-:W4:Y:S04]  /*6dfa0*/  LDL.LU R27, [R1+0x15c0] ;  /* 0x0015c000011b7983 */ /* 0x000f280000300800 */
[----:B------:R1:W-:Y:S01]  /*6dfb0*/  LDGSTS.E [R3+0x10300], desc[UR14][R4.64], P1 ;  /* 0x1030000004037fae */ /* 0x0003e200089a100e */
[----:B------:R-:W-:-:S02]  /*6dfc0*/  IADD3 R22, P1, PT, R22, UR16, RZ ;  /* 0x0000001016167c10 */ /* 0x000fc4000ff3e0ff */
[----:B------:R-:W-:Y:S02]  /*6dfd0*/  IADD3 R17, P2, PT, R17, UR16, RZ ;  /* 0x0000001011117c10 */ /* 0x000fe4000ff5e0ff */
[----:B------:R-:W-:Y:S01]  /*6dfe0*/  ISETP.NE.U32.AND P0, PT, RZ, UR11, PT ;  /* 0x0000000bff007c0c */ /* 0x000fe2000bf05070 */
[----:B-1----:R-:W4:Y:S04]  /*6dff0*/  LDL.LU R19, [R1+0x15cc] ;  /* 0x0015cc0001137983 */ /* 0x002f280000300800 */
[----:B------:R-:W4:Y:S04]  /*6e000*/  LDL.LU R18, [R1+0x15d4] ;  /* 0x0015d40001127983 */ /* 0x000f280000300800 */
[----:B------:R-:W-:Y:S01]  /*6e010*/  STL [R1+0x1544], R22 ;  /* 0x0015441601007387 */ /* 0x000fe20000100800 */
[----:B------:R-:W-:Y:S01]  /*6e020*/  IMAD.MOV.U32 R4, RZ, RZ, R22 ;  /* 0x000000ffff047224 */ /* 0x000fe200078e0016 */
[----:B---3--:R-:W-:-:S04]  /*6e030*/  IADD3.X R25, PT, PT, R25, UR5, RZ, P1, !PT ;  /* 0x0000000519197c10 */ /* 0x008fc80008ffe4ff */
[----:B------:R-:W-:Y:S01]  /*6e040*/  MOV R5, R25 ;  /* 0x0000001900057202 */ /* 0x000fe20000000f00 */
[----:B------:R1:W-:Y:S04]  /*6e050*/  STL [R1+0x1540], R25 ;  /* 0x0015401901007387 */ /* 0x0003e80000100800 */
[----:B------:R3:W-:Y:S01]  /*6e060*/  STL [R1+0x154c], R17 ;  /* 0x00154c1101007387 */ /* 0x0007e20000100800 */
[----:B--2---:R-:W-:-:S03]  /*6e070*/  IADD3.X R23, PT, PT, R23, UR5, RZ, P2, !PT ;  /* 0x0000000517177c10 */ /* 0x004fc600097fe4ff */
[----:B------:R2:W-:Y:S04]  /*6e080*/  LDGSTS.E [R3+0x11000], desc[UR14][R4.64], P0 ;  /* 0x1100000004037fae */ /* 0x0005e800081a100e */
[----:B-1----:R-:W4:Y:S04]  /*6e090*/  LDL.LU R25, [R1+0x15c8] ;  /* 0x0015c80001197983 */ /* 0x002f280000300800 */
[----:B------:R-:W-:Y:S04]  /*6e0a0*/  STL [R1+0x1548], R23 ;  /* 0x0015481701007387 */ /* 0x000fe80000100800 */
[----:B------:R-:W4:Y:S01]  /*6e0b0*/  LDL.LU R22, [R1+0x15d0] ;  /* 0x0015d00001167983 */ /* 0x000f220000300800 */
[----:B--2---:R-:W-:Y:S01]  /*6e0c0*/  IMAD.MOV.U32 R4, RZ, RZ, R17 ;  /* 0x000000ffff047224 */ /* 0x004fe200078e0011 */
[----:B------:R-:W-:-:S02]  /*6e0d0*/  MOV R5, R23 ;  /* 0x0000001700057202 */ /* 0x000fc40000000f00 */
[----:B---3--:R-:W2:Y:S01]  /*6e0e0*/  LDL.LU R17, [R1+0x15dc] ;  /* 0x0015dc0001117983 */ /* 0x008ea20000300800 */
[----:B------:R-:W-:-:S03]  /*6e0f0*/  IADD3 R20, P1, PT, R20, UR16, RZ ;  /* 0x0000001014147c10 */ /* 0x000fc6000ff3e0ff */
[----:B------:R1:W-:Y:S04]  /*6e100*/  LDGSTS.E [R3+0x11100], desc[UR14][R4.64], P0 ;  /* 0x1110000004037fae */ /* 0x0003e800081a100e */
[----:B------:R-:W-:Y:S01]  /*6e110*/  STL [R1+0x1554], R20 ;  /* 0x0015541401007387 */ /* 0x000fe20000100800 */
[----:B------:R-:W-:-:S04]  /*6e120*/  IADD3.X R21, PT, PT, R21, UR5, RZ, P1, !PT ;  /* 0x0000000515157c10 */ /* 0x000fc80008ffe4ff */
[----:B-1----:R-:W-:Y:S01]  /*6e130*/  MOV R5, R21 ;  /* 0x0000001500057202 */ /* 0x002fe20000000f00 */
[----:B------:R1:W-:Y:S04]  /*6e140*/  STL [R1+0x1550], R21 ;  /* 0x0015501501007387 */ /* 0x0003e80000100800 */
[----:B-1----:R-:W3:Y:S01]  /*6e150*/  LDL.LU R21, [R1+0x15d8] ;  /* 0x0015d80001157983 */ /* 0x002ee20000300800 */
[----:B------:R-:W-:Y:S01]  /*6e160*/  UISETP.GT.AND UP1, UPT, UR18, 0x48, UPT ;  /* 0x000000481200788c */ /* 0x000fe2000bf24270 */
[----:B----4-:R-:W-:Y:S01]  /*6e170*/  IADD3 R24, P2, PT, R24, UR16, RZ ;  /* 0x0000001018187c10 */ /* 0x010fe2000ff5e0ff */
[----:B------:R-:W-:Y:S01]  /*6e180*/  IMAD.MOV.U32 R4, RZ, RZ, R20 ;  /* 0x000000ffff047224 */ /* 0x000fe200078e0014 */
[----:B------:R-:W-:Y:S01]  /*6e190*/  IADD3 R7, P3, PT, R7, UR16, RZ ;  /* 0x0000001007077c10 */ /* 0x000fe2000ff7e0ff */
[----:B------:R-:W-:Y:S01]  /*6e1a0*/  USEL UR11, URZ, 0x4, !UP1 ;  /* 0x00000004ff0b7887 */ /* 0x000fe2000c800000 */
[----:B------:R-:W4:Y:S04]  /*6e1b0*/  LDL.LU R23, [R1+0x1644] ;  /* 0x0016440001177983 */ /* 0x000f280000300800 */
[----:B------:R1:W-:Y:S04]  /*6e1c0*/  LDGSTS.E [R3+0x11200], desc[UR14][R4.64], P0 ;  /* 0x1120000004037fae */ /* 0x0003e800081a100e */
[----:B------:R-:W4:Y:S01]  /*6e1d0*/  LDL.LU R20, [R1+0x164c] ;  /* 0x00164c0001147983 */ /* 0x000f220000300800 */
[----:B------:R-:W-:-:S03]  /*6e1e0*/  USEL UR11, UR11, URZ, !UP0 ;  /* 0x000000ff0b0b7287 */ /* 0x000fc6000c000000 */
[----:B------:R1:W-:Y:S03]  /*6e1f0*/  STL [R1+0x155c], R24 ;  /* 0x00155c1801007387 */ /* 0x0003e60000100800 */
[----:B------:R-:W-:Y:S01]  /*6e200*/  ISETP.NE.U32.AND P1, PT, RZ, UR11, PT ;  /* 0x0000000bff007c0c */ /* 0x000fe2000bf25070 */
[----:B-1----:R-:W-:Y:S01]  /*6e210*/  IMAD.MOV.U32 R4, RZ, RZ, R24 ;  /* 0x000000ffff047224 */ /* 0x002fe200078e0018 */
[----:B------:R-:W-:-:S04]  /*6e220*/  IADD3.X R26, PT, PT, R26, UR5, RZ, P2, !PT ;  /* 0x000000051a1a7c10 */ /* 0x000fc800097fe4ff */
[----:B------:R-:W-:Y:S01]  /*6e230*/  MOV R5, R26 ;  /* 0x0000001a00057202 */ /* 0x000fe20000000f00 */
[----:B------:R1:W-:Y:S04]  /*6e240*/  STL [R1+0x1558], R26 ;  /* 0x0015581a01007387 */ /* 0x0003e80000100800 */
[----:B------:R1:W-:Y:S01]  /*6e250*/  STL [R1+0x15c4], R7 ;  /* 0x0015c40701007387 */ /* 0x0003e20000100800 */
[----:B------:R-:W-:-:S03]  /*6e260*/  IADD3.X R27, PT, PT, R27, UR5, RZ, P3, !PT ;  /* 0x000000051b1b7c10 */ /* 0x000fc60009ffe4ff */
[----:B------:R-:W4:Y:S04]  /*6e270*/  LDL.LU R24, [R1+0x1640] ;  /* 0x0016400001187983 */ /* 0x000f280000300800 */
[----:B------:R1:W-:Y:S01]  /*6e280*/  LDGSTS.E [R3+0x11300], desc[UR14][R4.64], P0 ;  /* 0x1130000004037fae */ /* 0x0003e200081a100e */
[----:B------:R-:W-:-:S03]  /*6e290*/  IADD3 R19, P0, PT, R19, UR16, RZ ;  /* 0x0000001013137c10 */ /* 0x000fc6000ff1e0ff */
[----:B------:R-:W-:Y:S01]  /*6e2a0*/  STL [R1+0x15c0], R27 ;  /* 0x0015c01b01007387 */ /* 0x000fe20000100800 */
[----:B------:R-:W-:-:S03]  /*6e2b0*/  IADD3 R18, P2, PT, R18, UR16, RZ ;  /* 0x0000001012127c10 */ /* 0x000fc6000ff5e0ff */
[----:B-1----:R-:W4:Y:S01]  /*6e2c0*/  LDL.LU R26, [R1+0x1648] ;  /* 0x00164800011a7983 */ /* 0x002f220000300800 */
[----:B------:R-:W-:Y:S01]  /*6e2d0*/  IMAD.MOV.U32 R4, RZ, RZ, R7 ;  /* 0x000000ffff047224 */ /* 0x000fe200078e0007 */
[----:B------:R-:W-:Y:S02]  /*6e2e0*/  MOV R5, R27 ;  /* 0x0000001b00057202 */ /* 0x000fe40000000f00 */
        /* <DEDUP_REMOVED lines=9> */
[----:B------:R-:W-:-:S02]  /*6e380*/  IADD3.X R22, PT, PT, R22, UR5, RZ, P2, !PT ;  /* 0x0000000516167c10 */ /* 0x000fc400097fe4ff */
[----:B--2---:R-:W-:Y:S01]  /*6e390*/  IADD3 R17, P0, PT, R17, UR16, RZ ;  /* 0x0000001011117c10 */ /* 0x004fe2000ff1e0ff */
[----:B------:R1:W-:Y:S04]  /*6e3a0*/  LDGSTS.E [R3+0x12100], desc[UR14][R4.64], P1 ;  /* 0x1210000004037fae */ /* 0x0003e800089a100e */
[----:B------:R2:W-:Y:S01]  /*6e3b0*/  STL [R1+0x15d0], R22 ;  /* 0x0015d01601007387 */ /* 0x0005e20000100800 */
[----:B-1----:R-:W-:Y:S01]  /*6e3c0*/  MOV R5, R22 ;  /* 0x0000001600057202 */ /* 0x002fe20000000f00 */
[----:B------:R-:W-:Y:S02]  /*6e3d0*/  IMAD.MOV.U32 R4, RZ, RZ, R18 ;  /* 0x000000ffff047224 */ /* 0x000fe400078e0012 */
[----:B--2---:R-:W2:Y:S04]  /*6e3e0*/  LDL.LU R22, [R1+0x165c] ;  /* 0x00165c0001167983 */ /* 0x004ea80000300800 */
[----:B------:R-:W2:Y:S04]  /*6e3f0*/  LDL.LU R18, [R1+0x16c4] ;  /* 0x0016c40001127983 */ /* 0x000ea80000300800 */
[----:B------:R-:W-:Y:S01]  /*6e400*/  STL [R1+0x15dc], R17 ;  /* 0x0015dc1101007387 */ /* 0x000fe20000100800 */
[----:B------:R-:W-:-:S03]  /*6e410*/  UISETP.GT.AND UP1, UPT, UR18, 0x4c, UPT ;  /* 0x0000004c1200788c */ /* 0x000fc6000bf24270 */
[----:B------:R1:W-:Y:S01]  /*6e420*/  LDGSTS.E [R3+0x12200], desc[UR14][R4.64], P1 ;  /* 0x1220000004037fae */ /* 0x0003e200089a100e */
[----:B---3--:R-:W-:-:S05]  /*6e430*/  IADD3.X R21, PT, PT, R21, UR5, RZ, P0, !PT ;  /* 0x0000000515157c10 */ /* 0x008fca00087fe4ff */
[----:B------:R3:W-:Y:S04]  /*6e440*/  STL [R1+0x15d8], R21 ;  /* 0x0015d81501007387 */ /* 0x0007e80000100800 */
[----:B------:R-:W2:Y:S01]  /*6e450*/  LDL.LU R27, [R1+0x1658] ;  /* 0x00165800011b7983 */ /* 0x000ea20000300800 */
[----:B------:R-:W-:Y:S01]  /*6e460*/  USEL UR11, URZ, 0x4, !UP1 ;  /* 0x00000004ff0b7887 */ /* 0x000fe2000c800000 */
[----:B-1----:R-:W-:Y:S01]  /*6e470*/  IMAD.MOV.U32 R4, RZ, RZ, R17 ;  /* 0x000000ffff047224 */ /* 0x002fe200078e0011 */
[----:B------:R-:W-:Y:S01]  /*6e480*/  MOV R5, R21 ;  /* 0x0000001500057202 */ /* 0x000fe20000000f00 */
[----:B------:R-:W2:Y:S01]  /*6e490*/  LDL.LU R25, [R1+0x16c0] ;  /* 0x0016c00001197983 */ /* 0x000ea20000300800 */
[----:B------:R-:W-:-:S03]  /*6e4a0*/  USEL UR11, UR11, URZ, !UP0 ;  /* 0x000000ff0b0b7287 */ /* 0x000fc6000c000000 */
[----:B------:R1:W-:Y:S01]  /*6e4b0*/  LDGSTS.E [R3+0x12300], desc[UR14][R4.64], P1 ;  /* 0x1230000004037fae */ /* 0x0003e200089a100e */
[----:B----4-:R-:W-:Y:S02]  /*6e4c0*/  IADD3 R23, P1, PT, R23, UR16, RZ ;  /* 0x0000001017177c10 */ /* 0x010fe4000ff3e0ff */
[----:B------:R-:W-:Y:S02]  /*6e4d0*/  IADD3 R20, P2, PT, R20, UR16, RZ ;  /* 0x0000001014147c10 */ /* 0x000fe4000ff5e0ff */
[----:B------:R-:W-:Y:S01]  /*6e4e0*/  ISETP.NE.U32.AND P0, PT, RZ, UR11, PT ;  /* 0x0000000bff007c0c */ /* 0x000fe2000bf05070 */
[----:B---3--:R-:W3:Y:S04]  /*6e4f0*/  LDL.LU R21, [R1+0x16cc] ;  /* 0x0016cc0001157983 */ /* 0x008ee80000300800 */
[----:B------:R-:W4:Y:S04]  /*6e500*/  LDL.LU R17, [R1+0x16d4] ;  /* 0x0016d40001117983 */ /* 0x000f280000300800 */
[----:B------:R-:W-:Y:S01]  /*6e510*/  STL [R1+0x1644], R23 ;  /* 0x0016441701007387 */ /* 0x000fe20000100800 */
[----:B-1----:R-:W-:Y:S01]  /*6e520*/  IMAD.MOV.U32 R4, RZ, RZ, R23 ;  /* 0x000000ffff047224 */ /* 0x002fe200078e0017 */
[----:B------:R-:W-:-:S04]  /*6e530*/  IADD3.X R24, PT, PT, R24, UR5, RZ, P1, !PT ;  /* 0x0000000518187c10 */ /* 0x000fc80008ffe4ff */
[----:B------:R-:W-:Y:S01]  /*6e540*/  MOV R5, R24 ;  /* 0x0000001800057202 */ /* 0x000fe20000000f00 */
[----:B------:R1:W-:Y:S04]  /*6e550*/  STL [R1+0x1640], R24 ;  /* 0x0016401801007387 */ /* 0x0003e80000100800 */
[----:B------:R1:W-:Y:S01]  /*6e560*/  STL [R1+0x164c], R20 ;  /* 0x00164c1401007387 */ /* 0x0003e20000100800 */
[----:B------:R-:W-:-:S03]  /*6e570*/  IADD3.X R26, PT, PT, R26, UR5, RZ, P2, !PT ;  /* 0x000000051a1a7c10 */ /* 0x000fc600097fe4ff */
[----:B------:R1:W-:Y:S04]  /*6e580*/  LDGSTS.E [R3+0x13000], desc[UR14][R4.64], P0 ;  /* 0x1300000004037fae */ /* 0x0003e800081a100e */
[----:B-1----:R-:W4:Y:S01]  /*6e590*/  LDL.LU R24, [R1+0x16c8] ;  /* 0x0016c80001187983 */ /* 0x002f220000300800 */
[----:B------:R-:W-:-:S03]  /*6e5a0*/  IADD3 R7, P1, PT, R7, UR16, RZ ;  /* 0x0000001007077c10 */ /* 0x000fc6000ff3e0ff */
[----:B------:R-:W-:Y:S04]  /*6e5b0*/  STL [R1+0x1648], R26 ;  /* 0x0016481a01007387 */ /* 0x000fe80000100800 */
[----:B------:R-:W4:Y:S01]  /*6e5c0*/  LDL.LU R23, [R1+0x16d0] ;  /* 0x0016d00001177983 */ /* 0x000f220000300800 */
[----:B------:R-:W-:Y:S01]  /*6e5d0*/  IMAD.MOV.U32 R4, RZ, RZ, R20 ;  /* 0x000000ffff047224 */ /* 0x000fe200078e0014 */
[----:B------:R-:W-:Y:S02]  /*6e5e0*/  MOV R5, R26 ;  /* 0x0000001a00057202 */ /* 0x000fe40000000f00 */
[----:B------:R1:W-:Y:S04]  /*6e5f0*/  STL [R1+0x1654], R7 ;  /* 0x0016540701007387 */ /* 0x0003e80000100800 */
[----:B------:R1:W-:Y:S02]  /*6e600*/  LDGSTS.E [R3+0x13100], desc[UR14][R4.64], P0 ;  /* 0x1310000004037fae */ /* 0x0003e400081a100e */
[----:B-1----:R-:W-:Y:S01]  /*6e610*/  IMAD.MOV.U32 R4, RZ, RZ, R7 ;  /* 0x000000ffff047224 */ /* 0x002fe200078e0007 */
[----:B------:R-:W-:-:S05]  /*6e620*/  IADD3.X R19, PT, PT, R19, UR5, RZ, P1, !PT ;  /* 0x0000000513137c10 */ /* 0x000fca0008ffe4ff */
[----:B------:R1:W-:Y:S04]  /*6e630*/  STL [R1+0x1650], R19 ;  /* 0x0016501301007387 */ /* 0x0003e80000100800 */
[----:B------:R-:W4:Y:S04]  /*6e640*/  LDL.LU R20, [R1+0x16d8] ;  /* 0x0016d80001147983 */ /* 0x000f280000300800 */
[----:B------:R-:W4:Y:S01]  /*6e650*/  LDL.LU R7, [R1+0x16dc] ;  /* 0x0016dc0001077983 */ /* 0x000f220000300800 */
[----:B------:R-:W-:-:S05]  /*6e660*/  MOV R5, R19 ;  /* 0x0000001300057202 */ /* 0x000fca0000000f00 */
[----:B------:R2:W-:Y:S04]  /*6e670*/  LDGSTS.E [R3+0x13200], desc[UR14][R4.64], P0 ;  /* 0x1320000004037fae */ /* 0x0005e800081a100e */
[----:B-1----:R-:W4:Y:S04]  /*6e680*/  LDL.LU R19, [R1+0x1744] ;  /* 0x0017440001137983 */ /* 0x002f280000300800 */
[----:B------:R-:W4:Y:S01]  /*6e690*/  LDL.LU R26, [R1+0x174c] ;  /* 0x00174c00011a7983 */ /* 0x000f220000300800 */
[----:B--2---:R-:W-:Y:S02]  /*6e6a0*/  IADD3 R22, P2, PT, R22, UR16, RZ ;  /* 0x0000001016167c10 */ /* 0x004fe4000ff5e0ff */
[----:B------:R-:W-:-:S03]  /*6e6b0*/  IADD3 R18, P3, PT, R18, UR16, RZ ;  /* 0x0000001012127c10 */ /* 0x000fc6000ff7e0ff */
[----:B------:R1:W-:Y:S01]  /*6e6c0*/  STL [R1+0x165c], R22 ;  /* 0x00165c1601007387 */ /* 0x0003e20000100800 */
[----:B------:R-:W-:Y:S01]  /*6e6d0*/  IMAD.MOV.U32 R4, RZ, RZ, R22 ;  /* 0x000000ffff047224 */ /* 0x000fe200078e0016 */
[----:B------:R-:W-:-:S05]  /*6e6e0*/  IADD3.X R27, PT, PT, R27, UR5, RZ, P2, !PT ;  /* 0x000000051b1b7c10 */ /* 0x000fca00097fe4ff */
[----:B------:R2:W-:Y:S04]  /*6e6f0*/  STL [R1+0x1658], R27 ;  /* 0x0016581b01007387 */ /* 0x0005e80000100800 */
[----:B------:R2:W-:Y:S04]  /*6e700*/  STL [R1+0x16c4], R18 ;  /* 0x0016c41201007387 */ /* 0x0005e80000100800 */
[----:B-1----:R-:W4:Y:S01]  /*6e710*/  LDL.LU R22, [R1+0x1740] ;  /* 0x0017400001167983 */ /* 0x002f220000300800 */
[----:B------:R-:W-:-:S04]  /*6e720*/  UISETP.GT.AND UP1, UPT, UR18, 0x50, UPT ;  /* 0x000000501200788c */ /* 0x000fc8000bf24270 */
[----:B------:R-:W-:Y:S01]  /*6e730*/  USEL UR11, URZ, 0x4, !UP1 ;  /* 0x00000004ff0b7887 */ /* 0x000fe2000c800000 */
[----:B------:R-:W-:-:S03]  /*6e740*/  IADD3.X R25, PT, PT, R25, UR5, RZ, P3, !PT ;  /* 0x0000000519197c10 */ /* 0x000fc60009ffe4ff */
[----:B------:R-:W-:Y:S01]  /*6e750*/  USEL UR11, UR11, URZ, !UP0 ;  /* 0x000000ff0b0b7287 */ /* 0x000fe2000c000000 */
[----:B------:R-:W-:Y:S01]  /*6e760*/  MOV R5, R27 ;  /* 0x0000001b00057202 */ /* 0x000fe20000000f00 */
[----:B------:R-:W-:Y:S04]  /*6e770*/  STL [R1+0x16c0], R25 ;  /* 0x0016c01901007387 */ /* 0x000fe80000100800 */
[----:B--2---:R-:W2:Y:S01]  /*6e780*/  LDL.LU R27, [R1+0x1748] ;  /* 0x00174800011b7983 */ /* 0x004ea20000300800 */
[----:B------:R-:W-:-:S03]  /*6e790*/  ISETP.NE.U32.AND P1, PT, RZ, UR11, PT ;  /* 0x0000000bff007c0c */ /* 0x000fc6000bf25070 */
[----:B------:R1:W-:Y:S01]  /*6e7a0*/  LDGSTS.E [R3+0x13300], desc[UR14][R4.64], P0 ;  /* 0x1330000004037fae */ /* 0x0003e200081a100e */
[----:B---3--:R-:W-:Y:S02]  /*6e7b0*/  IADD3 R21, P0, PT, R21, UR16, RZ ;  /* 0x0000001015157c10 */ /* 0x008fe4000ff1e0ff */
[----:B----4-:R-:W-:Y:S01]  /*6e7c0*/  IADD3 R17, P2, PT, R17, UR16, RZ ;  /* 0x0000001011117c10 */ /* 0x010fe2000ff5e0ff */
[----:B-1----:R-:W-:Y:S01]  /*6e7d0*/  IMAD.MOV.U32 R4, RZ, RZ, R18 ;  /* 0x000000ffff047224 */ /* 0x002fe200078e0012 */
[----:B------:R-:W-:Y:S01]  /*6e7e0*/  MOV R5, R25 ;  /* 0x0000001900057202 */ /* 0x000fe20000000f00 */
[----:B------:R-:W3:Y:S04]  /*6e7f0*/  LDL.LU R18, [R1+0x1754] ;  /* 0x0017540001127983 */ /* 0x000ee80000300800 */
[----:B------:R1:W-:Y:S04]  /*6e800*/  STL [R1+0x16cc], R21 ;  /* 0x0016cc1501007387 */ /* 0x0003e80000100800 */
[----:B------:R4:W-:Y:S02]  /*6e810*/  LDGSTS.E [R3+0x14000], desc[UR14][R4.64], P1 ;  /* 0x1400000004037fae */ /* 0x0009e400089a100e */
[----:B----4-:R-:W-:Y:S01]  /*6e820*/  IMAD.MOV.U32 R4, RZ, RZ, R21 ;  /* 0x000000ffff047224 */ /* 0x010fe200078e0015 */
[----:B------:R-:W-:-:S05]  /*6e830*/  IADD3.X R24, PT, PT, R24, UR5, RZ, P0, !PT ;  /* 0x0000000518187c10 */ /* 0x000fca00087fe4ff */
[----:B------:R4:W-:Y:S04]  /*6e840*/  STL [R1+0x16c8], R24 ;  /* 0x0016c81801007387 */ /* 0x0009e80000100800 */
[----:B------:R-:W-:Y:S01]  /*6e850*/  STL [R1+0x16d4], R17 ;  /* 0x0016d41101007387 */ /* 0x000fe20000100800 */
[----:B------:R-:W-:-:S03]  /*6e860*/  MOV R5, R24 ;  /* 0x0000001800057202 */ /* 0x000fc60000000f00 */
[----:B-1----:R-:W3:Y:S01]  /*6e870*/  LDL.LU R21, [R1+0x1750] ;  /* 0x0017500001157983 */ /* 0x002ee20000300800 */
[----:B------:R-:W-:-:S03]  /*6e880*/  IADD3.X R23, PT, PT, R23, UR5, RZ, P2, !PT ;  /* 0x0000000517177c10 */ /* 0x000fc600097fe4ff */
[----:B------:R1:W-:Y:S04]  /*6e890*/  LDGSTS.E [R3+0x14100], desc[UR14][R4.64], P1 ;  /* 0x1410000004037fae */ /* 0x0003e800089a100e */
[----:B------:R4:W-:Y:S04]  /*6e8a0*/  STL [R1+0x16d0], R23 ;  /* 0x0016d01701007387 */ /* 0x0009e80000100800 */
[----:B------:R-:W3:Y:S04]  /*6e8b0*/  LDL.LU R25, [R1+0x1758] ;  /* 0x0017580001197983 */ /* 0x000ee80000300800 */
[----:B----4-:R-:W4:Y:S01]  /*6e8c0*/  LDL.LU R24, [R1+0x175c] ;  /* 0x00175c0001187983 */ /* 0x010f220000300800 */
[----:B-1----:R-:W-:Y:S01]  /*6e8d0*/  IMAD.MOV.U32 R4, RZ, RZ, R17 ;  /* 0x000000ffff047224 */ /* 0x002fe200078e0011 */
[----:B------:R-:W-:-:S02]  /*6e8e0*/  MOV R5, R23 ;  /* 0x0000001700057202 */ /* 0x000fc40000000f00 */
[----:B------:R-:W4:Y:S04]  /*6e8f0*/  LDL.LU R23, [R1+0x17c0] ;  /* 0x0017c00001177983 */ /* 0x000f280000300800 */
[----:B------:R1:W-:Y:S04]  /*6e900*/  LDGSTS.E [R3+0x14200], desc[UR14][R4.64], P1 ;  /* 0x1420000004037fae */ /* 0x0003e800089a100e */
[----:B------:R-:W4:Y:S01]  /*6e910*/  LDL.LU R17, [R1+0x17c4] ;  /* 0x0017c40001117983 */ /* 0x000f220000300800 */
[----:B------:R-:W-:-:S04]  /*6e920*/  IADD3 R7, P0, PT, R7, UR16, RZ ;  /* 0x0000001007077c10 */ /* 0x000fc8000ff1e0ff */
[----:B------:R-:W-:Y:S01]  /*6e930*/  IADD3.X R20, PT, PT, R20, UR5, RZ, P0, !PT ;  /* 0x0000000514147c10 */ /* 0x000fe200087fe4ff */
[----:B-1----:R-:W-:-:S03]  /*6e940*/  IMAD.MOV.U32 R4, RZ, RZ, R7 ;  /* 0x000000ffff047224 */ /* 0x002fc600078e0007 */
[----:B------:R-:W-:-:S05]  /*6e950*/  MOV R5, R20 ;  /* 0x0000001400057202 */ /* 0x000fca0000000f00 */
[----:B------:R1:W-:Y:S01]  /*6e960*/  LDGSTS.E [R3+0x14300], desc[UR14][R4.64], P1 ;  /* 0x1430000004037fae */ /* 0x0003e200089a100e */
[----:B------:R-:W-:-:S03]  /*6e970*/  IADD3 R19, P1, PT, R19, UR16, RZ ;  /* 0x0000001013137c10 */ /* 0x000fc6000ff3e0ff */
[----:B------:R-:W-:Y:S04]  /*6e980*/  STL [R1+0x16dc], R7 ;  /* 0x0016dc0701007387 */ /* 0x000fe80000100800 */
[----:B------:R1:W-:Y:S01]  /*6e990*/  STL [R1+0x16d8], R20 ;  /* 0x0016d81401007387 */ /* 0x0003e20000100800 */
[----:B------:R-:W-:-:S03]  /*6e9a0*/  IADD3 R26, P2, PT, R26, UR16, RZ ;  /* 0x000000101a1a7c10 */ /* 0x000fc6000ff5e0ff */
[----:B-1----:R-:W4:Y:S04]  /*6e9b0*/  LDL.LU R20, [R1+0x17cc] ;  /* 0x0017cc0001147983 */ /* 0x002f280000300800 */
[----:B------:R-:W4:Y:S04]  /*6e9c0*/  LDL.LU R7, [R1+0x17d4] ;  /* 0x0017d40001077983 */ /* 0x000f280000300800 */
[----:B------:R-:W-:Y:S01]  /*6e9d0*/  STL [R1+0x1744], R19 ;  /* 0x0017441301007387 */ /* 0x000fe20000100800 */
[----:B------:R-:W-:-:S04]  /*6e9e0*/  IADD3.X R22, PT, PT, R22, UR5, RZ, P1, !PT ;  /* 0x0000000516167c10 */ /* 0x000fc80008ffe4ff */
[----:B------:R-:W-:Y:S01]  /*6e9f0*/  MOV R5, R22 ;  /* 0x0000001600057202 */ /* 0x000fe20000000f00 */
[----:B------:R1:W-:Y:S04]  /*6ea00*/  STL [R1+0x1740], R22 ;  /* 0x0017401601007387 */ /* 0x0003e80000100800 */
[----:B------:R-:W-:Y:S04]  /*6ea10*/  STL [R1+0x174c], R26 ;  /* 0x00174c1a01007387 */ /* 0x000fe80000100800 */
[----:B-1----:R-:W4:Y:S01]  /*6ea20*/  LDL.LU R22, [R1+0x17c8] ;  /* 0x0017c80001167983 */ /* 0x002f220000300800 */
[----:B------:R-:W-:-:S04]  /*6ea30*/  UISETP.GT.AND UP1, UPT, UR18, 0x54, UPT ;  /* 0x000000541200788c */ /* 0x000fc8000bf24270 */
[----:B------:R-:W-:-:S04]  /*6ea40*/  USEL UR11, URZ, 0x4, !UP1 ;  /* 0x00000004ff0b7887 */ /* 0x000fc8000c800000 */
[----:B------:R-:W-:Y:S01]  /*6ea50*/  USEL UR11, UR11, URZ, !UP0 ;  /* 0x000000ff0b0b7287 */ /* 0x000fe2000c000000 */
[----:B--2---:R-:W-:-:S05]  /*6ea60*/  IADD3.X R27, PT, PT, R27, UR5, RZ, P2, !PT ;  /* 0x000000051b1b7c10 */ /* 0x004fca00097fe4ff */
[----:B------:R-:W-:Y:S01]  /*6ea70*/  ISETP.NE.U32.AND P0, PT, RZ, UR11, PT ;  /* 0x0000000bff007c0c */ /* 0x000fe2000bf05070 */
[----:B------:R-:W-:Y:S01]  /*6ea80*/  IMAD.MOV.U32 R4, RZ, RZ, R19 ;  /* 0x000000ffff047224 */ /* 0x000fe200078e0013 */
[----:B------:R-:W-:Y:S04]  /*6ea90*/  STL [R1+0x1748], R27 ;  /* 0x0017481b01007387 */ /* 0x000fe80000100800 */
[----:B------:R-:W2:Y:S01]  /*6eaa0*/  LDL.LU R19, [R1+0x17d0] ;  /* 0x0017d00001137983 */ /* 0x000ea20000300800 */
[----:B---3--:R-:W-:-:S06]  /*6eab0*/  IADD3 R18, P1, PT, R18, UR16, RZ ;  /* 0x0000001012127c10 */ /* 0x008fcc000ff3e0ff */
[----:B------:R1:W-:Y:S04]  /*6eac0*/  LDGSTS.E [R3+0x15000], desc[UR14][R4.64], P0 ;  /* 0x1500000004037fae */ /* 0x0003e800081a100e */
[----:B------:R-:W-:Y:S01]  /*6ead0*/  STL [R1+0x1754], R18 ;  /* 0x0017541201007387 */ /* 0x000fe20000100800 */
[----:B------:R-:W-:Y:S01]  /*6eae0*/  UISETP.GT.AND UP1, UPT, UR18, 0x58, UPT ;  /* 0x000000581200788c */ /* 0x000fe2000bf24270 */
[----:B-1----:R-:W-:Y:S01]  /*6eaf0*/  IMAD.MOV.U32 R4, RZ, RZ, R26 ;  /* 0x000000ffff047224 */ /* 0x002fe200078e001a */
[----:B------:R-:W-:-:S05]  /*6eb00*/  MOV R5, R27 ;  /* 0x0000001b00057202 */ /* 0x000fca0000000f00 */
[----:B------:R1:W-:Y:S01]  /*6eb10*/  LDGSTS.E [R3+0x15100], desc[UR14][R4.64], P0 ;  /* 0x1510000004037fae */ /* 0x0003e200081a100e */
[----:B------:R-:W-:Y:S01]  /*6eb20*/  USEL UR11, URZ, 0x4, !UP1 ;  /* 0x00000004ff0b7887 */ /* 0x000fe2000c800000 */
[----:B-1----:R-:W-:-:S03]  /*6eb30*/  IMAD.MOV.U32 R4, RZ, RZ, R18 ;  /* 0x000000ffff047224 */ /* 0x002fc600078e0012 */
[----:B------:R-:W-:Y:S01]  /*6eb40*/  USEL UR11, UR11, URZ, !UP0 ;  /* 0x000000ff0b0b7287 */ /* 0x000fe2000c000000 */
[----:B------:R-:W-:-:S04]  /*6eb50*/  IADD3.X R21, PT, PT, R21, UR5, RZ, P1, !PT ;  /* 0x0000000515157c10 */ /* 0x000fc80008ffe4ff */
[----:B------:R-:W-:Y:S01]  /*6eb60*/  MOV R5, R21 ;  /* 0x0000001500057202 */ /* 0x000fe20000000f00 */
[----:B------:R1:W-:Y:S01]  /*6eb70*/  STL [R1+0x1750], R21 ;  /* 0x0017501501007387 */ /* 0x0003e20000100800 */
[----:B----4-:R-:W-:-:S03]  /*6eb80*/  IADD3 R24, P2, PT, R24, UR16, RZ ;  /* 0x0000001018187c10 */ /* 0x010fc6000ff5e0ff */
[----:B------:R3:W-:Y:S04]  /*6eb90*/  LDGSTS.E [R3+0x15200], desc[UR14][R4.64], P0 ;  /* 0x1520000004037fae */ /* 0x0007e800081a100e */
[----:B-1----:R-:W4:Y:S04]  /*6eba0*/  LDL.LU R21, [R1+0x17d8] ;  /* 0x0017d80001157983 */ /* 0x002f280000300800 */
[----:B------:R-:W4:Y:S01]  /*6ebb0*/  LDL.LU R18, [R1+0x17dc] ;  /* 0x0017dc0001127983 */ /* 0x000f220000300800 */
[----:B------:R-:W-:Y:S02]  /*6ebc0*/  IADD3.X R25, PT, PT, R25, UR5, RZ, P2, !PT ;  /* 0x0000000519197c10 */ /* 0x000fe400097fe4ff */
[----:B------:R-:W-:Y:S01]  /*6ebd0*/  IADD3 R17, P3, PT, R17, UR16, RZ ;  /* 0x0000001011117c10 */ /* 0x000fe2000ff7e0ff */
[----:B------:R-:W-:Y:S04]  /*6ebe0*/  STL [R1+0x175c], R24 ;  /* 0x00175c1801007387 */ /* 0x000fe80000100800 */
[----:B------:R-:W-:Y:S01]  /*6ebf0*/  STL [R1+0x1758], R25 ;  /* 0x0017581901007387 */ /* 0x000fe20000100800 */
[----:B---3--:R-:W-:Y:S01]  /*6ec00*/  IMAD.MOV.U32 R4, RZ, RZ, R24 ;  /* 0x000000ffff047224 */ /* 0x008fe200078e0018 */
[----:B------:R-:W-:-:S02]  /*6ec10*/  IADD3.X R23, PT, PT, R23, UR5, RZ, P3, !PT ;  /* 0x0000000517177c10 */ /* 0x000fc40009ffe4ff */
[----:B------:R-:W-:Y:S01]  /*6ec20*/  MOV R5, R25 ;  /* 0x0000001900057202 */ /* 0x000fe20000000f00 */
[----:B------:R1:W-:Y:S01]  /*6ec30*/  STL [R1+0x17c4], R17 ;  /* 0x0017c41101007387 */ /* 0x0003e20000100800 */
[----:B------:R-:W-:-:S03]  /*6ec40*/  ISETP.NE.U32.AND P1, PT, RZ, UR11, PT ;  /* 0x0000000bff007c0c */ /* 0x000fc6000bf25070 */
[----:B------:R-:W3:Y:S04]  /*6ec50*/  LDL.LU R28, [R1+0x1844] ;  /* 0x00184400011c7983 */ /* 0x000ee80000300800 */
[----:B------:R-:W-:Y:S04]  /*6ec60*/  STL [R1+0x17c0], R23 ;  /* 0x0017c01701007387 */ /* 0x000fe80000100800 */
[----:B------:R-:W3:Y:S04]  /*6ec70*/  LDL.LU R26, [R1+0x184c] ;  /* 0x00184c00011a7983 */ /* 0x000ee80000300800 */
[----:B------:R1:W-:Y:S04]  /*6ec80*/  LDGSTS.E [R3+0x15300], desc[UR14][R4.64], P0 ;  /* 0x1530000004037fae */ /* 0x0003e800081a100e */
[----:B------:R-:W3:Y:S04]  /*6ec90*/  LDL.LU R29, [R1+0x1840] ;  /* 0x00184000011d7983 */ /* 0x000ee80000300800 */
[----:B------:R-:W3:Y:S01]  /*6eca0*/  LDL.LU R27, [R1+0x1848] ;  /* 0x00184800011b7983 */ /* 0x000ee20000300800 */
[----:B-1----:R-:W-:Y:S01]  /*6ecb0*/  IMAD.MOV.U32 R4, RZ, RZ, R17 ;  /* 0x000000ffff047224 */ /* 0x002fe200078e0011 */
[----:B------:R-:W-:-:S02]  /*6ecc0*/  MOV R5, R23 ;  /* 0x0000001700057202 */ /* 0x000fc40000000f00 */
[----:B------:R-:W3:Y:S04]  /*6ecd0*/  LDL.LU R17, [R1+0x1854] ;  /* 0x0018540001117983 */ /* 0x000ee80000300800 */
[----:B------:R1:W-:Y:S01]  /*6ece0*/  LDGSTS.E [R3+0x16000], desc[UR14][R4.64], P1 ;  /* 0x1600000004037fae */ /* 0x0003e200089a100e */
[----:B------:R-:W-:Y:S02]  /*6ecf0*/  IADD3 R20, P0, PT, R20, UR16, RZ ;  /* 0x0000001014147c10 */ /* 0x000fe4000ff1e0ff */
[----:B------:R-:W-:-:S03]  /*6ed00*/  IADD3 R7, P2, PT, R7, UR16, RZ ;  /* 0x0000001007077c10 */ /* 0x000fc6000ff5e0ff */
[----:B------:R2:W-:Y:S01]  /*6ed10*/  STL [R1+0x17cc], R20 ;  /* 0x0017cc1401007387 */ /* 0x0005e20000100800 */
[----:B-1----:R-:W-:Y:S01]  /*6ed20*/  IMAD.MOV.U32 R4, RZ, RZ, R20 ;  /* 0x000000ffff047224 */ /* 0x002fe200078e0014 */
[----:B------:R-:W-:-:S05]  /*6ed30*/  IADD3.X R22, PT, PT, R22, UR5, RZ, P0, !PT ;  /* 0x0000000516167c10 */ /* 0x000fca00087fe4ff */
[----:B------:R-:W-:Y:S04]  /*6ed40*/  STL [R1+0x17c8], R22 ;  /* 0x0017c81601007387 */ /* 0x000fe80000100800 */
[----:B------:R1:W-:Y:S04]  /*6ed50*/  STL [R1+0x17d4], R7 ;  /* 0x0017d40701007387 */ /* 0x0003e80000100800 */
[----:B--2---:R-:W2:Y:S01]  /*6ed60*/  LDL.LU R20, [R1+0x1850] ;  /* 0x0018500001147983 */ /* 0x004ea20000300800 */
[----:B------:R-:W-:-:S05]  /*6ed70*/  MOV R5, R22 ;  /* 0x0000001600057202 */ /* 0x000fca0000000f00 */
[----:B------:R1:W-:Y:S01]  /*6ed80*/  LDGSTS.E [R3+0x16100], desc[UR14][R4.64], P1 ;  /* 0x1610000004037fae */ /* 0x0003e200089a100e */
[----:B------:R-:W-:-:S05]  /*6ed90*/  IADD3.X R19, PT, PT, R19, UR5, RZ, P2, !PT ;  /* 0x0000000513137c10 */ /* 0x000fca00097fe4ff */
[----:B------:R1:W-:Y:S04]  /*6eda0*/  STL [R1+0x17d0], R19 ;  /* 0x0017d01301007387 */ /* 0x0003e80000100800 */
[----:B------:R-:W2:Y:S01]  /*6edb0*/  LDL.LU R25, [R1+0x1858] ;  /* 0x0018580001197983 */ /* 0x000ea20000300800 */
[----:B-1----:R-:W-:-:S03]  /*6edc0*/  IMAD.MOV.U32 R4, RZ, RZ, R7 ;  /* 0x000000ffff047224 */ /* 0x002fc600078e0007 */
[----:B------:R-:W2:Y:S01]  /*6edd0*/  LDL.LU R7, [R1+0x185c] ;  /* 0x00185c0001077983 */ /* 0x000ea20000300800 */
[----:B------:R-:W-:-:S03]  /*6ede0*/  MOV R5, R19 ;  /* 0x0000001300057202 */ /* 0x000fc60000000f00 */
[----:B------:R-:W2:Y:S01]  /*6edf0*/  LDL.LU R24, [R1+0x18c0] ;  /* 0x0018c00001187983 */ /* 0x000ea20000300800 */
[----:B------:R-:W-:-:S03]  /*6ee00*/  UISETP.GT.AND UP1, UPT, UR18, 0x5c, UPT ;  /* 0x0000005c1200788c */ /* 0x000fc6000bf24270 */
[----:B------:R-:W2:Y:S01]  /*6ee10*/  LDL.LU R19, [R1+0x18c4] ;  /* 0x0018c40001137983 */ /* 0x000ea20000300800 */
[----:B------:R-:W-:-:S03]  /*6ee20*/  USEL UR11, URZ, 0x4, !UP1 ;  /* 0x00000004ff0b7887 */ /* 0x000fc6000c800000 */
[----:B------:R1:W-:Y:S01]  /*6ee30*/  LDGSTS.E [R3+0x16200], desc[UR14][R4.64], P1 ;  /* 0x1620000004037fae */ /* 0x0003e200089a100e */
[----:B------:R-:W-:Y:S01]  /*6ee40*/  USEL UR11, UR11, URZ, !UP0 ;  /* 0x000000ff0b0b7287 */ /* 0x000fe2000c000000 */
[----:B----4-:R-:W-:-:S04]  /*6ee50*/  IADD3 R18, P0, PT, R18, UR16, RZ ;  /* 0x0000001012127c10 */ /* 0x010fc8000ff1e0ff */
[----:B------:R-:W-:Y:S01]  /*6ee60*/  IADD3.X R21, PT, PT, R21, UR5, RZ, P0, !PT ;  /* 0x0000000515157c10 */ /* 0x000fe200087fe4ff */
[----:B-1----:R-:W-:-:S03]  /*6ee70*/  IMAD.MOV.U32 R4, RZ, RZ, R18 ;  /* 0x000000ffff047224 */ /* 0x002fc600078e0012 */
[----:B------:R-:W-:Y:S01]  /*6ee80*/  MOV R5, R21 ;  /* 0x0000001500057202 */ /* 0x000fe20000000f00 */
[----:B------:R-:W-:Y:S04]  /*6ee90*/  STL [R1+0x17dc], R18 ;  /* 0x0017dc1201007387 */ /* 0x000fe80000100800 */
[----:B------:R1:W-:Y:S01]  /*6eea0*/  STL [R1+0x17d8], R21 ;  /* 0x0017d81501007387 */ /* 0x0003e20000100800 */
[----:B------:R-:W-:-:S03]  /*6eeb0*/  ISETP.NE.U32.AND P0, PT, RZ, UR11, PT ;  /* 0x0000000bff007c0c */ /* 0x000fc6000bf05070 */
[----:B------:R-:W4:Y:S04]  /*6eec0*/  LDL.LU R23, [R1+0x18c8] ;  /* 0x0018c80001177983 */ /* 0x000f280000300800 */
[----:B------:R1:W-:Y:S01]  /*6eed0*/  LDGSTS.E [R3+0x16300], desc[UR14][R4.64], P1 ;  /* 0x1630000004037fae */ /* 0x0003e200089a100e */
[----:B---3--:R-:W-:-:S03]  /*6eee0*/  IADD3 R28, P1, PT, R28, UR16, RZ ;  /* 0x000000101c1c7c10 */ /* 0x008fc6000ff3e0ff */
[----:B------:R-:W3:Y:S01]  /*6eef0*/  LDL.LU R22, [R1+0x18cc] ;  /* 0x0018cc0001167983 */ /* 0x000ee20000300800 */
[----:B------:R-:W-:Y:S02]  /*6ef00*/  IADD3 R26, P2, PT, R26, UR16, RZ ;  /* 0x000000101a1a7c10 */ /* 0x000fe4000ff5e0ff */
[----:B------:R-:W-:Y:S01]  /*6ef10*/  IADD3.X R29, PT, PT, R29, UR5, RZ, P1, !PT ;  /* 0x000000051d1d7c10 */ /* 0x000fe20008ffe4ff */
[----:B-1----:R-:W4:Y:S04]  /*6ef20*/  LDL.LU R21, [R1+0x18d0] ;  /* 0x0018d00001157983 */ /* 0x002f280000300800 */
[----:B------:R-:W4:Y:S01]  /*6ef30*/  LDL.LU R18, [R1+0x18d4] ;  /* 0x0018d40001127983 */ /* 0x000f220000300800 */
[----:B------:R-:W-:Y:S01]  /*6ef40*/  IADD3.X R27, PT, PT, R27, UR5, RZ, P2, !PT ;  /* 0x000000051b1b7c10 */ /* 0x000fe200097fe4ff */
[----:B------:R-:W-:Y:S01]  /*6ef50*/  IMAD.MOV.U32 R4, RZ, RZ, R28 ;  /* 0x000000ffff047224 */ /* 0x000fe200078e001c */
[----:B------:R-:W-:-:S02]  /*6ef60*/  MOV R5, R29 ;  /* 0x0000001d00057202 */ /* 0x000fc40000000f00 */
[----:B------:R-:W-:-:S03]  /*6ef70*/  IADD3 R17, P1, PT, R17, UR16, RZ ;  /* 0x0000001011117c10 */ /* 0x000fc6000ff3e0ff */
[----:B------:R1:W-:Y:S04]  /*6ef80*/  LDGSTS.E [R3+0x17000], desc[UR14][R4.64], P0 ;  /* 0x1700000004037fae */ /* 0x0003e800081a100e */
[----:B------:R-:W-:Y:S04]  /*6ef90*/  STL [R1+0x1844], R28 ;  /* 0x0018441c01007387 */ /* 0x000fe80000100800 */
[----:B------:R-:W-:Y:S04]  /*6efa0*/  STL [R1+0x1840], R29 ;  /* 0x0018401d01007387 */ /* 0x000fe80000100800 */
[----:B------:R-:W-:Y:S04]  /*6efb0*/  STL [R1+0x184c], R26 ;  /* 0x00184c1a01007387 */ /* 0x000fe80000100800 */
[----:B------:R-:W-:Y:S04]  /*6efc0*/  STL [R1+0x1848], R27 ;  /* 0x0018481b01007387 */ /* 0x000fe80000100800 */
[----:B------:R-:W-:Y:S01]  /*6efd0*/  STL [R1+0x1854], R17 ;  /* 0x0018541101007387 */ /* 0x000fe20000100800 */
[----:B-1----:R-:W-:Y:S01]  /*6efe0*/  IMAD.MOV.U32 R4, RZ, RZ, R26 ;  /* 0x000000ffff047224 */ /* 0x002fe200078e001a */
[----:B------:R-:W-:-:S05]  /*6eff0*/  MOV R5, R27 ;  /* 0x0000001b00057202 */ /* 0x000fca0000000f00 */
[----:B------:R1:W-:Y:S02]  /*6f000*/  LDGSTS.E [R3+0x17100], desc[UR14][R4.64], P0 ;  /* 0x1710000004037fae */ /* 0x0003e400081a100e */
[----:B-1----:R-:W-:Y:S01]  /*6f010*/  IMAD.MOV.U32 R4, RZ, RZ, R17 ;  /* 0x000000ffff047224 */ /* 0x002fe200078e0011 */
[----:B--2---:R-:W-:-:S04]  /*6f020*/  IADD3.X R20, PT, PT, R20, UR5, RZ, P1, !PT ;  /* 0x0000000514147c10 */ /* 0x004fc80008ffe4ff */
[----:B------:R-:W-:Y:S01]  /*6f030*/  MOV R5, R20 ;  /* 0x0000001400057202 */ /* 0x000fe20000000f00 */
[----:B------:R1:W-:Y:S01]  /*6f040*/  STL [R1+0x1850], R20 ;  /* 0x0018501401007387 */ /* 0x0003e20000100800 */
[----:B------:R-:W-:-:S03]  /*6f050*/  UISETP.GT.AND UP1, UPT, UR18, 0x60, UPT ;  /* 0x000000601200788c */ /* 0x000fc6000bf24270 */
[----:B------:R2:W-:Y:S04]  /*6f060*/  LDGSTS.E [R3+0x17200], desc[UR14][R4.64], P0 ;  /* 0x1720000004037fae */ /* 0x0005e800081a100e */
[----:B-1----:R-:W4:Y:S04]  /*6f070*/  LDL.LU R20, [R1+0x18d8] ;  /* 0x0018d80001147983 */ /* 0x002f280000300800 */
[----:B------:R-:W4:Y:S01]  /*6f080*/  LDL.LU R17, [R1+0x18dc] ;  /* 0x0018dc0001117983 */ /* 0x000f220000300800 */
[----:B------:R-:W-:-:S04]  /*6f090*/  IADD3 R7, P2, PT, R7, UR16, RZ ;  /* 0x0000001007077c10 */ /* 0x000fc8000ff5e0ff */
[----:B------:R-:W-:Y:S02]  /*6f0a0*/  IADD3.X R25, PT, PT, R25, UR5, RZ, P2, !PT ;  /* 0x0000000519197c10 */ /* 0x000fe400097fe4ff */
[----:B------:R-:W-:Y:S01]  /*6f0b0*/  IADD3 R19, P3, PT, R19, UR16, RZ ;  /* 0x0000001013137c10 */ /* 0x000fe2000ff7e0ff */
[----:B------:R-:W-:Y:S01]  /*6f0c0*/  USEL UR11, URZ, 0x4, !UP1 ;  /* 0x00000004ff0b7887 */ /* 0x000fe2000c800000 */
[----:B------:R1:W-:Y:S04]  /*6f0d0*/  STL [R1+0x185c], R7 ;  /* 0x00185c0701007387 */ /* 0x0003e80000100800 */
[----:B------:R-:W-:Y:S01]  /*6f0e0*/  STL [R1+0x1858], R25 ;  /* 0x0018581901007387 */ /* 0x000fe20000100800 */
[----:B------:R-:W-:-:S03]  /*6f0f0*/  IADD3.X R24, PT, PT, R24, UR5, RZ, P3, !PT ;  /* 0x0000000518187c10 */ /* 0x000fc60009ffe4ff */
[----:B------:R1:W-:Y:S04]  /*6f100*/  STL [R1+0x18c4], R19 ;  /* 0x0018c41301007387 */ /* 0x0003e80000100800 */
[----:B------:R-:W4:Y:S01]  /*6f110*/  LDL.LU R28, [R1+0x1944] ;  /* 0x00194400011c7983 */ /* 0x000f220000300800 */
[----:B------:R-:W-:Y:S01]  /*6f120*/  USEL UR11, UR11, URZ, !UP0 ;  /* 0x000000ff0b0b7287 */ /* 0x000fe2000c000000 */
[----:B--2---:R-:W-:Y:S01]  /*6f130*/  IMAD.MOV.U32 R4, RZ, RZ, R7 ;  /* 0x000000ffff047224 */ /* 0x004fe200078e0007 */
[----:B------:R-:W-:Y:S01]  /*6f140*/  MOV R5, R25 ;  /* 0x0000001900057202 */ /* 0x000fe20000000f00 */
[----:B------:R2:W-:Y:S04]  /*6f150*/  STL [R1+0x18c0], R24 ;  /* 0x0018c01801007387 */ /* 0x0005e80000100800 */
[----:B-1----:R-:W4:Y:S04]  /*6f160*/  LDL.LU R7, [R1+0x194c] ;  /* 0x00194c0001077983 */ /* 0x002f280000300800 */
[----:B------:R-:W4:Y:S01]  /*6f170*/  LDL.LU R29, [R1+0x1940] ;  /* 0x00194000011d7983 */ /* 0x000f220000300800 */
[----:B------:R-:W-:-:S03]  /*6f180*/  ISETP.NE.U32.AND P1, PT, RZ, UR11, PT ;  /* 0x0000000bff007c0c */ /* 0x000fc6000bf25070 */
[----:B------:R1:W-:Y:S02]  /*6f190*/  LDGSTS.E [R3+0x17300], desc[UR14][R4.64], P0 ;  /* 0x1730000004037fae */ /* 0x0003e400081a100e */
[----:B-1----:R-:W-:Y:S02]  /*6f1a0*/  IMAD.MOV.U32 R4, RZ, RZ, R19 ;  /* 0x000000ffff047224 */ /* 0x002fe400078e0013 */
[----:B------:R-:W4:Y:S01]  /*6f1b0*/  LDL.LU R19, [R1+0x1948] ;  /* 0x0019480001137983 */ /* 0x000f220000300800 */
[----:B------:R-:W-:-:S05]  /*6f1c0*/  MOV R5, R24 ;  /* 0x0000001800057202 */ /* 0x000fca0000000f00 */
[----:B------:R1:W-:Y:S01]  /*6f1d0*/  LDGSTS.E [R3+0x18000], desc[UR14][R4.64], P1 ;  /* 0x1800000004037fae */ /* 0x0003e200089a100e */
[----:B---3--:R-:W-:-:S04]  /*6f1e0*/  IADD3 R22, P0, PT, R22, UR16, RZ ;  /* 0x0000001016167c10 */ /* 0x008fc8000ff1e0ff */
[----:B----4-:R-:W-:Y:S02]  /*6f1f0*/  IADD3.X R23, PT, PT, R23, UR5, RZ, P0, !PT ;  /* 0x0000000517177c10 */ /* 0x010fe400087fe4ff */
[----:B------:R-:W-:Y:S01]  /*6f200*/  IADD3 R18, P2, PT, R18, UR16, RZ ;  /* 0x0000001012127c10 */ /* 0x000fe2000ff5e0ff */
[----:B------:R-:W-:Y:S04]  /*6f210*/  STL [R1+0x18cc], R22 ;  /* 0x0018cc1601007387 */ /* 0x000fe80000100800 */
[----:B------:R-:W-:Y:S01]  /*6f220*/  STL [R1+0x18c8], R23 ;  /* 0x0018c81701007387 */ /* 0x000fe20000100800 */
[----:B-1----:R-:W-:Y:S01]  /*6f230*/  IMAD.MOV.U32 R4, RZ, RZ, R22 ;  /* 0x000000ffff047224 */ /* 0x002fe200078e0016 */
[----:B------:R-:W-:Y:S02]  /*6f240*/  IADD3.X R21, PT, PT, R21, UR5, RZ, P2, !PT ;  /* 0x0000000515157c10 */ /* 0x000fe400097fe4ff */
[----:B------:R-:W-:Y:S01]  /*6f250*/  MOV R5, R23 ;  /* 0x0000001700057202 */ /* 0x000fe20000000f00 */
[----:B------:R1:W-:Y:S04]  /*6f260*/  STL [R1+0x18d4], R18 ;  /* 0x0018d41201007387 */ /* 0x0003e80000100800 */
[----:B------:R-:W3:Y:S04]  /*6f270*/  LDL.LU R26, [R1+0x1954] ;  /* 0x00195400011a7983 */ /* 0x000ee80000300800 */
[----:B------:R-:W-:Y:S04]  /*6f280*/  STL [R1+0x18d0], R21 ;  /* 0x0018d01501007387 */ /* 0x000fe80000100800 */
[----:B------:R-:W4:Y:S04]  /*6f290*/  LDL.LU R27, [R1+0x1950] ;  /* 0x00195000011b7983 */ /* 0x000f280000300800 */
[----:B------:R1:W-:Y:S04]  /*6f2a0*/  LDGSTS.E [R3+0x18100], desc[UR14][R4.64], P1 ;  /* 0x1810000004037fae */ /* 0x0003e800089a100e */
[----:B--2---:R-:W2:Y:S01]  /*6f2b0*/  LDL.LU R24, [R1+0x1958] ;  /* 0x0019580001187983 */ /* 0x004ea20000300800 */
[----:B-1----:R-:W-:-:S03]  /*6f2c0*/  IMAD.MOV.U32 R4, RZ, RZ, R18 ;  /* 0x000000ffff047224 */ /* 0x002fc600078e0012 */
[----:B------:R-:W2:Y:S04]  /*6f2d0*/  LDL.LU R18, [R1+0x195c] ;  /* 0x00195c0001127983 */ /* 0x000ea80000300800 */
[----:B------:R-:W2:Y:S01]  /*6f2e0*/  LDL.LU R25, [R1+0x19c0] ;  /* 0x0019c00001197983 */ /* 0x000ea20000300800 */
[----:B------:R-:W-:-:S03]  /*6f2f0*/  MOV R5, R21 ;  /* 0x0000001500057202 */ /* 0x000fc60000000f00 */
[----:B------:R-:W2:Y:S04]  /*6f300*/  LDL.LU R23, [R1+0x19c4] ;  /* 0x0019c40001177983 */ /* 0x000ea80000300800 */
[----:B------:R1:W-:Y:S01]  /*6f310*/  LDGSTS.E [R3+0x18200], desc[UR14][R4.64], P1 ;  /* 0x1820000004037fae */ /* 0x0003e200089a100e */
[----:B------:R-:W-:-:S04]  /*6f320*/  IADD3 R17, P0, PT, R17, UR16, RZ ;  /* 0x0000001011117c10 */ /* 0x000fc8000ff1e0ff */
[----:B------:R-:W-:Y:S01]  /*6f330*/  IADD3.X R20, PT, PT, R20, UR5, RZ, P0, !PT ;  /* 0x0000000514147c10 */ /* 0x000fe200087fe4ff */
[----:B------:R1:W-:Y:S02]  /*6f340*/  STL [R1+0x18dc], R17 ;  /* 0x0018dc1101007387 */ /* 0x0003e40000100800 */
[----:B-1----:R-:W-:Y:S02]  /*6f350*/  IMAD.MOV.U32 R4, RZ, RZ, R17 ;  /* 0x000000ffff047224 */ /* 0x002fe400078e0011 */
[----:B------:R1:W-:Y:S04]  /*6f360*/  STL [R1+0x18d8], R20 ;  /* 0x0018d81401007387 */ /* 0x0003e80000100800 */
[----:B------:R-:W2:Y:S01]  /*6f370*/  LDL.LU R22, [R1+0x19c8] ;  /* 0x0019c80001167983 */ /* 0x000ea20000300800 */
[----:B------:R-:W-:-:S03]  /*6f380*/  MOV R5, R20 ;  /* 0x0000001400057202 */ /* 0x000fc60000000f00 */
[----:B------:R-:W2:Y:S04]  /*6f390*/  LDL.LU R17, [R1+0x19cc] ;  /* 0x0019cc0001117983 */ /* 0x000ea80000300800 */
[----:B------:R-:W2:Y:S01]  /*6f3a0*/  LDL.LU R21, [R1+0x19d0] ;  /* 0x0019d00001157983 */ /* 0x000ea20000300800 */
[----:B------:R-:W-:-:S03]  /*6f3b0*/  UISETP.GT.AND UP1, UPT, UR18, 0x64, UPT ;  /* 0x000000641200788c */ /* 0x000fc6000bf24270 */
[----:B------:R1:W-:Y:S04]  /*6f3c0*/  LDGSTS.E [R3+0x18300], desc[UR14][R4.64], P1 ;  /* 0x1830000004037fae */ /* 0x0003e800089a100e */
[----:B-1----:R-:W2:Y:S01]  /*6f3d0*/  LDL.LU R20, [R1+0x19d4] ;  /* 0x0019d40001147983 */ /* 0x002ea20000300800 */
[----:B------:R-:W-:-:S04]  /*6f3e0*/  USEL UR11, URZ, 0x4, !UP1 ;  /* 0x00000004ff0b7887 */ /* 0x000fc8000c800000 */
[----:B------:R-:W-:Y:S01]  /*6f3f0*/  USEL UR11, UR11, URZ, !UP0 ;  /* 0x000000ff0b0b7287 */ /* 0x000fe2000c000000 */
[----:B------:R-:W-:-:S05]  /*6f400*/  IADD3 R28, P1, PT, R28, UR16, RZ ;  /* 0x000000101c1c7c10 */ /* 0x000fca000ff3e0ff */
[----:B------:R-:W-:Y:S02]  /*6f410*/  ISETP.NE.U32.AND P0, PT, RZ, UR11, PT ;  /* 0x0000000bff007c0c */ /* 0x000fe4000bf05070 */
[----:B------:R-:W-:Y:S02]  /*6f420*/  IADD3.X R29, PT, PT, R29, UR5, RZ, P1, !PT ;  /* 0x000000051d1d7c10 */ /* 0x000fe40008ffe4ff */
[----:B------:R-:W-:Y:S01]  /*6f430*/  IADD3 R7, P2, PT, R7, UR16, RZ ;  /* 0x0000001007077c10 */ /* 0x000fe2000ff5e0ff */
[----:B------:R-:W-:Y:S01]  /*6f440*/  IMAD.MOV.U32 R4, RZ, RZ, R28 ;  /* 0x000000ffff047224 */ /* 0x000fe200078e001c */
[----:B------:R-:W-:Y:S02]  /*6f450*/  MOV R5, R29 ;  /* 0x0000001d00057202 */ /* 0x000fe40000000f00 */
[----:B------:R-:W-:Y:S01]  /*6f460*/  IADD3.X R19, PT, PT, R19, UR5, RZ, P2, !PT ;  /* 0x0000000513137c10 */ /* 0x000fe200097fe4ff */
[----:B------:R-:W-:Y:S04]  /*6f470*/  STL [R1+0x1944], R28 ;  /* 0x0019441c01007387 */ /* 0x000fe80000100800 */
[----:B------:R-:W-:Y:S04]  /*6f480*/  STL [R1+0x1940], R29 ;  /* 0x0019401d01007387 */ /* 0x000fe80000100800 */
[----:B------:R-:W-:Y:S04]  /*6f490*/  STL [R1+0x194c], R7 ;  /* 0x00194c0701007387 */ /* 0x000fe80000100800 */
[----:B------:R1:W-:Y:S04]  /*6f4a0*/  STL [R1+0x1948], R19 ;  /* 0x0019481301007387 */ /* 0x0003e80000100800 */
[----:B------:R1:W-:Y:S01]  /*6f4b0*/  LDGSTS.E [R3+0x19000], desc[UR14][R4.64], P0 ;  /* 0x1900000004037fae */ /* 0x0003e200081a100e */
[----:B------:R-:W-:Y:S01]  /*6f4c0*/  UISETP.GT.AND UP1, UPT, UR18, 0x68, UPT ;  /* 0x000000681200788c */ /* 0x000fe2000bf24270 */
[----:B-1----:R-:W-:Y:S01]  /*6f4d0*/  MOV R5, R19 ;  /* 0x0000001300057202 */ /* 0x002fe20000000f00 */
[----:B------:R-:W-:Y:S01]  /*6f4e0*/  IMAD.MOV.U32 R4, RZ, RZ, R7 ;  /* 0x000000ffff047224 */ /* 0x000fe200078e0007 */
[----:B------:R-:W2:Y:S04]  /*6f4f0*/  LDL.LU R19, [R1+0x19d8] ;  /* 0x0019d80001137983 */ /* 0x000ea80000300800 */
[----:B------:R-:W2:Y:S01]  /*6f500*/  LDL.LU R7, [R1+0x19dc] ;  /* 0x0019dc0001077983 */ /* 0x000ea20000300800 */
[----:B------:R-:W-:-:S03]  /*6f510*/  USEL UR11, URZ, 0x4, !UP1 ;  /* 0x00000004ff0b7887 */ /* 0x000fc6000c800000 */
[----:B------:R1:W-:Y:S01]  /*6f520*/  LDGSTS.E [R3+0x19100], desc[UR14][R4.64], P0 ;  /* 0x1910000004037fae */ /* 0x0003e200081a100e */
[----:B------:R-:W-:Y:S01]  /*6f530*/  USEL UR11, UR11, URZ, !UP0 ;  /* 0x000000ff0b0b7287 */ /* 0x000fe2000c000000 */
[----:B---3--:R-:W-:-:S04]  /*6f540*/  IADD3 R26, P1, PT, R26, UR16, RZ ;  /* 0x000000101a1a7c10 */ /* 0x008fc8000ff3e0ff */
[----:B----4-:R-:W-:Y:S01]  /*6f550*/  IADD3.X R27, PT, PT, R27, UR5, RZ, P1, !PT ;  /* 0x000000051b1b7c10 */ /* 0x010fe20008ffe4ff */
[----:B-1----:R-:W-:-:S03]  /*6f560*/  IMAD.MOV.U32 R4, RZ, RZ, R26 ;  /* 0x000000ffff047224 */ /* 0x002fc600078e001a */
[----:B------:R-:W-:Y:S02]  /*6f570*/  MOV R5, R27 ;  /* 0x0000001b00057202 */ /* 0x000fe40000000f00 */
[----:B--2---:R-:W-:-:S03]  /*6f580*/  IADD3 R18, P2, PT, R18, UR16, RZ ;  /* 0x0000001012127c10 */ /* 0x004fc6000ff5e0ff */
[----:B------:R1:W-:Y:S01]  /*6f590*/  LDGSTS.E [R3+0x19200], desc[UR14][R4.64], P0 ;  /* 0x1920000004037fae */ /* 0x0003e200081a100e */
[----:B------:R-:W-:Y:S02]  /*6f5a0*/  IADD3.X R24, PT, PT, R24, UR5, RZ, P2, !PT ;  /* 0x0000000518187c10 */ /* 0x000fe400097fe4ff */
[----:B------:R-:W-:Y:S01]  /*6f5b0*/  IADD3 R23, P3, PT, R23, UR16, RZ ;  /* 0x0000001017177c10 */ /* 0x000fe2000ff7e0ff */
[----:B------:R-:W-:Y:S04]  /*6f5c0*/  STL [R1+0x1954], R26 ;  /* 0x0019541a01007387 */ /* 0x000fe80000100800 */
[----:B------:R-:W-:Y:S01]  /*6f5d0*/  STL [R1+0x1950], R27 ;  /* 0x0019501b01007387 */ /* 0x000fe20000100800 */
[----:B------:R-:W-:Y:S02]  /*6f5e0*/  ISETP.NE.U32.AND P1, PT, RZ, UR11, PT ;  /* 0x0000000bff007c0c */ /* 0x000fe4000bf25070 */
[----:B------:R-:W-:Y:S01]  /*6f5f0*/  IADD3.X R25, PT, PT, R25, UR5, RZ, P3, !PT ;  /* 0x0000000519197c10 */ /* 0x000fe20009ffe4ff */
[----:B------:R-:W-:Y:S01]  /*6f600*/  STL [R1+0x195c], R18 ;  /* 0x00195c1201007387 */ /* 0x000fe20000100800 */
[----:B-1----:R-:W-:Y:S01]  /*6f610*/  IMAD.MOV.U32 R4, RZ, RZ, R18 ;  /* 0x000000ffff047224 */ /* 0x002fe200078e0012 */
[----:B------:R-:W-:-:S02]  /*6f620*/  MOV R5, R24 ;  /* 0x0000001800057202 */ /* 0x000fc40000000f00 */
[----:B------:R1:W-:Y:S04]  /*6f630*/  STL [R1+0x1958], R24 ;  /* 0x0019581801007387 */ /* 0x0003e80000100800 */
[----:B------:R-:W-:Y:S04]  /*6f640*/  STL [R1+0x19c4], R23 ;  /* 0x0019c41701007387 */ /* 0x000fe80000100800 */
[----:B------:R2:W-:Y:S04]  /*6f650*/  LDGSTS.E [R3+0x19300], desc[UR14][R4.64], P0 ;  /* 0x1930000004037fae */ /* 0x0005e800081a100e */
[----:B-1----:R-:W3:Y:S04]  /*6f660*/  LDL.LU R24, [R1+0x1a44] ;  /* 0x001a440001187983 */ /* 0x002ee80000300800 */
[----:B------:R1:W-:Y:S04]  /*6f670*/  STL [R1+0x19c0], R25 ;  /* 0x0019c01901007387 */ /* 0x0003e80000100800 */
[----:B------:R-:W4:Y:S01]  /*6f680*/  LDL.LU R18, [R1+0x1a4c] ;  /* 0x001a4c0001127983 */ /* 0x000f220000300800 */
[----:B--2---:R-:W-:Y:S01]  /*6f690*/  MOV R5, R25 ;  /* 0x0000001900057202 */ /* 0x004fe20000000f00 */
[----:B------:R-:W-:-:S02]  /*6f6a0*/  IMAD.MOV.U32 R4, RZ, RZ, R23 ;  /* 0x000000ffff047224 */ /* 0x000fc400078e0017 */
[----:B-1----:R-:W2:Y:S04]  /*6f6b0*/  LDL.LU R25, [R1+0x1a40] ;  /* 0x001a400001197983 */ /* 0x002ea80000300800 */
[----:B------:R-:W2:Y:S04]  /*6f6c0*/  LDL.LU R23, [R1+0x1a48] ;  /* 0x001a480001177983 */ /* 0x000ea80000300800 */
[----:B------:R1:W-:Y:S01]  /*6f6d0*/  LDGSTS.E [R3+0x1a000], desc[UR14][R4.64], P1 ;  /* 0x1a00000004037fae */ /* 0x0003e200089a100e */
[----:B------:R-:W-:-:S04]  /*6f6e0*/  IADD3 R17, P0, PT, R17, UR16, RZ ;  /* 0x0000001011117c10 */ /* 0x000fc8000ff1e0ff */
[----:B------:R-:W-:Y:S02]  /*6f6f0*/  IADD3.X R22, PT, PT, R22, UR5, RZ, P0, !PT ;  /* 0x0000000516167c10 */ /* 0x000fe400087fe4ff */
[----:B------:R-:W-:Y:S01]  /*6f700*/  IADD3 R20, P2, PT, R20, UR16, RZ ;  /* 0x0000001014147c10 */ /* 0x000fe2000ff5e0ff */
[----:B------:R1:W-:Y:S04]  /*6f710*/  STL [R1+0x19cc], R17 ;  /* 0x0019cc1101007387 */ /* 0x0003e80000100800 */
[----:B------:R1:W-:Y:S02]  /*6f720*/  STL [R1+0x19c8], R22 ;  /* 0x0019c81601007387 */ /* 0x0003e40000100800 */
[----:B-1----:R-:W-:Y:S01]  /*6f730*/  IMAD.MOV.U32 R4, RZ, RZ, R17 ;  /* 0x000000ffff047224 */ /* 0x002fe200078e0011 */
[----:B------:R-:W-:Y:S01]  /*6f740*/  IADD3.X R21, PT, PT, R21, UR5, RZ, P2, !PT ;  /* 0x0000000515157c10 */ /* 0x000fe200097fe4ff */
[----:B------:R-:W-:Y:S01]  /*6f750*/  STL [R1+0x19d4], R20 ;  /* 0x0019d41401007387 */ /* 0x000fe20000100800 */
[----:B------:R-:W-:-:S03]  /*6f760*/  MOV R5, R22 ;  /* 0x0000001600057202 */ /* 0x000fc60000000f00 */
[----:B------:R-:W2:Y:S04]  /*6f770*/  LDL.LU R17, [R1+0x1a54] ;  /* 0x001a540001117983 */ /* 0x000ea80000300800 */
[----:B------:R1:W-:Y:S04]  /*6f780*/  STL [R1+0x19d0], R21 ;  /* 0x0019d01501007387 */ /* 0x0003e80000100800 */
[----:B------:R-:W2:Y:S01]  /*6f790*/  LDL.LU R22, [R1+0x1a50] ;  /* 0x001a500001167983 */ /* 0x000ea20000300800 */
[----:B------:R-:W-:-:S03]  /*6f7a0*/  UISETP.GT.AND UP1, UPT, UR18, 0x6c, UPT ;  /* 0x0000006c1200788c */ /* 0x000fc6000bf24270 */
[----:B------:R1:W-:Y:S01]  /*6f7b0*/  LDGSTS.E [R3+0x1a100], desc[UR14][R4.64], P1 ;  /* 0x1a10000004037fae */ /* 0x0003e200089a100e */
[----:B------:R-:W-:Y:S01]  /*6f7c0*/  USEL UR11, URZ, 0x4, !UP1 ;  /* 0x00000004ff0b7887 */ /* 0x000fe2000c800000 */
[----:B------:R-:W-:-:S04]  /*6f7d0*/  IADD3 R7, P0, PT, R7, UR16, RZ ;  /* 0x0000001007077c10 */ /* 0x000fc8000ff1e0ff */
[----:B------:R-:W-:Y:S01]  /*6f7e0*/  IADD3.X R19, PT, PT, R19, UR5, RZ, P0, !PT ;  /* 0x0000000513137c10 */ /* 0x000fe200087fe4ff */
[----:B------:R-:W-:Y:S04]  /*6f7f0*/  STL [R1+0x19dc], R7 ;  /* 0x0019dc0701007387 */ /* 0x000fe80000100800 */
[----:B------:R1:W-:Y:S04]  /*6f800*/  STL [R1+0x19d8], R19 ;  /* 0x0019d81301007387 */ /* 0x0003e80000100800 */
[----:B------:R-:W2:Y:S04]  /*6f810*/  LDL.LU R29, [R1+0x1a58] ;  /* 0x001a5800011d7983 */ /* 0x000ea80000300800 */
[----:B------:R-:W2:Y:S01]  /*6f820*/  LDL.LU R28, [R1+0x1a5c] ;  /* 0x001a5c00011c7983 */ /* 0x000ea20000300800 */
[----:B-1----:R-:W-:Y:S01]  /*6f830*/  IMAD.MOV.U32 R4, RZ, RZ, R20 ;  /* 0x000000ffff047224 */ /* 0x002fe200078e0014 */
[----:B------:R-:W-:Y:S01]  /*6f840*/  MOV R5, R21 ;  /* 0x0000001500057202 */ /* 0x000fe20000000f00 */
[----:B------:R-:W-:Y:S01]  /*6f850*/  USEL UR11, UR11, URZ, !UP0 ;  /* 0x000000ff0b0b7287 */ /* 0x000fe2000c000000 */
[----:B------:R-:W2:Y:S04]  /*6f860*/  LDL.LU R27, [R1+0x1ac0] ;  /* 0x001ac000011b7983 */ /* 0x000ea80000300800 */
[----:B------:R1:W-:Y:S04]  /*6f870*/  LDGSTS.E [R3+0x1a200], desc[UR14][R4.64], P1 ;  /* 0x1a20000004037fae */ /* 0x0003e800089a100e */
[----:B------:R-:W2:Y:S04]  /*6f880*/  LDL.LU R26, [R1+0x1ac4] ;  /* 0x001ac400011a7983 */ /* 0x000ea80000300800 */
[----:B------:R-:W2:Y:S04]  /*6f890*/  LDL.LU R21, [R1+0x1ac8] ;  /* 0x001ac80001157983 */ /* 0x000ea80000300800 */
[----:B------:R-:W2:Y:S01]  /*6f8a0*/  LDL.LU R20, [R1+0x1acc] ;  /* 0x001acc0001147983 */ /* 0x000ea20000300800 */
[----:B------:R-:W-:Y:S01]  /*6f8b0*/  ISETP.NE.U32.AND P0, PT, RZ, UR11, PT ;  /* 0x0000000bff007c0c */ /* 0x000fe2000bf05070 */
[----:B-1----:R-:W-:Y:S01]  /*6f8c0*/  IMAD.MOV.U32 R4, RZ, RZ, R7 ;  /* 0x000000ffff047224 */ /* 0x002fe200078e0007 */
[----:B------:R-:W-:-:S02]  /*6f8d0*/  MOV R5, R19 ;  /* 0x0000001300057202 */ /* 0x000fc40000000f00 */
[----:B------:R-:W2:Y:S04]  /*6f8e0*/  LDL.LU R19, [R1+0x1ad0] ;  /* 0x001ad00001137983 */ /* 0x000ea80000300800 */
[----:B------:R1:W-:Y:S04]  /*6f8f0*/  LDGSTS.E [R3+0x1a300], desc[UR14][R4.64], P1 ;  /* 0x1a30000004037fae */ /* 0x0003e800089a100e */
[----:B------:R-:W2:Y:S01]  /*6f900*/  LDL.LU R7, [R1+0x1ad4] ;  /* 0x001ad40001077983 */ /* 0x000ea20000300800 */
[----:B---3--:R-:W-:Y:S02]  /*6f910*/  IADD3 R24, P1, PT, R24, UR16, RZ ;  /* 0x0000001018187c10 */ /* 0x008fe4000ff3e0ff */
[----:B----4-:R-:W-:-:S03]  /*6f920*/  IADD3 R18, P2, PT, R18, UR16, RZ ;  /* 0x0000001012127c10 */ /* 0x010fc6000ff5e0ff */
[----:B-1----:R-:W-:Y:S01]  /*6f930*/  IMAD.MOV.U32 R4, RZ, RZ, R24 ;  /* 0x000000ffff047224 */ /* 0x002fe200078e0018 */
[----:B--2---:R-:W-:Y:S02]  /*6f940*/  IADD3.X R25, PT, PT, R25, UR5, RZ, P1, !PT ;  /* 0x0000000519197c10 */ /* 0x004fe40008ffe4ff */
[----:B------:R-:W-:Y:S02]  /*6f950*/  IADD3.X R23, PT, PT, R23, UR5, RZ, P2, !PT ;  /* 0x0000000517177c10 */ /* 0x000fe400097fe4ff */
[----:B------:R-:W-:Y:S01]  /*6f960*/  MOV R5, R25 ;  /* 0x0000001900057202 */ /* 0x000fe20000000f00 */
[----:B------:R-:W-:Y:S04]  /*6f970*/  STL [R1+0x1a44], R24 ;  /* 0x001a441801007387 */ /* 0x000fe80000100800 */
[----:B------:R-:W-:Y:S04]  /*6f980*/  STL [R1+0x1a40], R25 ;  /* 0x001a401901007387 */ /* 0x000fe80000100800 */
[----:B------:R1:W-:Y:S04]  /*6f990*/  STL [R1+0x1a4c], R18 ;  /* 0x001a4c1201007387 */ /* 0x0003e80000100800 */
[----:B------:R2:W-:Y:S04]  /*6f9a0*/  LDGSTS.E [R3+0x1b000], desc[UR14][R4.64], P0 ;  /* 0x1b00000004037fae */ /* 0x0005e800081a100e */
[----:B------:R-:W-:Y:S01]  /*6f9b0*/  STL [R1+0x1a48], R23 ;  /* 0x001a481701007387 */ /* 0x000fe20000100800 */
[----:B--2---:R-:W-:Y:S01]  /*6f9c0*/  IMAD.MOV.U32 R4, RZ, RZ, R18 ;  /* 0x000000ffff047224 */ /* 0x004fe200078e0012 */
[----:B------:R-:W-:-:S02]  /*6f9d0*/  MOV R5, R23 ;  /* 0x0000001700057202 */ /* 0x000fc40000000f00 */
[----:B-1----:R-:W2:Y:S04]  /*6f9e0*/  LDL.LU R18, [R1+0x1adc] ;  /* 0x001adc0001127983 */ /* 0x002ea80000300800 */
[----:B------:R1:W-:Y:S01]  /*6f9f0*/  LDGSTS.E [R3+0x1b100], desc[UR14][R4.64], P0 ;  /* 0x1b10000004037fae */ /* 0x0003e200081a100e */
[----:B------:R-:W-:-:S04]  /*6fa00*/  IADD3 R17, P1, PT, R17, UR16, RZ ;  /* 0x0000001011117c10 */ /* 0x000fc8000ff3e0ff */
[----:B------:R-:W-:Y:S01]  /*6fa10*/  IADD3.X R22, PT, PT, R22, UR5, RZ, P1, !PT ;  /* 0x0000000516167c10 */ /* 0x000fe20008ffe4ff */
[----:B------:R-:W-:Y:S03]  /*6fa20*/  STL [R1+0x1a54], R17 ;  /* 0x001a541101007387 */ /* 0x000fe60000100800 */
[----:B-1----:R-:W-:Y:S01]  /*6fa30*/  MOV R5, R22 ;  /* 0x0000001600057202 */ /* 0x002fe20000000f00 */
[----:B------:R1:W-:Y:S04]  /*6fa40*/  STL [R1+0x1a50], R22 ;  /* 0x001a501601007387 */ /* 0x0003e80000100800 */
[----:B-1----:R-:W3:Y:S01]  /*6fa50*/  LDL.LU R22, [R1+0x1ad8] ;  /* 0x001ad80001167983 */ /* 0x002ee20000300800 */
[----:B------:R-:W-:Y:S01]  /*6fa60*/  UISETP.GT.AND UP1, UPT, UR18, 0x70, UPT ;  /* 0x000000701200788c */ /* 0x000fe2000bf24270 */
[----:B------:R-:W-:-:S02]  /*6fa70*/  IMAD.MOV.U32 R4, RZ, RZ, R17 ;  /* 0x000000ffff047224 */ /* 0x000fc400078e0011 */
[----:B------:R-:W4:Y:S04]  /*6fa80*/  LDL.LU R25, [R1+0x1b40] ;  /* 0x001b400001197983 */ /* 0x000f280000300800 */
[----:B------:R-:W4:Y:S01]  /*6fa90*/  LDL.LU R23, [R1+0x1b44] ;  /* 0x001b440001177983 */ /* 0x000f220000300800 */
[----:B------:R-:W-:-:S03]  /*6faa0*/  USEL UR11, URZ, 0x4, !UP1 ;  /* 0x00000004ff0b7887 */ /* 0x000fc6000c800000 */
[----:B------:R1:W-:Y:S04]  /*6fab0*/  LDGSTS.E [R3+0x1b200], desc[UR14][R4.64], P0 ;  /* 0x1b20000004037fae */ /* 0x0003e800081a100e */
[----:B------:R-:W4:Y:S04]  /*6fac0*/  LDL.LU R24, [R1+0x1b48] ;  /* 0x001b480001187983 */ /* 0x000f280000300800 */
[----:B------:R-:W4:Y:S01]  /*6fad0*/  LDL.LU R17, [R1+0x1b4c] ;  /* 0x001b4c0001117983 */ /* 0x000f220000300800 */
[----:B------:R-:W-:Y:S01]  /*6fae0*/  USEL UR11, UR11, URZ, !UP0 ;  /* 0x000000ff0b0b7287 */ /* 0x000fe2000c000000 */
[----:B------:R-:W-:-:S04]  /*6faf0*/  IADD3 R28, P2, PT, R28, UR16, RZ ;  /* 0x000000101c1c7c10 */ /* 0x000fc8000ff5e0ff */
[----:B------:R-:W-:Y:S01]  /*6fb00*/  IADD3.X R29, PT, PT, R29, UR5, RZ, P2, !PT ;  /* 0x000000051d1d7c10 */ /* 0x000fe200097fe4ff */
[----:B-1----:R-:W-:Y:S01]  /*6fb10*/  IMAD.MOV.U32 R4, RZ, RZ, R28 ;  /* 0x000000ffff047224 */ /* 0x002fe200078e001c */
[----:B------:R-:W-:Y:S02]  /*6fb20*/  ISETP.NE.U32.AND P1, PT, RZ, UR11, PT ;  /* 0x0000000bff007c0c */ /* 0x000fe4000bf25070 */
[----:B------:R-:W-:Y:S02]  /*6fb30*/  MOV R5, R29 ;  /* 0x0000001d00057202 */ /* 0x000fe40000000f00 */
[----:B------:R-:W-:-:S03]  /*6fb40*/  IADD3 R26, P3, PT, R26, UR16, RZ ;  /* 0x000000101a1a7c10 */ /* 0x000fc6000ff7e0ff */
[----:B------:R1:W-:Y:S01]  /*6fb50*/  LDGSTS.E [R3+0x1b300], desc[UR14][R4.64], P0 ;  /* 0x1b30000004037fae */ /* 0x0003e200081a100e */
[----:B------:R-:W-:Y:S02]  /*6fb60*/  IADD3.X R27, PT, PT, R27, UR5, RZ, P3, !PT ;  /* 0x000000051b1b7c10 */ /* 0x000fe40009ffe4ff */
[----:B------:R-:W-:Y:S01]  /*6fb70*/  IADD3 R20, P0, PT, R20, UR16, RZ ;  /* 0x0000001014147c10 */ /* 0x000fe2000ff1e0ff */
[----:B------:R-:W-:Y:S04]  /*6fb80*/  STL [R1+0x1a5c], R28 ;  /* 0x001a5c1c01007387 */ /* 0x000fe80000100800 */
[----:B------:R-:W-:Y:S01]  /*6fb90*/  STL [R1+0x1a58], R29 ;  /* 0x001a581d01007387 */ /* 0x000fe20000100800 */
[----:B------:R-:W-:-:S03]  /*6fba0*/  IADD3.X R21, PT, PT, R21, UR5, RZ, P0, !PT ;  /* 0x0000000515157c10 */ /* 0x000fc600087fe4ff */
[----:B------:R-:W-:Y:S01]  /*6fbb0*/  STL [R1+0x1ac4], R26 ;  /* 0x001ac41a01007387 */ /* 0x000fe20000100800 */
[----:B------:R-:W-:Y:S01]  /*6fbc0*/  IADD3 R7, P2, PT, R7, UR16, RZ ;  /* 0x0000001007077c10 */ /* 0x000fe2000ff5e0ff */
[----:B-1----:R-:W-:Y:S01]  /*6fbd0*/  IMAD.MOV.U32 R4, RZ, RZ, R26 ;  /* 0x000000ffff047224 */ /* 0x002fe200078e001a */
[----:B------:R-:W-:Y:S01]  /*6fbe0*/  MOV R5, R27 ;  /* 0x0000001b00057202 */ /* 0x000fe20000000f00 */
[----:B------:R-:W-:Y:S04]  /*6fbf0*/  STL [R1+0x1ac0], R27 ;  /* 0x001ac01b01007387 */ /* 0x000fe80000100800 */
[----:B------:R1:W-:Y:S01]  /*6fc00*/  STL [R1+0x1acc], R20 ;  /* 0x001acc1401007387 */ /* 0x0003e20000100800 */
[----:B------:R-:W-:-:S03]  /*6fc10*/  IADD3.X R19, PT, PT, R19, UR5, RZ, P2, !PT ;  /* 0x0000000513137c10 */ /* 0x000fc600097fe4ff */
[----:B------:R1:W-:Y:S04]  /*6fc20*/  STL [R1+0x1ac8], R21 ;  /* 0x001ac81501007387 */ /* 0x0003e80000100800 */
[----:B------:R1:W-:Y:S04]  /*6fc30*/  LDGSTS.E [R3+0x1c000], desc[UR14][R4.64], P1 ;  /* 0x1c00000004037fae */ /* 0x0003e800089a100e */
[----:B------:R-:W-:Y:S01]  /*6fc40*/  STL [R1+0x1ad4], R7 ;  /* 0x001ad40701007387 */ /* 0x000fe20000100800 */
[----:B-1----:R-:W-:-:S03]  /*6fc50*/  IMAD.MOV.U32 R4, RZ, RZ, R20 ;  /* 0x000000ffff047224 */ /* 0x002fc600078e0014 */
[----:B------:R-:W4:Y:S01]  /*6fc60*/  LDL.LU R20, [R1+0x1b54] ;  /* 0x001b540001147983 */ /* 0x000f220000300800 */
[----:B------:R-:W-:-:S03]  /*6fc70*/  MOV R5, R21 ;  /* 0x0000001500057202 */ /* 0x000fc60000000f00 */
[----:B------:R1:W-:Y:S04]  /*6fc80*/  STL [R1+0x1ad0], R19 ;  /* 0x001ad01301007387 */ /* 0x0003e80000100800 */
[----:B------:R-:W4:Y:S04]  /*6fc90*/  LDL.LU R21, [R1+0x1b50] ;  /* 0x001b500001157983 */ /* 0x000f280000300800 */
[----:B------:R1:W-:Y:S02]  /*6fca0*/  LDGSTS.E [R3+0x1c100], desc[UR14][R4.64], P1 ;  /* 0x1c10000004037fae */ /* 0x0003e400089a100e */
[----:B-1----:R-:W-:Y:S01]  /*6fcb0*/  IMAD.MOV.U32 R4, RZ, RZ, R7 ;  /* 0x000000ffff047224 */ /* 0x002fe200078e0007 */
[----:B------:R-:W-:-:S02]  /*6fcc0*/  MOV R5, R19 ;  /* 0x0000001300057202 */ /* 0x000fc40000000f00 */
[----:B------:R-:W4:Y:S04]  /*6fcd0*/  LDL.LU R19, [R1+0x1b5c] ;  /* 0x001b5c0001137983 */ /* 0x000f280000300800 */
[----:B------:R-:W4:Y:S04]  /*6fce0*/  LDL.LU R7, [R1+0x1bc4] ;  /* 0x001bc40001077983 */ /* 0x000f280000300800 */
[----:B------:R1:W-:Y:S01]  /*6fcf0*/  LDGSTS.E [R3+0x1c200], desc[UR14][R4.64], P1 ;  /* 0x1c20000004037fae */ /* 0x0003e200089a100e */
[----:B--2---:R-:W-:-:S05]  /*6fd00*/  IADD3 R18, P0, PT, R18, UR16, RZ ;  /* 0x0000001012127c10 */ /* 0x004fca000ff1e0ff */
[----:B------:R-:W-:Y:S01]  /*6fd10*/  STL [R1+0x1adc], R18 ;  /* 0x001adc1201007387 */ /* 0x000fe20000100800 */
[----:B-1----:R-:W-:Y:S01]  /*6fd20*/  IMAD.MOV.U32 R4, RZ, RZ, R18 ;  /* 0x000000ffff047224 */ /* 0x002fe200078e0012 */
[----:B---3--:R-:W-:-:S04]  /*6fd30*/  IADD3.X R22, PT, PT, R22, UR5, RZ, P0, !PT ;  /* 0x0000000516167c10 */ /* 0x008fc800087fe4ff */
[----:B------:R-:W-:Y:S01]  /*6fd40*/  MOV R5, R22 ;  /* 0x0000001600057202 */ /* 0x000fe20000000f00 */
[----:B------:R1:W-:Y:S01]  /*6fd50*/  STL [R1+0x1ad8], R22 ;  /* 0x001ad81601007387 */ /* 0x0003e20000100800 */
[----:B------:R-:W-:-:S03]  /*6fd60*/  UISETP.GT.AND UP1, UPT, UR18, 0x74, UPT ;  /* 0x000000741200788c */ /* 0x000fc6000bf24270 */
[----:B------:R2:W-:Y:S04]  /*6fd70*/  LDGSTS.E [R3+0x1c300], desc[UR14][R4.64], P1 ;  /* 0x1c30000004037fae */ /* 0x0005e800089a100e */
[----:B-1----:R-:W3:Y:S04]  /*6fd80*/  LDL.LU R22, [R1+0x1b58] ;  /* 0x001b580001167983 */ /* 0x002ee80000300800 */
[----:B------:R-:W3:Y:S01]  /*6fd90*/  LDL.LU R18, [R1+0x1bc0] ;  /* 0x001bc00001127983 */ /* 0x000ee20000300800 */
[----:B------:R-:W-:Y:S01]  /*6fda0*/  USEL UR11, URZ, 0x4, !UP1 ;  /* 0x00000004ff0b7887 */ /* 0x000fe2000c800000 */
[----:B----4-:R-:W-:-:S03]  /*6fdb0*/  IADD3 R23, P1, PT, R23, UR16, RZ ;  /* 0x0000001017177c10 */ /* 0x010fc6000ff3e0ff */
[----:B------:R-:W-:Y:S01]  /*6fdc0*/  USEL UR11, UR11, URZ, !UP0 ;  /* 0x000000ff0b0b7287 */ /* 0x000fe2000c000000 */
[----:B------:R-:W-:Y:S02]  /*6fdd0*/  IADD3 R17, P2, PT, R17, UR16, RZ ;  /* 0x0000001011117c10 */ /* 0x000fe4000ff5e0ff */
[----:B------:R-:W-:Y:S01]  /*6fde0*/  IADD3.X R25, PT, PT, R25, UR5, RZ, P1, !PT ;  /* 0x0000000519197c10 */ /* 0x000fe20008ffe4ff */
[----:B------:R1:W-:Y:S02]  /*6fdf0*/  STL [R1+0x1b44], R23 ;  /* 0x001b441701007387 */ /* 0x0003e40000100800 */
[----:B------:R-:W-:Y:S02]  /*6fe00*/  ISETP.NE.U32.AND P0, PT, RZ, UR11, PT ;  /* 0x0000000bff007c0c */ /* 0x000fe4000bf05070 */
[----:B------:R-:W-:Y:S01]  /*6fe10*/  IADD3.X R24, PT, PT, R24, UR5, RZ, P2, !PT ;  /* 0x0000000518187c10 */ /* 0x000fe200097fe4ff */
[----:B------:R-:W-:Y:S04]  /*6fe20*/  STL [R1+0x1b40], R25 ;  /* 0x001b401901007387 */ /* 0x000fe80000100800 */
[----:B------:R-:W-:Y:S04]  /*6fe30*/  STL [R1+0x1b4c], R17 ;  /* 0x001b4c1101007387 */ /* 0x000fe80000100800 */
[----:B------:R-:W4:Y:S01]  /*6fe40*/  LDL.LU R28, [R1+0x1bcc] ;  /* 0x001bcc00011c7983 */ /* 0x000f220000300800 */
[----:B--2---:R-:W-:-:S03]  /*6fe50*/  IMAD.MOV.U32 R4, RZ, RZ, R23 ;  /* 0x000000ffff047224 */ /* 0x004fc600078e0017 */
[----:B------:R2:W-:Y:S01]  /*6fe60*/  STL [R1+0x1b48], R24 ;  /* 0x001b481801007387 */ /* 0x0005e20000100800 */
[----:B------:R-:W-:-:S03]  /*6fe70*/  MOV R5, R25 ;  /* 0x0000001900057202 */ /* 0x000fc60000000f00 */
[----:B-1----:R-:W4:Y:S04]  /*6fe80*/  LDL.LU R23, [R1+0x1bd4] ;  /* 0x001bd40001177983 */ /* 0x002f280000300800 */
[----:B------:R-:W4:Y:S04]  /*6fe90*/  LDL.LU R29, [R1+0x1bc8] ;  /* 0x001bc800011d7983 */ /* 0x000f280000300800 */
[----:B------:R1:W-:Y:S02]  /*6fea0*/  LDGSTS.E [R3+0x1d000], desc[UR14][R4.64], P0 ;  /* 0x1d00000004037fae */ /* 0x0003e400081a100e */
[----:B-1----:R-:W-:Y:S01]  /*6feb0*/  IMAD.MOV.U32 R4, RZ, RZ, R17 ;  /* 0x000000ffff047224 */ /* 0x002fe200078e0011 */
[----:B------:R-:W-:-:S02]  /*6fec0*/  MOV R5, R24 ;  /* 0x0000001800057202 */ /* 0x000fc40000000f00 */
[----:B--2---:R-:W2:Y:S04]  /*6fed0*/  LDL.LU R24, [R1+0x1bd0] ;  /* 0x001bd00001187983 */ /* 0x004ea80000300800 */
        /* <DEDUP_REMOVED lines=9> */
[----:B-1----:R-:W2:Y:S04]  /*6ff70*/  LDL.LU R21, [R1+0x1c44] ;  /* 0x001c440001157983 */ /* 0x002ea80000300800 */
[----:B------:R-:W2:Y:S01]  /*6ff80*/  LDL.LU R26, [R1+0x1c4c] ;  /* 0x001c4c00011a7983 */ /* 0x000ea20000300800 */
[----:B------:R-:W-:Y:S02]  /*6ff90*/  IADD3 R19, P2, PT, R19, UR16, RZ ;  /* 0x0000001013137c10 */ /* 0x000fe4000ff5e0ff */
[----:B------:R-:W-:Y:S01]  /*6ffa0*/  IADD3 R7, P3, PT, R7, UR16, RZ ;  /* 0x0000001007077c10 */ /* 0x000fe2000ff7e0ff */
[----:B------:R1:W-:Y:S04]  /*6ffb0*/  LDGSTS.E [R3+0x1d200], desc[UR14][R4.64], P0 ;  /* 0x1d20000004037fae */ /* 0x0003e800081a100e */
[----:B------:R-:W-:Y:S01]  /*6ffc0*/  STL [R1+0x1b5c], R19 ;  /* 0x001b5c1301007387 */ /* 0x000fe20000100800 */
[----:B-1----:R-:W-:Y:S01]  /*6ffd0*/  IMAD.MOV.U32 R4, RZ, RZ, R19 ;  /* 0x000000ffff047224 */ /* 0x002fe200078e0013 */
[----:B---3--:R-:W-:-:S02]  /*6ffe0*/  IADD3.X R22, PT, PT, R22, UR5, RZ, P2, !PT ;  /* 0x0000000516167c10 */ /* 0x008fc400097fe4ff */
[----:B------:R-:W-:Y:S02]  /*6fff0*/  IADD3.X R18, PT, PT, R18, UR5, RZ, P3, !PT ;  /* 0x0000000512127c10 */ /* 0x000fe40009ffe4ff */
[----:B------:R-:W-:Y:S01]  /*70000*/  MOV R5, R22 ;  /* 0x0000001600057202 */ /* 0x000fe20000000f00 */
[----:B------:R1:W-:Y:S04]  /*70010*/  STL [R1+0x1b58], R22 ;  /* 0x001b581601007387 */ /* 0x0003e80000100800 */
[----:B------:R-:W-:Y:S04]  /*70020*/  STL [R1+0x1bc4], R7 ;  /* 0x001bc40701007387 */ /* 0x000fe80000100800 */
[----:B------:R3:W-:Y:S04]  /*70030*/  LDGSTS.E [R3+0x1d300], desc[UR14][R4.64], P0 ;  /* 0x1d30000004037fae */ /* 0x0007e800081a100e */
[----:B-1----:R-:W2:Y:S04]  /*70040*/  LDL.LU R22, [R1+0x1c40] ;  /* 0x001c400001167983 */ /* 0x002ea80000300800 */
[----:B------:R1:W-:Y:S04]  /*70050*/  STL [R1+0x1bc0], R18 ;  /* 0x001bc01201007387 */ /* 0x0003e80000100800 */
[----:B------:R-:W2:Y:S04]  /*70060*/  LDL.LU R27, [R1+0x1c48] ;  /* 0x001c4800011b7983 */ /* 0x000ea80000300800 */
[----:B------:R-:W2:Y:S04]  /*70070*/  LDL.LU R25, [R1+0x1c50] ;  /* 0x001c500001197983 */ /* 0x000ea80000300800 */
[----:B------:R-:W2:Y:S01]  /*70080*/  LDL.LU R19, [R1+0x1c54] ;  /* 0x001c540001137983 */ /* 0x000ea20000300800 */
[----:B---3--:R-:W-:Y:S01]  /*70090*/  IMAD.MOV.U32 R4, RZ, RZ, R7 ;  /* 0x000000ffff047224 */ /* 0x008fe200078e0007 */
[----:B------:R-:W-:-:S02]  /*700a0*/  MOV R5, R18 ;  /* 0x0000001200057202 */ /* 0x000fc40000000f00 */
[----:B-1----:R-:W3:Y:S04]  /*700b0*/  LDL.LU R18, [R1+0x1c58] ;  /* 0x001c580001127983 */ /* 0x002ee80000300800 */
[----:B------:R-:W3:Y:S01]  /*700c0*/  LDL.LU R7, [R1+0x1c5c] ;  /* 0x001c5c0001077983 */ /* 0x000ee20000300800 */
[----:B------:R-:W-:-:S04]  /*700d0*/  UISETP.GT.AND UP1, UPT, UR18, 0x78, UPT ;  /* 0x000000781200788c */ /* 0x000fc8000bf24270 */
[----:B------:R-:W-:-:S04]  /*700e0*/  USEL UR11, URZ, 0x4, !UP1 ;  /* 0x00000004ff0b7887 */ /* 0x000fc8000c800000 */
[----:B------:R-:W-:-:S06]  /*700f0*/  USEL UR11, UR11, URZ, !UP0 ;  /* 0x000000ff0b0b7287 */ /* 0x000fcc000c000000 */
[----:B------:R-:W-:Y:S02]  /*70100*/  ISETP.NE.U32.AND P1, PT, RZ, UR11, PT ;  /* 0x0000000bff007c0c */ /* 0x000fe4000bf25070 */
[----:B----4-:R-:W-:Y:S02]  /*70110*/  IADD3 R28, P0, PT, R28, UR16, RZ ;  /* 0x000000101c1c7c10 */ /* 0x010fe4000ff1e0ff */
[----:B------:R-:W-:Y:S02]  /*70120*/  IADD3 R23, P2, PT, R23, UR16, RZ ;  /* 0x0000001017177c10 */ /* 0x000fe4000ff5e0ff */
[----:B------:R-:W-:Y:S02]  /*70130*/  IADD3.X R29, PT, PT, R29, UR5, RZ, P0, !PT ;  /* 0x000000051d1d7c10 */ /* 0x000fe400087fe4ff */
[----:B--2---:R-:W-:Y:S02]  /*70140*/  IADD3.X R24, PT, PT, R24, UR5, RZ, P2, !PT ;  /* 0x0000000518187c10 */ /* 0x004fe400097fe4ff */
[----:B------:R-:W-:-:S03]  /*70150*/  IADD3 R17, P0, PT, R17, UR16, RZ ;  /* 0x0000001011117c10 */ /* 0x000fc6000ff1e0ff */
[----:B------:R1:W-:Y:S04]  /*70160*/  LDGSTS.E [R3+0x1e000], desc[UR14][R4.64], P1 ;  /* 0x1e00000004037fae */ /* 0x0003e800089a100e */
[----:B------:R-:W-:Y:S01]  /*70170*/  STL [R1+0x1bcc], R28 ;  /* 0x001bcc1c01007387 */ /* 0x000fe20000100800 */
[----:B-1----:R-:W-:Y:S01]  /*70180*/  IMAD.MOV.U32 R4, RZ, RZ, R28 ;  /* 0x000000ffff047224 */ /* 0x002fe200078e001c */
[----:B------:R-:W-:Y:S02]  /*70190*/  MOV R5, R29 ;  /* 0x0000001d00057202 */ /* 0x000fe40000000f00 */
[----:B------:R-:W-:-:S03]  /*701a0*/  IADD3.X R20, PT, PT, R20, UR5, RZ, P0, !PT ;  /* 0x0000000514147c10 */ /* 0x000fc600087fe4ff */
[----:B------:R1:W-:Y:S04]  /*701b0*/  LDGSTS.E [R3+0x1e100], desc[UR14][R4.64], P1 ;  /* 0x1e10000004037fae */ /* 0x0003e800089a100e */
[----:B------:R-:W-:Y:S04]  /*701c0*/  STL [R1+0x1bc8], R29 ;  /* 0x001bc81d01007387 */ /* 0x000fe80000100800 */
[----:B------:R-:W-:Y:S04]  /*701d0*/  STL [R1+0x1bd4], R23 ;  /* 0x001bd41701007387 */ /* 0x000fe80000100800 */
[----:B------:R2:W-:Y:S01]  /*701e0*/  STL [R1+0x1bd0], R24 ;  /* 0x001bd01801007387 */ /* 0x0005e20000100800 */
[----:B-1----:R-:W-:Y:S01]  /*701f0*/  IMAD.MOV.U32 R4, RZ, RZ, R23 ;  /* 0x000000ffff047224 */ /* 0x002fe200078e0017 */
[----:B------:R-:W-:-:S02]  /*70200*/  MOV R5, R24 ;  /* 0x0000001800057202 */ /* 0x000fc40000000f00 */
[----:B------:R-:W-:Y:S04]  /*70210*/  STL [R1+0x1bdc], R17 ;  /* 0x001bdc1101007387 */ /* 0x000fe80000100800 */
[----:B------:R1:W-:Y:S04]  /*70220*/  LDGSTS.E [R3+0x1e200], desc[UR14][R4.64], P1 ;  /* 0x1e20000004037fae */ /* 0x0003e800089a100e */
[----:B------:R4:W-:Y:S01]  /*70230*/  STL [R1+0x1bd8], R20 ;  /* 0x001bd81401007387 */ /* 0x0009e20000100800 */
[----:B------:R-:W-:-:S03]  /*70240*/  UISETP.GT.AND UP1, UPT, UR18, 0x7c, UPT ;  /* 0x0000007c1200788c */ /* 0x000fc6000bf24270 */
[----:B--2---:R-:W2:Y:S04]  /*70250*/  LDL.LU R24, [R1+0x21f8] ;  /* 0x0021f80001187983 */ /* 0x004ea80000300800 */
[----:B------:R-:W2:Y:S01]  /*70260*/  LDL.LU R23, [R1+0x2220] ;  /* 0x0022200001177983 */ /* 0x000ea20000300800 */
[----:B-1----:R-:W-:Y:S01]  /*70270*/  IMAD.MOV.U32 R4, RZ, RZ, R17 ;  /* 0x000000ffff047224 */ /* 0x002fe200078e0011 */
[----:B------:R-:W-:Y:S01]  /*70280*/  MOV R5, R20 ;  /* 0x0000001400057202 */ /* 0x000fe20000000f00 */
[----:B------:R-:W-:Y:S01]  /*70290*/  USEL UR11, URZ, 0x4, !UP1 ;  /* 0x00000004ff0b7887 */ /* 0x000fe2000c800000 */
[----:B------:R-:W-:Y:S01]  /*702a0*/  IADD3 R26, P2, PT, R26, UR16, RZ ;  /* 0x000000101a1a7c10 */ /* 0x000fe2000ff5e0ff */
[----:B----4-:R-:W4:Y:S04]  /*702b0*/  LDL.LU R20, [R1+0x21fc] ;  /* 0x0021fc0001147983 */ /* 0x010f280000300800 */
[----:B------:R1:W-:Y:S01]  /*702c0*/  LDGSTS.E [R3+0x1e300], desc[UR14][R4.64], P1 ;  /* 0x1e30000004037fae */ /* 0x0003e200089a100e */
[----:B------:R-:W-:Y:S01]  /*702d0*/  IADD3 R21, P1, PT, R21, UR16, RZ ;  /* 0x0000001015157c10 */ /* 0x000fe2000ff3e0ff */
[----:B------:R-:W-:-:S02]  /*702e0*/  USEL UR11, UR11, URZ, !UP0 ;  /* 0x000000ff0b0b7287 */ /* 0x000fc4000c000000 */
[----:B------:R-:W4:Y:S04]  /*702f0*/  LDL.LU R17, [R1+0x21f4] ;  /* 0x0021f40001117983 */ /* 0x000f280000300800 */
[----:B------:R-:W-:Y:S01]  /*70300*/  STL [R1+0x1c44], R21 ;  /* 0x001c441501007387 */ /* 0x000fe20000100800 */
[----:B------:R-:W-:Y:S01]  /*70310*/  ISETP.NE.U32.AND P0, PT, RZ, UR11, PT ;  /* 0x0000000bff007c0c */ /* 0x000fe2000bf05070 */
[----:B-1----:R-:W-:Y:S01]  /*70320*/  IMAD.MOV.U32 R4, RZ, RZ, R21 ;  /* 0x000000ffff047224 */ /* 0x002fe200078e0015 */
[----:B------:R-:W-:Y:S02]  /*70330*/  IADD3.X R22, PT, PT, R22, UR5, RZ, P1, !PT ;  /* 0x0000000516167c10 */ /* 0x000fe40008ffe4ff */
[----:B------:R-:W-:Y:S02]  /*70340*/  IADD3.X R27, PT, PT, R27, UR5, RZ, P2, !PT ;  /* 0x000000051b1b7c10 */ /* 0x000fe400097fe4ff */
[----:B------:R-:W-:Y:S01]  /*70350*/  MOV R5, R22 ;  /* 0x0000001600057202 */ /* 0x000fe20000000f00 */
[----:B------:R1:W-:Y:S04]  /*70360*/  STL [R1+0x1c40], R22 ;  /* 0x001c401601007387 */ /* 0x0003e80000100800 */
[----:B------:R-:W-:Y:S01]  /*70370*/  STL [R1+0x1c4c], R26 ;  /* 0x001c4c1a01007387 */ /* 0x000fe20000100800 */
[----:B------:R-:W-:-:S03]  /*70380*/  IADD3 R19, P1, PT, R19, UR16, RZ ;  /* 0x0000001013137c10 */ /* 0x000fc6000ff3e0ff */
[----:B------:R3:W-:Y:S04]  /*70390*/  LDGSTS.E [R3+0x1f000], desc[UR14][R4.64], P0 ;  /* 0x1f00000004037fae */ /* 0x0007e800081a100e */
[----:B-1----:R-:W4:Y:S04]  /*703a0*/  LDL.LU R22, [R1+0x21f0] ;  /* 0x0021f00001167983 */ /* 0x002f280000300800 */
[----:B------:R-:W-:Y:S04]  /*703b0*/  STL [R1+0x1c48], R27 ;  /* 0x001c481b01007387 */ /* 0x000fe80000100800 */
[----:B------:R-:W4:Y:S01]  /*703c0*/  LDL.LU R21, [R1+0x21e8] ;  /* 0x0021e80001157983 */ /* 0x000f220000300800 */
[----:B---3--:R-:W-:-:S02]  /*703d0*/  IADD3 R7, P2, PT, R7, UR16, RZ ;  /* 0x0000001007077c10 */ /* 0x008fc4000ff5e0ff */
[----:B------:R-:W-:Y:S01]  /*703e0*/  IADD3.X R25, PT, PT, R25, UR5, RZ, P1, !PT ;  /* 0x0000000519197c10 */ /* 0x000fe20008ffe4ff */
[----:B------:R-:W-:Y:S01]  /*703f0*/  IMAD.MOV.U32 R4, RZ, RZ, R26 ;  /* 0x000000ffff047224 */ /* 0x000fe200078e001a */
[----:B------:R-:W-:Y:S02]  /*70400*/  MOV R5, R27 ;  /* 0x0000001b00057202 */ /* 0x000fe40000000f00 */
[----:B------:R-:W-:Y:S01]  /*70410*/  IADD3.X R18, PT, PT, R18, UR5, RZ, P2, !PT ;  /* 0x0000000512127c10 */ /* 0x000fe200097fe4ff */
[----:B------:R1:W-:Y:S04]  /*70420*/  STL [R1+0x1c54], R19 ;  /* 0x001c541301007387 */ /* 0x0003e80000100800 */
[----:B------:R3:W-:Y:S04]  /*70430*/  LDGSTS.E [R3+0x1f100], desc[UR14][R4.64], P0 ;  /* 0x1f10000004037fae */ /* 0x0007e800081a100e */
[----:B------:R-:W-:Y:S04]  /*70440*/  STL [R1+0x1c50], R25 ;  /* 0x001c501901007387 */ /* 0x000fe80000100800 */
[----:B------:R-:W-:Y:S04]  /*70450*/  STL [R1+0x1c5c], R7 ;  /* 0x001c5c0701007387 */ /* 0x000fe80000100800 */
[----:B------:R1:W-:Y:S01]  /*70460*/  STL [R1+0x1c58], R18 ;  /* 0x001c581201007387 */ /* 0x0003e20000100800 */
[----:B---3--:R-:W-:Y:S01]  /*70470*/  IMAD.MOV.U32 R4, RZ, RZ, R19 ;  /* 0x000000ffff047224 */ /* 0x008fe200078e0013 */
[----:B------:R-:W-:-:S02]  /*70480*/  MOV R5, R25 ;  /* 0x0000001900057202 */ /* 0x000fc40000000f00 */
[----:B-1----:R-:W3:Y:S04]  /*70490*/  LDL.LU R19, [R1+0x21e0] ;  /* 0x0021e00001137983 */ /* 0x002ee80000300800 */
[----:B------:R1:W-:Y:S02]  /*704a0*/  LDGSTS.E [R3+0x1f200], desc[UR14][R4.64], P0 ;  /* 0x1f20000004037fae */ /* 0x0003e400081a100e */
[----:B-1----:R-:W-:Y:S02]  /*704b0*/  MOV R5, R18 ;  /* 0x0000001200057202 */ /* 0x002fe40000000f00 */
[----:B------:R-:W3:Y:S01]  /*704c0*/  LDL.LU R18, [R1+0x21ec] ;  /* 0x0021ec0001127983 */ /* 0x000ee20000300800 */
[----:B------:R-:W-:Y:S01]  /*704d0*/  UISETP.GT.AND UP1, UPT, UR18, 0x1, UPT ;  /* 0x000000011200788c */ /* 0x000fe2000bf24270 */
[----:B------:R-:W-:-:S02]  /*704e0*/  IMAD.MOV.U32 R4, RZ, RZ, R7 ;  /* 0x000000ffff047224 */ /* 0x000fc400078e0007 */
[----:B------:R-:W3:Y:S04]  /*704f0*/  LDL.LU R28, [R1+0x2184] ;  /* 0x00218400011c7983 */ /* 0x000ee80000300800 */
[----:B------:R-:W3:Y:S01]  /*70500*/  LDL.LU R7, [R1+0x217c] ;  /* 0x00217c0001077983 */ /* 0x000ee20000300800 */
[----:B------:R-:W-:-:S03]  /*70510*/  USEL UR11, URZ, 0x4, !UP1 ;  /* 0x00000004ff0b7887 */ /* 0x000fc6000c800000 */
[----:B------:R1:W-:Y:S01]  /*70520*/  LDGSTS.E [R3+0x1f300], desc[UR14][R4.64], P0 ;  /* 0x1f30000004037fae */ /* 0x0003e200081a100e */
[----:B------:R-:W-:-:S06]  /*70530*/  USEL UR11, UR11, URZ, !UP0 ;  /* 0x000000ff0b0b7287 */ /* 0x000fcc000c000000 */
[----:B------:R-:W-:Y:S02]  /*70540*/  ISETP.NE.U32.AND P0, PT, RZ, UR11, PT ;  /* 0x0000000bff007c0c */ /* 0x000fe4000bf05070 */
[----:B--2---:R-:W-:Y:S02]  /*70550*/  IADD3 R23, P1, PT, R23, UR16, RZ ;  /* 0x0000001017177c10 */ /* 0x004fe4000ff3e0ff */
[----:B-1----:R-:W-:Y:S02]  /*70560*/  LOP3.LUT R3, R6, 0x20, RZ, 0x3c, !PT ;  /* 0x0000002006037812 */ /* 0x002fe400078e3cff */
[----:B------:R-:W-:Y:S01]  /*70570*/  IADD3.X R24, PT, PT, R24, UR5, RZ, P1, !PT ;  /* 0x0000000518187c10 */ /* 0x000fe20008ffe4ff */
[----:B------:R-:W-:Y:S02]  /*70580*/  STL [R1+0x2220], R23 ;  /* 0x0022201701007387 */ /* 0x000fe40000100800 */
[----:B------:R-:W-:Y:S01]  /*70590*/  VIADD R3, R3, UR13 ;  /* 0x0000000d03037c36 */ /* 0x000fe20008000000 */
[----:B------:R-:W-:Y:S01]  /*705a0*/  MOV R4, R23 ;  /* 0x0000001700047202 */ /* 0x000fe20000000f00 */
[----:B------:R-:W-:Y:S04]  /*705b0*/  STL [R1+0x21f8], R24 ;  /* 0x0021f81801007387 */ /* 0x000fe80000100800 */
[----:B------:R-:W2:Y:S01]  /*705c0*/  LDL.LU R29, [R1+0x2178] ;  /* 0x00217800011d7983 */ /* 0x000ea20000300800 */
[----:B----4-:R-:W-:Y:S01]  /*705d0*/  IADD3 R20, P1, PT, R20, UR16, RZ ;  /* 0x0000001014147c10 */ /* 0x010fe2000ff3e0ff */
[----:B------:R-:W-:-:S02]  /*705e0*/  IMAD.MOV.U32 R5, RZ, RZ, R24 ;  /* 0x000000ffff057224 */ /* 0x000fc400078e0018 */
[----:B------:R-:W4:Y:S01]  /*705f0*/  LDL.LU R27, [R1+0x2170] ;  /* 0x00217000011b7983 */ /* 0x000f220000300800 */
[----:B------:R-:W-:-:S03]  /*70600*/  IADD3 R17, P2, PT, R17, UR16, RZ ;  /* 0x0000001011117c10 */ /* 0x000fc6000ff5e0ff */
[----:B------:R1:W-:Y:S04]  /*70610*/  STL [R1+0x21fc], R20 ;  /* 0x0021fc1401007387 */ /* 0x0003e80000100800 */
[----:B------:R1:W-:Y:S02]  /*70620*/  LDGSTS.E [R3+0x400], desc[UR14][R4.64], P0 ;  /* 0x0040000004037fae */ /* 0x0003e400081a100e */
[----:B-1----:R-:W-:Y:S02]  /*70630*/  MOV R4, R20 ;  /* 0x0000001400047202 */ /* 0x002fe40000000f00 */
[----:B------:R-:W-:Y:S02]  /*70640*/  IADD3.X R22, PT, PT, R22, UR5, RZ, P1, !PT ;  /* 0x0000000516167c10 */ /* 0x000fe40008ffe4ff */
[----:B------:R-:W-:-:S03]  /*70650*/  IADD3.X R21, PT, PT, R21, UR5, RZ, P2, !PT ;  /* 0x0000000515157c10 */ /* 0x000fc600097fe4ff */
[----:B------:R-:W-:Y:S04]  /*70660*/  STL [R1+0x21f0], R22 ;  /* 0x0021f01601007387 */ /* 0x000fe80000100800 */
[----:B------:R1:W-:Y:S04]  /*70670*/  STL [R1+0x21f4], R17 ;  /* 0x0021f41101007387 */ /* 0x0003e80000100800 */
[----:B------:R-:W4:Y:S04]  /*70680*/  LDL.LU R20, [R1+0x2174] ;  /* 0x0021740001147983 */ /* 0x000f280000300800 */
[----:B------:R-:W-:Y:S04]  /*70690*/  STL [R1+0x21e8], R21 ;  /* 0x0021e81501007387 */ /* 0x000fe80000100800 */
[----:B------:R-:W4:Y:S01]  /*706a0*/  LDL.LU R26, [R1+0x2168] ;  /* 0x00216800011a7983 */ /* 0x000f220000300800 */
[----:B------:R-:W-:-:S03]  /*706b0*/  IMAD.MOV.U32 R5, RZ, RZ, R22 ;  /* 0x000000ffff057224 */ /* 0x000fc600078e0016 */
[----:B------:R-:W4:Y:S04]  /*706c0*/  LDL.LU R25, [R1+0x2160] ;  /* 0x0021600001197983 */ /* 0x000f280000300800 */
[----:B------:R1:W-:Y:S02]  /*706d0*/  LDGSTS.E [R3+0x500], desc[UR14][R4.64], P0 ;  /* 0x0050000004037fae */ /* 0x0003e400081a100e */
[----:B-1----:R-:W-:Y:S02]  /*706e0*/  MOV R4, R17 ;  /* 0x0000001100047202 */ /* 0x002fe40000000f00 */
[----:B------:R-:W4:Y:S04]  /*706f0*/  LDL.LU R17, [R1+0x216c] ;  /* 0x00216c0001117983 */ /* 0x000f280000300800 */
[----:B------:R-:W4:Y:S01]  /*70700*/  LDL.LU R24, [R1+0x20f8] ;  /* 0x0020f80001187983 */ /* 0x000f220000300800 */
[----:B------:R-:W-:-:S03]  /*70710*/  IMAD.MOV.U32 R5, RZ, RZ, R21 ;  /* 0x000000ffff057224 */ /* 0x000fc600078e0015 */
[----:B------:R-:W4:Y:S04]  /*70720*/  LDL.LU R22, [R1+0x2104] ;  /* 0x0021040001167983 */ /* 0x000f280000300800 */
[----:B------:R1:W-:Y:S01]  /*70730*/  LDGSTS.E [R3+0x600], desc[UR14][R4.64], P0 ;  /* 0x0060000004037fae */ /* 0x0003e200081a100e */
[----:B---3--:R-:W-:-:S04]  /*70740*/  IADD3 R18, P1, PT, R18, UR16, RZ ;  /* 0x0000001012127c10 */ /* 0x008fc8000ff3e0ff */
[----:B------:R-:W-:Y:S01]  /*70750*/  IADD3.X R19, PT, PT, R19, UR5, RZ, P1, !PT ;  /* 0x0000000513137c10 */ /* 0x000fe20008ffe4ff */
[----:B------:R3:W-:Y:S01]  /*70760*/  STL [R1+0x21ec], R18 ;  /* 0x0021ec1201007387 */ /* 0x0007e20000100800 */
[----:B-1----:R-:W-:-:S03]  /*70770*/  MOV R4, R18 ;  /* 0x0000001200047202 */ /* 0x002fc60000000f00 */
[----:B------:R1:W-:Y:S04]  /*70780*/  STL [R1+0x21e0], R19 ;  /* 0x0021e01301007387 */ /* 0x0003e80000100800 */
[----:B------:R-:W4:Y:S04]  /*70790*/  LDL.LU R23, [R1+0x20f0] ;  /* 0x0020f00001177983 */ /* 0x000f280000300800 */
[----:B---3--:R-:W3:Y:S01]  /*707a0*/  LDL.LU R18, [R1+0x20fc] ;  /* 0x0020fc0001127983 */ /* 0x008ee20000300800 */
[----:B------:R-:W-:-:S03]  /*707b0*/  IMAD.MOV.U32 R5, RZ, RZ, R19 ;  /* 0x000000ffff057224 */ /* 0x000fc600078e0013 */
[----:B------:R-:W3:Y:S04]  /*707c0*/  LDL.LU R21, [R1+0x20e8] ;  /* 0x0020e80001157983 */ /* 0x000ee80000300800 */
[----:B-1----:R-:W3:Y:S01]  /*707d0*/  LDL.LU R19, [R1+0x20f4] ;  /* 0x0020f40001137983 */ /* 0x002ee20000300800 */
[----:B------:R-:W-:-:S03]  /*707e0*/  UISETP.GT.AND UP1, UPT, UR18, 0x5, UPT ;  /* 0x000000051200788c */ /* 0x000fc6000bf24270 */
[----:B------:R1:W-:Y:S01]  /*707f0*/  LDGSTS.E [R3+0x700], desc[UR14][R4.64], P0 ;  /* 0x0070000004037fae */ /* 0x0003e200081a100e */
[----:B------:R-:W-:-:S04]  /*70800*/  USEL UR11, URZ, 0x4, !UP1 ;  /* 0x00000004ff0b7887 */ /* 0x000fc8000c800000 */
[----:B------:R-:W-:Y:S01]  /*70810*/  USEL UR11, UR11, URZ, !UP0 ;  /* 0x000000ff0b0b7287 */ /* 0x000fe2000c000000 */
[----:B------:R-:W-:-:S05]  /*70820*/  IADD3 R28, P1, PT, R28, UR16, RZ ;  /* 0x000000101c1c7c10 */ /* 0x000fca000ff3e0ff */
[----:B------:R-:W-:Y:S02]  /*70830*/  ISETP.NE.U32.AND P0, PT, RZ, UR11, PT ;  /* 0x0000000bff007c0c */ /* 0x000fe4000bf05070 */
[----:B--2---:R-:W-:Y:S02]  /*70840*/  IADD3.X R29, PT, PT, R29, UR5, RZ, P1, !PT ;  /* 0x000000051d1d7c10 */ /* 0x004fe40008ffe4ff */
[----:B------:R-:W-:Y:S02]  /*70850*/  IADD3 R7, P2, PT, R7, UR16, RZ ;  /* 0x0000001007077c10 */ /* 0x000fe4000ff5e0ff */
[----:B-1----:R-:W-:Y:S01]  /*70860*/  MOV R4, R28 ;  /* 0x0000001c00047202 */ /* 0x002fe20000000f00 */
[----:B------:R-:W-:Y:S01]  /*70870*/  IMAD.MOV.U32 R5, RZ, RZ, R29 ;  /* 0x000000ffff057224 */ /* 0x000fe200078e001d */
[----:B----4-:R-:W-:Y:S01]  /*70880*/  IADD3.X R27, PT, PT, R27, UR5, RZ, P2, !PT ;  /* 0x000000051b1b7c10 */ /* 0x010fe200097fe4ff */
[----:B------:R-:W-:Y:S04]  /*70890*/  STL [R1+0x2184], R28 ;  /* 0x0021841c01007387 */ /* 0x000fe80000100800 */
[----:B------:R-:W-:Y:S04]  /*708a0*/  STL [R1+0x2178], R29 ;  /* 0x0021781d01007387 */ /* 0x000fe80000100800 */
[----:B------:R1:W-:Y:S04]  /*708b0*/  STL [R1+0x217c], R7 ;  /* 0x00217c0701007387 */ /* 0x0003e80000100800 */
[----:B------:R2:W-:Y:S04]  /*708c0*/  LDGSTS.E [R3+0x1400], desc[UR14][R4.64], P0 ;  /* 0x0140000004037fae */ /* 0x0005e800081a100e */
[----:B------:R-:W-:Y:S01]  /*708d0*/  STL [R1+0x2170], R27 ;  /* 0x0021701b01007387 */ /* 0x000fe20000100800 */
[----:B--2---:R-:W-:Y:S01]  /*708e0*/  MOV R4, R7 ;  /* 0x0000000700047202 */ /* 0x004fe20000000f00 */
[----:B------:R-:W-:-:S02]  /*708f0*/  IMAD.MOV.U32 R5, RZ, RZ, R27 ;  /* 0x000000ffff057224 */ /* 0x000fc400078e001b */
[----:B-1----:R-:W2:Y:S04]  /*70900*/  LDL.LU R7, [R1+0x20ec] ;  /* 0x0020ec0001077983 */ /* 0x002ea80000300800 */
[----:B------:R1:W-:Y:S01]  /*70910*/  LDGSTS.E [R3+0x1500], desc[UR14][R4.64], P0 ;  /* 0x0150000004037fae */ /* 0x0003e200081a100e */
[----:B------:R-:W-:-:S04]  /*70920*/  UISETP.GT.AND UP1, UPT, UR18, 0x9, UPT ;  /* 0x000000091200788c */ /* 0x000fc8000bf24270 */
[----:B------:R-:W-:-:S04]  /*70930*/  USEL UR11, URZ, 0x4, !UP1 ;  /* 0x00000004ff0b7887 */ /* 0x000fc8000c800000 */
[----:B------:R-:W-:Y:S01]  /*70940*/  USEL UR11, UR11, URZ, !UP0 ;  /* 0x000000ff0b0b7287 */ /* 0x000fe2000c000000 */
[----:B------:R-:W-:-:S04]  /*70950*/  IADD3 R20, P1, PT, R20, UR16, RZ ;  /* 0x0000001014147c10 */ /* 0x000fc8000ff3e0ff */
[----:B------:R-:W-:Y:S01]  /*70960*/  IADD3.X R26, PT, PT, R26, UR5, RZ, P1, !PT ;  /* 0x000000051a1a7c10 */ /* 0x000fe20008ffe4ff */
[----:B------:R4:W-:Y:S01]  /*70970*/  STL [R1+0x2174], R20 ;  /* 0x0021741401007387 */ /* 0x0009e20000100800 */
[----:B-1----:R-:W-:-:S03]  /*70980*/  MOV R4, R20 ;  /* 0x0000001400047202 */ /* 0x002fc60000000f00 */
[----:B------:R-:W-:Y:S04]  /*70990*/  STL [R1+0x2168], R26 ;  /* 0x0021681a01007387 */ /* 0x000fe80000100800 */
[----:B----4-:R-:W4:Y:S01]  /*709a0*/  LDL.LU R20, [R1+0x20e0] ;  /* 0x0020e00001147983 */ /* 0x010f220000300800 */
[----:B------:R-:W-:Y:S01]  /*709b0*/  IMAD.MOV.U32 R5, RZ, RZ, R26 ;  /* 0x000000ffff057224 */ /* 0x000fe200078e001a */
[----:B------:R-:W-:-:S04]  /*709c0*/  IADD3 R17, P2, PT, R17, UR16, RZ ;  /* 0x0000001011117c10 */ /* 0x000fc8000ff5e0ff */
[----:B------:R1:W-:Y:S01]  /*709d0*/  LDGSTS.E [R3+0x1600], desc[UR14][R4.64], P0 ;  /* 0x0160000004037fae */ /* 0x0003e200081a100e */
[----:B------:R-:W-:Y:S02]  /*709e0*/  IADD3.X R25, PT, PT, R25, UR5, RZ, P2, !PT ;  /* 0x0000000519197c10 */ /* 0x000fe400097fe4ff */
[----:B------:R-:W-:Y:S02]  /*709f0*/  IADD3 R22, P3, PT, R22, UR16, RZ ;  /* 0x0000001016167c10 */ /* 0x000fe4000ff7e0ff */
[----:B------:R-:W-:Y:S01]  /*70a00*/  ISETP.NE.U32.AND P1, PT, RZ, UR11, PT ;  /* 0x0000000bff007c0c */ /* 0x000fe2000bf25070 */
[----:B------:R1:W-:Y:S04]  /*70a10*/  STL [R1+0x216c], R17 ;  /* 0x00216c1101007387 */ /* 0x0003e80000100800 */
[----:B------:R-:W-:Y:S01]  /*70a20*/  STL [R1+0x2160], R25 ;  /* 0x0021601901007387 */ /* 0x000fe20000100800 */
[----:B------:R-:W-:-:S02]  /*70a30*/  IADD3.X R24, PT, PT, R24, UR5, RZ, P3, !PT ;  /* 0x0000000518187c10 */ /* 0x000fc40009ffe4ff */
[----:B-1----:R-:W-:Y:S01]  /*70a40*/  MOV R4, R17 ;  /* 0x0000001100047202 */ /* 0x002fe20000000f00 */
[----:B------:R-:W-:Y:S01]  /*70a50*/  IMAD.MOV.U32 R5, RZ, RZ, R25 ;  /* 0x000000ffff057224 */ /* 0x000fe200078e0019 */
[----:B------:R1:W-:Y:S04]  /*70a60*/  STL [R1+0x2104], R22 ;  /* 0x0021041601007387 */ /* 0x0003e80000100800 */
[----:B------:R-:W4:Y:S04]  /*70a70*/  LDL.LU R28, [R1+0x2080] ;  /* 0x00208000011c7983 */ /* 0x000f280000300800 */
[----:B------:R1:W-:Y:S04]  /*70a80*/  LDGSTS.E [R3+0x1700], desc[UR14][R4.64], P0 ;  /* 0x0170000004037fae */ /* 0x0003e800081a100e */
[----:B------:R-:W-:Y:S04]  /*70a90*/  STL [R1+0x20f8], R24 ;  /* 0x0020f81801007387 */ /* 0x000fe80000100800 */
[----:B------:R-:W4:Y:S04]  /*70aa0*/  LDL.LU R17, [R1+0x2084] ;  /* 0x0020840001117983 */ /* 0x000f280000300800 */
[----:B------:R-:W4:Y:S01]  /*70ab0*/  LDL.LU R29, [R1+0x207c] ;  /* 0x00207c00011d7983 */ /* 0x000f220000300800 */
[----:B---3--:R-:W-:-:S02]  /*70ac0*/  IADD3 R18, P0, PT, R18, UR16, RZ ;  /* 0x0000001012127c10 */ /* 0x008fc4000ff1e0ff */
[----:B-1----:R-:W-:Y:S01]  /*70ad0*/  MOV R4, R22 ;  /* 0x0000001600047202 */ /* 0x002fe20000000f00 */
[----:B------:R-:W-:Y:S01]  /*70ae0*/  IMAD.MOV.U32 R5, RZ, RZ, R24 ;  /* 0x000000ffff057224 */ /* 0x000fe200078e0018 */
[----:B------:R-:W-:Y:S02]  /*70af0*/  IADD3.X R23, PT, PT, R23, UR5, RZ, P0, !PT ;  /* 0x0000000517177c10 */ /* 0x000fe400087fe4ff */
[----:B------:R-:W-:Y:S01]  /*70b00*/  IADD3 R19, P2, PT, R19, UR16, RZ ;  /* 0x0000001013137c10 */ /* 0x000fe2000ff5e0ff */
[----:B------:R-:W3:Y:S04]  /*70b10*/  LDL.LU R22, [R1+0x2070] ;  /* 0x0020700001167983 */ /* 0x000ee80000300800 */
[----:B------:R1:W-:Y:S04]  /*70b20*/  LDGSTS.E [R3+0x2400], desc[UR14][R4.64], P1 ;  /* 0x0240000004037fae */ /* 0x0003e800089a100e */
[----:B------:R1:W-:Y:S01]  /*70b30*/  STL [R1+0x20fc], R18 ;  /* 0x0020fc1201007387 */ /* 0x0003e20000100800 */
[----:B------:R-:W-:-:S03]  /*70b40*/  IADD3.X R21, PT, PT, R21, UR5, RZ, P2, !PT ;  /* 0x0000000515157c10 */ /* 0x000fc600097fe4ff */
[----:B------:R-:W-:Y:S04]  /*70b50*/  STL [R1+0x20f0], R23 ;  /* 0x0020f01701007387 */ /* 0x000fe80000100800 */
[----:B------:R2:W-:Y:S01]  /*70b60*/  STL [R1+0x20f4], R19 ;  /* 0x0020f41301007387 */ /* 0x0005e20000100800 */
[----:B-1----:R-:W-:Y:S01]  /*70b70*/  MOV R4, R18 ;  /* 0x0000001200047202 */ /* 0x002fe20000000f00 */
[----:B------:R-:W-:Y:S02]  /*70b80*/  IMAD.MOV.U32 R5, RZ, RZ, R23 ;  /* 0x000000ffff057224 */ /* 0x000fe400078e0017 */
[----:B------:R-:W3:Y:S04]  /*70b90*/  LDL.LU R18, [R1+0x2074] ;  /* 0x0020740001127983 */ /* 0x000ee80000300800 */
[----:B------:R-:W-:Y:S04]  /*70ba0*/  STL [R1+0x20e8], R21 ;  /* 0x0020e81501007387 */ /* 0x000fe80000100800 */
[----:B------:R1:W-:Y:S02]  /*70bb0*/  LDGSTS.E [R3+0x2500], desc[UR14][R4.64], P1 ;  /* 0x0250000004037fae */ /* 0x0003e400089a100e */
[----:B-1----:R-:W-:-:S02]  /*70bc0*/  MOV R4, R19 ;  /* 0x0000001300047202 */ /* 0x002fc40000000f00 */
[----:B--2---:R-:W2:Y:S04]  /*70bd0*/  LDL.LU R19, [R1+0x2068] ;  /* 0x0020680001137983 */ /* 0x004ea80000300800 */
[----:B------:R-:W2:Y:S04]  /*70be0*/  LDL.LU R23, [R1+0x206c] ;  /* 0x00206c0001177983 */ /* 0x000ea80000300800 */
[----:B------:R-:W2:Y:S01]  /*70bf0*/  LDL.LU R26, [R1+0x2000] ;  /* 0x00200000011a7983 */ /* 0x000ea20000300800 */
[----:B------:R-:W-:-:S05]  /*70c00*/  IADD3 R7, P0, PT, R7, UR16, RZ ;  /* 0x0000001007077c10 */ /* 0x000fca000ff1e0ff */
[----:B------:R-:W-:Y:S01]  /*70c10*/  STL [R1+0x20ec], R7 ;  /* 0x0020ec0701007387 */ /* 0x000fe20000100800 */
[----:B------:R-:W-:Y:S01]  /*70c20*/  UISETP.GT.AND UP1, UPT, UR18, 0xd, UPT ;  /* 0x0000000d1200788c */ /* 0x000fe2000bf24270 */
[----:B------:R-:W-:-:S03]  /*70c30*/  IMAD.MOV.U32 R5, RZ, RZ, R21 ;  /* 0x000000ffff057224 */ /* 0x000fc600078e0015 */
[----:B------:R-:W-:Y:S02]  /*70c40*/  USEL UR11, URZ, 0x4, !UP1 ;  /* 0x00000004ff0b7887 */ /* 0x000fe4000c800000 */
[----:B------:R1:W-:Y:S02]  /*70c50*/  LDGSTS.E [R3+0x2600], desc[UR14][R4.64], P1 ;  /* 0x0260000004037fae */ /* 0x0003e400089a100e */
[----:B------:R-:W-:Y:S01]  /*70c60*/  USEL UR11, UR11, URZ, !UP0 ;  /* 0x000000ff0b0b7287 */ /* 0x000fe2000c000000 */
[----:B-1----:R-:W-:Y:S02]  /*70c70*/  MOV R4, R7 ;  /* 0x0000000700047202 */ /* 0x002fe40000000f00 */
[----:B----4-:R-:W-:-:S05]  /*70c80*/  IADD3.X R20, PT, PT, R20, UR5, RZ, P0, !PT ;  /* 0x0000000514147c10 */ /* 0x010fca00087fe4ff */
[----:B------:R1:W-:Y:S04]  /*70c90*/  STL [R1+0x20e0], R20 ;  /* 0x0020e01401007387 */ /* 0x0003e80000100800 */
[----:B------:R-:W4:Y:S04]  /*70ca0*/  LDL.LU R25, [R1+0x2058] ;  /* 0x0020580001197983 */ /* 0x000f280000300800 */
[----:B------:R-:W4:Y:S01]  /*70cb0*/  LDL.LU R27, [R1+0x1ffc] ;  /* 0x001ffc00011b7983 */ /* 0x000f220000300800 */
[----:B------:R-:W-:-:S03]  /*70cc0*/  IMAD.MOV.U32 R5, RZ, RZ, R20 ;  /* 0x000000ffff057224 */ /* 0x000fc600078e0014 */
[----:B------:R-:W4:Y:S01]  /*70cd0*/  LDL.LU R24, [R1+0x1ff0] ;  /* 0x001ff00001187983 */ /* 0x000f220000300800 */
[----:B------:R-:W-:-:S03]  /*70ce0*/  ISETP.NE.U32.AND P0, PT, RZ, UR11, PT ;  /* 0x0000000bff007c0c */ /* 0x000fc6000bf05070 */
[----:B------:R3:W-:Y:S04]  /*70cf0*/  LDGSTS.E [R3+0x2700], desc[UR14][R4.64], P1 ;  /* 0x0270000004037fae */ /* 0x0007e800089a100e */
[----:B-1----:R-:W4:Y:S04]  /*70d00*/  LDL.LU R20, [R1+0x2004] ;  /* 0x0020040001147983 */ /* 0x002f280000300800 */
[----:B------:R-:W4:Y:S04]  /*70d10*/  LDL.LU R21, [R1+0x1fe8] ;  /* 0x001fe80001157983 */ /* 0x000f280000300800 */
[----:B------:R-:W4:Y:S01]  /*70d20*/  LDL.LU R7, [R1+0x1ff4] ;  /* 0x001ff40001077983 */ /* 0x000f220000300800 */
[----:B------:R-:W-:-:S04]  /*70d30*/  IADD3 R28, P1, PT, R28, UR16, RZ ;  /* 0x000000101c1c7c10 */ /* 0x000fc8000ff3e0ff */
[----:B------:R-:W-:Y:S02]  /*70d40*/  IADD3.X R29, PT, PT, R29, UR5, RZ, P1, !PT ;  /* 0x000000051d1d7c10 */ /* 0x000fe40008ffe4ff */
[----:B------:R-:W-:Y:S02]  /*70d50*/  IADD3 R17, P2, PT, R17, UR16, RZ ;  /* 0x0000001011117c10 */ /* 0x000fe4000ff5e0ff */
[----:B---3--:R-:W-:Y:S01]  /*70d60*/  MOV R4, R28 ;  /* 0x0000001c00047202 */ /* 0x008fe20000000f00 */
[----:B------:R-:W-:Y:S01]  /*70d70*/  IMAD.MOV.U32 R5, RZ, RZ, R29 ;  /* 0x000000ffff057224 */ /* 0x000fe200078e001d */
[----:B------:R-:W-:Y:S04]  /*70d80*/  STL [R1+0x2080], R28 ;  /* 0x0020801c01007387 */ /* 0x000fe80000100800 */
[----:B------:R-:W-:Y:S01]  /*70d90*/  STL [R1+0x207c], R29 ;  /* 0x00207c1d01007387 */ /* 0x000fe20000100800 */
[----:B------:R-:W-:-:S03]  /*70da0*/  IADD3.X R22, PT, PT, R22, UR5, RZ, P2, !PT ;  /* 0x0000000516167c10 */ /* 0x000fc600097fe4ff */
[----:B------:R1:W-:Y:S04]  /*70db0*/  LDGSTS.E [R3+0x3400], desc[UR14][R4.64], P0 ;  /* 0x0340000004037fae */ /* 0x0003e800081a100e */
[----:B------:R3:W-:Y:S04]  /*70dc0*/  STL [R1+0x2084], R17 ;  /* 0x0020841101007387 */ /* 0x0007e80000100800 */
[----:B------:R-:W-:Y:S01]  /*70dd0*/  STL [R1+0x2070], R22 ;  /* 0x0020701601007387 */ /* 0x000fe20000100800 */
[----:B------:R-:W-:Y:S02]  /*70de0*/  IADD3 R18, P1, PT, R18, UR16, RZ ;  /* 0x0000001012127c10 */ /* 0x000fe4000ff3e0ff */
[----:B-1----:R-:W-:Y:S01]  /*70df0*/  MOV R4, R17 ;  /* 0x0000001100047202 */ /* 0x002fe20000000f00 */
[----:B------:R-:W-:Y:S01]  /*70e00*/  IMAD.MOV.U32 R5, RZ, RZ, R22 ;  /* 0x000000ffff057224 */ /* 0x000fe200078e0016 */
[----:B---3--:R-:W3:Y:S04]  /*70e10*/  LDL.LU R17, [R1+0x1fec] ;  /* 0x001fec0001117983 */ /* 0x008ee80000300800 */
[----:B------:R-:W-:Y:S04]  /*70e20*/  STL [R1+0x2074], R18 ;  /* 0x0020741201007387 */ /* 0x000fe80000100800 */
[----:B------:R1:W-:Y:S01]  /*70e30*/  LDGSTS.E [R3+0x3500], desc[UR14][R4.64], P0 ;  /* 0x0350000004037fae */ /* 0x0003e200081a100e */
[----:B--2---:R-:W-:-:S05]  /*70e40*/  IADD3.X R19, PT, PT, R19, UR5, RZ, P1, !PT ;  /* 0x0000000513137c10 */ /* 0x004fca0008ffe4ff */
[----:B------:R2:W-:Y:S01]  /*70e50*/  STL [R1+0x2068], R19 ;  /* 0x0020681301007387 */ /* 0x0005e20000100800 */
[----:B-1----:R-:W-:-:S03]  /*70e60*/  IMAD.MOV.U32 R5, RZ, RZ, R19 ;  /* 0x000000ffff057224 */ /* 0x002fc600078e0013 */
[----:B--2---:R-:W2:Y:S01]  /*70e70*/  LDL.LU R19, [R1+0x1fd8] ;  /* 0x001fd80001137983 */ /* 0x004ea20000300800 */
[----:B------:R-:W-:Y:S01]  /*70e80*/  UISETP.GT.AND UP1, UPT, UR18, 0x11, UPT ;  /* 0x000000111200788c */ /* 0x000fe2000bf24270 */
[----:B------:R-:W-:Y:S02]  /*70e90*/  IADD3 R23, P2, PT, R23, UR16, RZ ;  /* 0x0000001017177c10 */ /* 0x000fe4000ff5e0ff */
[----:B------:R-:W-:Y:S02]  /*70ea0*/  MOV R4, R18 ;  /* 0x0000001200047202 */ /* 0x000fe40000000f00 */
[----:B------:R-:W-:Y:S01]  /*70eb0*/  IADD3 R26, P3, PT, R26, UR16, RZ ;  /* 0x000000101a1a7c10 */ /* 0x000fe2000ff7e0ff */
[----:B------:R-:W-:Y:S01]  /*70ec0*/  USEL UR11, URZ, 0x4, !UP1 ;  /* 0x00000004ff0b7887 */ /* 0x000fe2000c800000 */
[----:B------:R-:W2:Y:S04]  /*70ed0*/  LDL.LU R22, [R1+0x1f80] ;  /* 0x001f800001167983 */ /* 0x000ea80000300800 */
[----:B------:R-:W2:Y:S04]  /*70ee0*/  LDL.LU R18, [R1+0x1f84] ;  /* 0x001f840001127983 */ /* 0x000ea80000300800 */
[----:B------:R1:W-:Y:S01]  /*70ef0*/  LDGSTS.E [R3+0x3600], desc[UR14][R4.64], P0 ;  /* 0x0360000004037fae */ /* 0x0003e200081a100e */
[----:B------:R-:W-:-:S03]  /*70f00*/  USEL UR11, UR11, URZ, !UP0 ;  /* 0x000000ff0b0b7287 */ /* 0x000fc6000c000000 */
[----:B------:R-:W-:Y:S03]  /*70f10*/  STL [R1+0x206c], R23 ;  /* 0x00206c1701007387 */ /* 0x000fe60000100800 */
[----:B------:R-:W-:Y:S02]  /*70f20*/  ISETP.NE.U32.AND P1, PT, RZ, UR11, PT ;  /* 0x0000000bff007c0c */ /* 0x000fe4000bf25070 */
[----:B-1----:R-:W-:Y:S02]  /*70f30*/  MOV R4, R23 ;  /* 0x0000001700047202 */ /* 0x002fe40000000f00 */
[----:B----4-:R-:W-:-:S05]  /*70f40*/  IADD3.X R25, PT, PT, R25, UR5, RZ, P2, !PT ;  /* 0x0000000519197c10 */ /* 0x010fca00097fe4ff */
[----:B------:R1:W-:Y:S01]  /*70f50*/  STL [R1+0x2058], R25 ;  /* 0x0020581901007387 */ /* 0x0003e20000100800 */
[----:B------:R-:W-:-:S03]  /*70f60*/  IMAD.MOV.U32 R5, RZ, RZ, R25 ;  /* 0x000000ffff057224 */ /* 0x000fc600078e0019 */
[----:B------:R-:W-:Y:S01]  /*70f70*/  STL [R1+0x2000], R26 ;  /* 0x0020001a01007387 */ /* 0x000fe20000100800 */
[----:B------:R-:W-:-:S03]  /*70f80*/  IADD3.X R27, PT, PT, R27, UR5, RZ, P3, !PT ;  /* 0x000000051b1b7c10 */ /* 0x000fc60009ffe4ff */
[----:B------:R4:W-:Y:S04]  /*70f90*/  LDGSTS.E [R3+0x3700], desc[UR14][R4.64], P0 ;  /* 0x0370000004037fae */ /* 0x0009e800081a100e */
[----:B-1----:R-:W2:Y:S01]  /*70fa0*/  LDL.LU R25, [R1+0x1f7c] ;  /* 0x001f7c0001197983 */ /* 0x002ea20000300800 */
[----:B------:R-:W-:Y:S02]  /*70fb0*/  IADD3 R20, P0, PT, R20, UR16, RZ ;  /* 0x0000001014147c10 */ /* 0x000fe4000ff1e0ff */
[----:B------:R-:W-:Y:S02]  /*70fc0*/  IADD3 R7, P2, PT, R7, UR16, RZ ;  /* 0x0000001007077c10 */ /* 0x000fe4000ff5e0ff */
[----:B------:R-:W-:Y:S02]  /*70fd0*/  IADD3.X R24, PT, PT, R24, UR5, RZ, P0, !PT ;  /* 0x0000000518187c10 */ /* 0x000fe400087fe4ff */
[----:B----4-:R-:W-:Y:S01]  /*70fe0*/  MOV R4, R26 ;  /* 0x0000001a00047202 */ /* 0x010fe20000000f00 */
[----:B------:R-:W-:Y:S01]  /*70ff0*/  IMAD.MOV.U32 R5, RZ, RZ, R27 ;  /* 0x000000ffff057224 */ /* 0x000fe200078e001b */
[----:B------:R-:W-:Y:S04]  /*71000*/  STL [R1+0x1ffc], R27 ;  /* 0x001ffc1b01007387 */ /* 0x000fe80000100800 */
[----:B------:R-:W4:Y:S04]  /*71010*/  LDL.LU R23, [R1+0x1f70] ;  /* 0x001f700001177983 */ /* 0x000f280000300800 */
[----:B------:R1:W-:Y:S04]  /*71020*/  STL [R1+0x2004], R20 ;  /* 0x0020041401007387 */ /* 0x0003e80000100800 */
[----:B------:R1:W-:Y:S01]  /*71030*/  LDGSTS.E [R3+0x4400], desc[UR14][R4.64], P1 ;  /* 0x0440000004037fae */ /* 0x0003e200089a100e */
[----:B------:R-:W-:-:S03]  /*71040*/  IADD3.X R21, PT, PT, R21, UR5, RZ, P2, !PT ;  /* 0x0000000515157c10 */ /* 0x000fc600097fe4ff */
[----:B------:R-:W-:Y:S04]  /*71050*/  STL [R1+0x1ff0], R24 ;  /* 0x001ff01801007387 */ /* 0x000fe80000100800 */
[----:B------:R-:W-:Y:S01]  /*71060*/  STL [R1+0x1ff4], R7 ;  /* 0x001ff40701007387 */ /* 0x000fe20000100800 */
[----:B-1----:R-:W-:Y:S01]  /*71070*/  MOV R4, R20 ;  /* 0x0000001400047202 */ /* 0x002fe20000000f00 */
[----:B------:R-:W-:Y:S02]  /*71080*/  IMAD.MOV.U32 R5, RZ, RZ, R24 ;  /* 0x000000ffff057224 */ /* 0x000fe400078e0018 */
[----:B------:R-:W4:Y:S04]  /*71090*/  LDL.LU R20, [R1+0x1f74] ;  /* 0x001f740001147983 */ /* 0x000f280000300800 */
[----:B------:R1:W-:Y:S04]  /*710a0*/  STL [R1+0x1fe8], R21 ;  /* 0x001fe81501007387 */ /* 0x0003e80000100800 */
[----:B------:R1:W-:Y:S02]  /*710b0*/  LDGSTS.E [R3+0x4500], desc[UR14][R4.64], P1 ;  /* 0x0450000004037fae */ /* 0x0003e400089a100e */
[----:B-1----:R-:W-:-:S02]  /*710c0*/  IMAD.MOV.U32 R5, RZ, RZ, R21 ;  /* 0x000000ffff057224 */ /* 0x002fc400078e0015 */
[----:B------:R-:W4:Y:S01]  /*710d0*/  LDL.LU R21, [R1+0x1f68] ;  /* 0x001f680001157983 */ /* 0x000f220000300800 */
[----:B---3--:R-:W-:Y:S02]  /*710e0*/  IADD3 R17, P0, PT, R17, UR16, RZ ;  /* 0x0000001011117c10 */ /* 0x008fe4000ff1e0ff */
[----:B------:R-:W-:Y:S01]  /*710f0*/  MOV R4, R7 ;  /* 0x0000000700047202 */ /* 0x000fe20000000f00 */
[----:B------:R-:W3:Y:S04]  /*71100*/  LDL.LU R24, [R1+0x1f6c] ;  /* 0x001f6c0001187983 */ /* 0x000ee80000300800 */
[----:B------:R-:W3:Y:S04]  /*71110*/  LDL.LU R7, [R1+0x1f00] ;  /* 0x001f000001077983 */ /* 0x000ee80000300800 */
[----:B------:R-:W-:Y:S04]  /*71120*/  STL [R1+0x1fec], R17 ;  /* 0x001fec1101007387 */ /* 0x000fe80000100800 */
[----:B------:R1:W-:Y:S01]  /*71130*/  LDGSTS.E [R3+0x4600], desc[UR14][R4.64], P1 ;  /* 0x0460000004037fae */ /* 0x0003e200089a100e */
[----:B--2---:R-:W-:-:S05]  /*71140*/  IADD3.X R19, PT, PT, R19, UR5, RZ, P0, !PT ;  /* 0x0000000513137c10 */ /* 0x004fca00087fe4ff */
[----:B------:R2:W-:Y:S04]  /*71150*/  STL [R1+0x1fd8], R19 ;  /* 0x001fd81301007387 */ /* 0x0005e80000100800 */
[----:B------:R-:W3:Y:S01]  /*71160*/  LDL.LU R26, [R1+0x1f58] ;  /* 0x001f5800011a7983 */ /* 0x000ee20000300800 */
[----:B-1----:R-:W-:Y:S01]  /*71170*/  MOV R4, R17 ;  /* 0x0000001100047202 */ /* 0x002fe20000000f00 */
[----:B------:R-:W-:Y:S01]  /*71180*/  IMAD.MOV.U32 R5, RZ, RZ, R19 ;  /* 0x000000ffff057224 */ /* 0x000fe200078e0013 */
[----:B------:R-:W-:Y:S01]  /*71190*/  UISETP.GT.AND UP1, UPT, UR18, 0x15, UPT ;  /* 0x000000151200788c */ /* 0x000fe2000bf24270 */
[----:B------:R-:W3:Y:S04]  /*711a0*/  LDL.LU R27, [R1+0x1efc] ;  /* 0x001efc00011b7983 */ /* 0x000ee80000300800 */
[----:B------:R1:W-:Y:S01]  /*711b0*/  LDGSTS.E [R3+0x4700], desc[UR14][R4.64], P1 ;  /* 0x0470000004037fae */ /* 0x0003e200089a100e */
[----:B------:R-:W-:Y:S01]  /*711c0*/  IADD3 R22, P1, PT, R22, UR16, RZ ;  /* 0x0000001016167c10 */ /* 0x000fe2000ff3e0ff */
[----:B------:R-:W-:Y:S01]  /*711d0*/  USEL UR11, URZ, 0x4, !UP1 ;  /* 0x00000004ff0b7887 */ /* 0x000fe2000c800000 */
[----:B------:R-:W-:Y:S01]  /*711e0*/  IADD3 R18, P2, PT, R18, UR16, RZ ;  /* 0x0000001012127c10 */ /* 0x000fe2000ff5e0ff */
[----:B--2---:R-:W2:Y:S04]  /*711f0*/  LDL.LU R19, [R1+0x1f04] ;  /* 0x001f040001137983 */ /* 0x004ea80000300800 */
[----:B------:R-:W2:Y:S01]  /*71200*/  LDL.LU R17, [R1+0x1ef4] ;  /* 0x001ef40001117983 */ /* 0x000ea20000300800 */
[----:B------:R-:W-:-:S03]  /*71210*/  USEL UR11, UR11, URZ, !UP0 ;  /* 0x000000ff0b0b7287 */ /* 0x000fc6000c000000 */
[----:B------:R-:W-:Y:S03]  /*71220*/  STL [R1+0x1f80], R22 ;  /* 0x001f801601007387 */ /* 0x000fe60000100800 */
[----:B------:R-:W-:Y:S02]  /*71230*/  ISETP.NE.U32.AND P0, PT, RZ, UR11, PT ;  /* 0x0000000bff007c0c */ /* 0x000fe4000bf05070 */
[----:B-1----:R-:W-:Y:S02]  /*71240*/  MOV R4, R22 ;  /* 0x0000001600047202 */ /* 0x002fe40000000f00 */
[----:B------:R-:W-:-:S05]  /*71250*/  IADD3.X R25, PT, PT, R25, UR5, RZ, P1, !PT ;  /* 0x0000000519197c10 */ /* 0x000fca0008ffe4ff */
[----:B------:R1:W-:Y:S01]  /*71260*/  STL [R1+0x1f7c], R25 ;  /* 0x001f7c1901007387 */ /* 0x0003e20000100800 */
[----:B------:R-:W-:-:S03]  /*71270*/  IMAD.MOV.U32 R5, RZ, RZ, R25 ;  /* 0x000000ffff057224 */ /* 0x000fc600078e0019 */
[----:B------:R1:W-:Y:S01]  /*71280*/  STL [R1+0x1f84], R18 ;  /* 0x001f841201007387 */ /* 0x0003e20000100800 */
[----:B----4-:R-:W-:-:S03]  /*71290*/  IADD3.X R23, PT, PT, R23, UR5, RZ, P2, !PT ;  /* 0x0000000517177c10 */ /* 0x010fc600097fe4ff */
[----:B------:R4:W-:Y:S04]  /*712a0*/  LDGSTS.E [R3+0x5400], desc[UR14][R4.64], P0 ;  /* 0x0540000004037fae */ /* 0x0009e800081a100e */
[----:B-1----:R-:W2:Y:S04]  /*712b0*/  LDL.LU R25, [R1+0x1ef0] ;  /* 0x001ef00001197983 */ /* 0x002ea80000300800 */
[----:B------:R-:W-:Y:S04]  /*712c0*/  STL [R1+0x1f70], R23 ;  /* 0x001f701701007387 */ /* 0x000fe80000100800 */
[----:B------:R-:W2:Y:S01]  /*712d0*/  LDL.LU R22, [R1+0x1ee8] ;  /* 0x001ee80001167983 */ /* 0x000ea20000300800 */
[----:B----4-:R-:W-:Y:S01]  /*712e0*/  MOV R4, R18 ;  /* 0x0000001200047202 */ /* 0x010fe20000000f00 */
[----:B------:R-:W-:-:S02]  /*712f0*/  IMAD.MOV.U32 R5, RZ, RZ, R23 ;  /* 0x000000ffff057224 */ /* 0x000fc400078e0017 */
[----:B------:R-:W4:Y:S01]  /*71300*/  LDL.LU R18, [R1+0x1eec] ;  /* 0x001eec0001127983 */ /* 0x000f220000300800 */
[----:B------:R-:W-:-:S03]  /*71310*/  IADD3 R20, P1, PT, R20, UR16, RZ ;  /* 0x0000001014147c10 */ /* 0x000fc6000ff3e0ff */
[----:B------:R1:W-:Y:S04]  /*71320*/  LDGSTS.E [R3+0x5500], desc[UR14][R4.64], P0 ;  /* 0x0550000004037fae */ /* 0x0003e800081a100e */
[----:B------:R1:W-:Y:S01]  /*71330*/  STL [R1+0x1f74], R20 ;  /* 0x001f741401007387 */ /* 0x0003e20000100800 */
[----:B------:R-:W-:Y:S02]  /*71340*/  IADD3.X R21, PT, PT, R21, UR5, RZ, P1, !PT ;  /* 0x0000000515157c10 */ /* 0x000fe40008ffe4ff */
[----:B-1----:R-:W-:-:S03]  /*71350*/  MOV R4, R20 ;  /* 0x0000001400047202 */ /* 0x002fc60000000f00 */
[----:B------:R1:W-:Y:S04]  /*71360*/  STL [R1+0x1f68], R21 ;  /* 0x001f681501007387 */ /* 0x0003e80000100800 */
[----:B------:R-:W4:Y:S01]  /*71370*/  LDL.LU R20, [R1+0x1ed8] ;  /* 0x001ed80001147983 */ /* 0x000f220000300800 */
[----:B---3--:R-:W-:Y:S01]  /*71380*/  IADD3 R24, P2, PT, R24, UR16, RZ ;  /* 0x0000001018187c10 */ /* 0x008fe2000ff5e0ff */
[----:B------:R-:W-:Y:S01]  /*71390*/  IMAD.MOV.U32 R5, RZ, RZ, R21 ;  /* 0x000000ffff057224 */ /* 0x000fe200078e0015 */
[----:B------:R-:W-:Y:S01]  /*713a0*/  IADD3 R7, P3, PT, R7, UR16, RZ ;  /* 0x0000001007077c10 */ /* 0x000fe2000ff7e0ff */
[----:B------:R-:W3:Y:S04]  /*713b0*/  LDL.LU R23, [R1+0x1e80] ;  /* 0x001e800001177983 */ /* 0x000ee80000300800 */
[----:B------:R1:W-:Y:S04]  /*713c0*/  LDGSTS.E [R3+0x5600], desc[UR14][R4.64], P0 ;  /* 0x0560000004037fae */ /* 0x0003e800081a100e */
[----:B-1----:R-:W3:Y:S04]  /*713d0*/  LDL.LU R21, [R1+0x1e84] ;  /* 0x001e840001157983 */ /* 0x002ee80000300800 */
[----:B------:R1:W-:Y:S01]  /*713e0*/  STL [R1+0x1f6c], R24 ;  /* 0x001f6c1801007387 */ /* 0x0003e20000100800 */
[----:B------:R-:W-:-:S02]  /*713f0*/  MOV R4, R24 ;  /* 0x0000001800047202 */ /* 0x000fc40000000f00 */
[----:B------:R-:W-:-:S05]  /*71400*/  IADD3.X R26, PT, PT, R26, UR5, RZ, P2, !PT ;  /* 0x000000051a1a7c10 */ /* 0x000fca00097fe4ff */
[----:B------:R2:W-:Y:S04]  /*71410*/  STL [R1+0x1f58], R26 ;  /* 0x001f581a01007387 */ /* 0x0005e80000100800 */
[----:B------:R2:W-:Y:S04]  /*71420*/  STL [R1+0x1f00], R7 ;  /* 0x001f000701007387 */ /* 0x0005e80000100800 */
[----:B-1----:R-:W3:Y:S01]  /*71430*/  LDL.LU R24, [R1+0x1e7c] ;  /* 0x001e7c0001187983 */ /* 0x002ee20000300800 */
[----:B------:R-:W-:-:S04]  /*71440*/  UISETP.GT.AND UP1, UPT, UR18, 0x19, UPT ;  /* 0x000000191200788c */ /* 0x000fc8000bf24270 */
[----:B------:R-:W-:-:S04]  /*71450*/  USEL UR11, URZ, 0x4, !UP1 ;  /* 0x00000004ff0b7887 */ /* 0x000fc8000c800000 */
[----:B------:R-:W-:Y:S01]  /*71460*/  USEL UR11, UR11, URZ, !UP0 ;  /* 0x000000ff0b0b7287 */ /* 0x000fe2000c000000 */
[----:B------:R-:W-:Y:S01]  /*71470*/  IMAD.MOV.U32 R5, RZ, RZ, R26 ;  /* 0x000000ffff057224 */ /* 0x000fe200078e001a */
[----:B------:R-:W-:-:S04]  /*71480*/  IADD3.X R27, PT, PT, R27, UR5, RZ, P3, !PT ;  /* 0x000000051b1b7c10 */ /* 0x000fc80009ffe4ff */
[----:B------:R-:W-:Y:S01]  /*71490*/  ISETP.NE.U32.AND P1, PT, RZ, UR11, PT ;  /* 0x0000000bff007c0c */ /* 0x000fe2000bf25070 */
[----:B------:R1:W-:Y:S01]  /*714a0*/  LDGSTS.E [R3+0x5700], desc[UR14][R4.64], P0 ;  /* 0x0570000004037fae */ /* 0x0003e200081a100e */
[----:B--2---:R-:W-:-:S03]  /*714b0*/  IADD3 R19, P0, PT, R19, UR16, RZ ;  /* 0x0000001013137c10 */ /* 0x004fc6000ff1e0ff */
[----:B------:R-:W-:Y:S04]  /*714c0*/  STL [R1+0x1efc], R27 ;  /* 0x001efc1b01007387 */ /* 0x000fe80000100800 */
[----:B------:R-:W2:Y:S01]  /*714d0*/  LDL.LU R26, [R1+0x1e70] ;  /* 0x001e7000011a7983 */ /* 0x000ea20000300800 */
[----:B------:R-:W-:Y:S02]  /*714e0*/  IADD3 R17, P2, PT, R17, UR16, RZ ;  /* 0x0000001011117c10 */ /* 0x000fe4000ff5e0ff */
[----:B-1----:R-:W-:Y:S01]  /*714f0*/  MOV R4, R7 ;  /* 0x0000000700047202 */ /* 0x002fe20000000f00 */
[----:B------:R-:W-:Y:S01]  /*71500*/  IMAD.MOV.U32 R5, RZ, RZ, R27 ;  /* 0x000000ffff057224 */ /* 0x000fe200078e001b */
[----:B------:R-:W2:Y:S04]  /*71510*/  LDL.LU R7, [R1+0x1e74] ;  /* 0x001e740001077983 */ /* 0x000ea80000300800 */
[----:B------:R1:W-:Y:S04]  /*71520*/  STL [R1+0x1f04], R19 ;  /* 0x001f041301007387 */ /* 0x0003e80000100800 */
[----:B------:R1:W-:Y:S02]  /*71530*/  LDGSTS.E [R3+0x6400], desc[UR14][R4.64], P1 ;  /* 0x0640000004037fae */ /* 0x0003e400089a100e */
[----:B-1----:R-:W-:-:S02]  /*71540*/  MOV R4, R19 ;  /* 0x0000001300047202 */ /* 0x002fc40000000f00 */
[----:B------:R-:W-:-:S05]  /*71550*/  IADD3.X R25, PT, PT, R25, UR5, RZ, P0, !PT ;  /* 0x0000000519197c10 */ /* 0x000fca00087fe4ff */
[----:B------:R-:W-:Y:S04]  /*71560*/  STL [R1+0x1ef0], R25 ;  /* 0x001ef01901007387 */ /* 0x000fe80000100800 */
[----:B------:R-:W-:Y:S04]  /*71570*/  STL [R1+0x1ef4], R17 ;  /* 0x001ef41101007387 */ /* 0x000fe80000100800 */
[----:B------:R-:W2:Y:S01]  /*71580*/  LDL.LU R19, [R1+0x1e68] ;  /* 0x001e680001137983 */ /* 0x000ea20000300800 */
[----:B------:R-:W-:Y:S01]  /*71590*/  IMAD.MOV.U32 R5, RZ, RZ, R25 ;  /* 0x000000ffff057224 */ /* 0x000fe200078e0019 */
[----:B------:R-:W-:-:S02]  /*715a0*/  IADD3.X R22, PT, PT, R22, UR5, RZ, P2, !PT ;  /* 0x0000000516167c10 */ /* 0x000fc400097fe4ff */
[----:B----4-:R-:W-:Y:S02]  /*715b0*/  IADD3 R18, P0, PT, R18, UR16, RZ ;  /* 0x0000001012127c10 */ /* 0x010fe4000ff1e0ff */
[----:B------:R1:W-:Y:S04]  /*715c0*/  LDGSTS.E [R3+0x6500], desc[UR14][R4.64], P1 ;  /* 0x0650000004037fae */ /* 0x0003e800089a100e */
[----:B------:R4:W-:Y:S01]  /*715d0*/  STL [R1+0x1ee8], R22 ;  /* 0x001ee81601007387 */ /* 0x0009e20000100800 */
[----:B-1----:R-:W-:Y:S01]  /*715e0*/  IMAD.MOV.U32 R5, RZ, RZ, R22 ;  /* 0x000000ffff057224 */ /* 0x002fe200078e0016 */
[----:B------:R-:W-:Y:S02]  /*715f0*/  MOV R4, R17 ;  /* 0x0000001100047202 */ /* 0x000fe40000000f00 */
[----:B----4-:R-:W4:Y:S04]  /*71600*/  LDL.LU R22, [R1+0x1e6c] ;  /* 0x001e6c0001167983 */ /* 0x010f280000300800 */
[----:B------:R-:W4:Y:S04]  /*71610*/  LDL.LU R17, [R1+0x1e00] ;  /* 0x001e000001117983 */ /* 0x000f280000300800 */
[----:B------:R-:W-:Y:S04]  /*71620*/  STL [R1+0x1eec], R18 ;  /* 0x001eec1201007387 */ /* 0x000fe80000100800 */
[----:B------:R1:W-:Y:S01]  /*71630*/  LDGSTS.E [R3+0x6600], desc[UR14][R4.64], P1 ;  /* 0x0660000004037fae */ /* 0x0003e200089a100e */
[----:B------:R-:W-:-:S05]  /*71640*/  IADD3.X R20, PT, PT, R20, UR5, RZ, P0, !PT ;  /* 0x0000000514147c10 */ /* 0x000fca00087fe4ff */
[----:B------:R3:W-:Y:S04]  /*71650*/  STL [R1+0x1ed8], R20 ;  /* 0x001ed81401007387 */ /* 0x0007e80000100800 */
[----:B------:R-:W4:Y:S01]  /*71660*/  LDL.LU R27, [R1+0x1e58] ;  /* 0x001e5800011b7983 */ /* 0x000f220000300800 */
[----:B-1----:R-:W-:Y:S01]  /*71670*/  MOV R4, R18 ;  /* 0x0000001200047202 */ /* 0x002fe20000000f00 */
[----:B------:R-:W-:Y:S02]  /*71680*/  IMAD.MOV.U32 R5, RZ, RZ, R20 ;  /* 0x000000ffff057224 */ /* 0x000fe400078e0014 */
[----:B------:R-:W4:Y:S04]  /*71690*/  LDL.LU R25, [R1+0x1dfc] ;  /* 0x001dfc0001197983 */ /* 0x000f280000300800 */
[----:B------:R1:W-:Y:S01]  /*716a0*/  LDGSTS.E [R3+0x6700], desc[UR14][R4.64], P1 ;  /* 0x0670000004037fae */ /* 0x0003e200089a100e */
[----:B---3--:R-:W-:-:S02]  /*716b0*/  IADD3 R23, P1, PT, R23, UR16, RZ ;  /* 0x0000001017177c10 */ /* 0x008fc4000ff3e0ff */
[----:B------:R-:W-:Y:S01]  /*716c0*/  IADD3 R21, P2, PT, R21, UR16, RZ ;  /* 0x0000001015157c10 */ /* 0x000fe2000ff5e0ff */
[----:B------:R-:W3:Y:S04]  /*716d0*/  LDL.LU R20, [R1+0x1e04] ;  /* 0x001e040001147983 */ /* 0x000ee80000300800 */
[----:B------:R-:W3:Y:S04]  /*716e0*/  LDL.LU R18, [R1+0x1df4] ;  /* 0x001df40001127983 */ /* 0x000ee80000300800 */
[----:B------:R-:W-:Y:S01]  /*716f0*/  STL [R1+0x1e80], R23 ;  /* 0x001e801701007387 */ /* 0x000fe20000100800 */
[----:B------:R-:W-:-:S05]  /*71700*/  IADD3.X R24, PT, PT, R24, UR5, RZ, P1, !PT ;  /* 0x0000000518187c10 */ /* 0x000fca0008ffe4ff */
[----:B------:R1:W-:Y:S02]  /*71710*/  STL [R1+0x1e7c], R24 ;  /* 0x001e7c1801007387 */ /* 0x0003e40000100800 */
[----:B-1----:R-:W-:Y:S02]  /*71720*/  IMAD.MOV.U32 R5, RZ, RZ, R24 ;  /* 0x000000ffff057224 */ /* 0x002fe400078e0018 */
[----:B------:R-:W-:Y:S04]  /*71730*/  STL [R1+0x1e84], R21 ;  /* 0x001e841501007387 */ /* 0x000fe80000100800 */
[----:B------:R-:W3:Y:S01]  /*71740*/  LDL.LU R24, [R1+0x1df0] ;  /* 0x001df00001187983 */ /* 0x000ee20000300800 */
[----:B------:R-:W-:-:S04]  /*71750*/  UISETP.GT.AND UP1, UPT, UR18, 0x1d, UPT ;  /* 0x0000001d1200788c */ /* 0x000fc8000bf24270 */
[----:B------:R-:W-:-:S04]  /*71760*/  USEL UR11, URZ, 0x4, !UP1 ;  /* 0x00000004ff0b7887 */ /* 0x000fc8000c800000 */
[----:B------:R-:W-:-:S06]  /*71770*/  USEL UR11, UR11, URZ, !UP0 ;  /* 0x000000ff0b0b7287 */ /* 0x000fcc000c000000 */
[----:B------:R-:W-:Y:S02]  /*71780*/  ISETP.NE.U32.AND P0, PT, RZ, UR11, PT ;  /* 0x0000000bff007c0c */ /* 0x000fe4000bf05070 */
[----:B------:R-:W-:Y:S02]  /*71790*/  MOV R4, R23 ;  /* 0x0000001700047202 */ /* 0x000fe40000000f00 */
[----:B--2---:R-:W-:Y:S02]  /*717a0*/  IADD3.X R26, PT, PT, R26, UR5, RZ, P2, !PT ;  /* 0x000000051a1a7c10 */ /* 0x004fe400097fe4ff */
[----:B------:R-:W-:-:S03]  /*717b0*/  IADD3 R7, P1, PT, R7, UR16, RZ ;  /* 0x0000001007077c10 */ /* 0x000fc6000ff3e0ff */
[----:B------:R-:W-:Y:S04]  /*717c0*/  STL [R1+0x1e70], R26 ;  /* 0x001e701a01007387 */ /* 0x000fe80000100800 */
[----:B------:R-:W2:Y:S04]  /*717d0*/  LDL.LU R23, [R1+0x1de8] ;  /* 0x001de80001177983 */ /* 0x000ea80000300800 */
[----:B------:R1:W-:Y:S04]  /*717e0*/  LDGSTS.E [R3+0x7400], desc[UR14][R4.64], P0 ;  /* 0x0740000004037fae */ /* 0x0003e800081a100e */
[----:B------:R-:W-:Y:S01]  /*717f0*/  STL [R1+0x1e74], R7 ;  /* 0x001e740701007387 */ /* 0x000fe20000100800 */
[----:B-1----:R-:W-:Y:S01]  /*71800*/  MOV R4, R21 ;  /* 0x0000001500047202 */ /* 0x002fe20000000f00 */
[----:B------:R-:W-:-:S05]  /*71810*/  IMAD.MOV.U32 R5, RZ, RZ, R26 ;  /* 0x000000ffff057224 */ /* 0x000fca00078e001a */
[----:B------:R1:W-:Y:S01]  /*71820*/  LDGSTS.E [R3+0x7500], desc[UR14][R4.64], P0 ;  /* 0x0750000004037fae */ /* 0x0003e200081a100e */
[----:B------:R-:W-:Y:S01]  /*71830*/  UISETP.GT.AND UP1, UPT, UR18, 0x21, UPT ;  /* 0x000000211200788c */ /* 0x000fe2000bf24270 */
[----:B-1----:R-:W-:-:S03]  /*71840*/  MOV R4, R7 ;  /* 0x0000000700047202 */ /* 0x002fc60000000f00 */
[----:B------:R-:W-:-:S04]  /*71850*/  USEL UR11, URZ, 0x4, !UP1 ;  /* 0x00000004ff0b7887 */ /* 0x000fc8000c800000 */
[----:B------:R-:W-:Y:S01]  /*71860*/  USEL UR11, UR11, URZ, !UP0 ;  /* 0x000000ff0b0b7287 */ /* 0x000fe2000c000000 */
[----:B------:R-:W-:-:S05]  /*71870*/  IADD3.X R19, PT, PT, R19, UR5, RZ, P1, !PT ;  /* 0x0000000513137c10 */ /* 0x000fca0008ffe4ff */
[----:B------:R1:W-:Y:S01]  /*71880*/  STL [R1+0x1e68], R19 ;  /* 0x001e681301007387 */ /* 0x0003e20000100800 */
[----:B------:R-:W-:-:S05]  /*71890*/  IMAD.MOV.U32 R5, RZ, RZ, R19 ;  /* 0x000000ffff057224 */ /* 0x000fca00078e0013 */
[----:B------:R4:W-:Y:S04]  /*718a0*/  LDGSTS.E [R3+0x7600], desc[UR14][R4.64], P0 ;  /* 0x0760000004037fae */ /* 0x0009e800081a100e */
[----:B-1----:R-:W2:Y:S04]  /*718b0*/  LDL.LU R19, [R1+0x1dd8] ;  /* 0x001dd80001137983 */ /* 0x002ea80000300800 */
[----:B------:R-:W2:Y:S04]  /*718c0*/  LDL.LU R7, [R1+0x1dec] ;  /* 0x001dec0001077983 */ /* 0x000ea80000300800 */
[----:B------:R-:W2:Y:S04]  /*718d0*/  LDL.LU R21, [R1+0x1d80] ;  /* 0x001d800001157983 */ /* 0x000ea80000300800 */
[----:B------:R-:W2:Y:S01]  /*718e0*/  LDL.LU R26, [R1+0x1d84] ;  /* 0x001d8400011a7983 */ /* 0x000ea20000300800 */
[----:B----4-:R-:W-:-:S02]  /*718f0*/  IADD3 R22, P2, PT, R22, UR16, RZ ;  /* 0x0000001016167c10 */ /* 0x010fc4000ff5e0ff */
[----:B------:R-:W-:-:S03]  /*71900*/  IADD3 R17, P3, PT, R17, UR16, RZ ;  /* 0x0000001011117c10 */ /* 0x000fc6000ff7e0ff */
[----:B------:R1:W-:Y:S01]  /*71910*/  STL [R1+0x1e6c], R22 ;  /* 0x001e6c1601007387 */ /* 0x0003e20000100800 */
[----:B------:R-:W-:Y:S02]  /*71920*/  MOV R4, R22 ;  /* 0x0000001600047202 */ /* 0x000fe40000000f00 */
[----:B------:R-:W-:-:S05]  /*71930*/  IADD3.X R27, PT, PT, R27, UR5, RZ, P2, !PT ;  /* 0x000000051b1b7c10 */ /* 0x000fca00097fe4ff */
[----:B------:R4:W-:Y:S04]  /*71940*/  STL [R1+0x1e58], R27 ;  /* 0x001e581b01007387 */ /* 0x0009e80000100800 */
[----:B------:R3:W-:Y:S04]  /*71950*/  STL [R1+0x1e00], R17 ;  /* 0x001e001101007387 */ /* 0x0007e80000100800 */
[----:B-1----:R-:W2:Y:S01]  /*71960*/  LDL.LU R22, [R1+0x1d7c] ;  /* 0x001d7c0001167983 */ /* 0x002ea20000300800 */
[----:B------:R-:W-:Y:S01]  /*71970*/  IMAD.MOV.U32 R5, RZ, RZ, R27 ;  /* 0x000000ffff057224 */ /* 0x000fe200078e001b */
[----:B------:R-:W-:-:S02]  /*71980*/  IADD3.X R25, PT, PT, R25, UR5, RZ, P3, !PT ;  /* 0x0000000519197c10 */ /* 0x000fc40009ffe4ff */
[----:B------:R-:W-:Y:S02]  /*71990*/  ISETP.NE.U32.AND P1, PT, RZ, UR11, PT ;  /* 0x0000000bff007c0c */ /* 0x000fe4000bf25070 */
[----:B------:R1:W-:Y:S04]  /*719a0*/  LDGSTS.E [R3+0x7700], desc[UR14][R4.64], P0 ;  /* 0x0770000004037fae */ /* 0x0003e800081a100e */
[----:B------:R-:W-:Y:S01]  /*719b0*/  STL [R1+0x1dfc], R25 ;  /* 0x001dfc1901007387 */ /* 0x000fe20000100800 */
[----:B---3--:R-:W-:-:S03]  /*719c0*/  IADD3 R20, P0, PT, R20, UR16, RZ ;  /* 0x0000001014147c10 */ /* 0x008fc6000ff1e0ff */
[----:B----4-:R-:W3:Y:S01]  /*719d0*/  LDL.LU R27, [R1+0x1d70] ;  /* 0x001d7000011b7983 */ /* 0x010ee20000300800 */
[----:B------:R-:W-:Y:S02]  /*719e0*/  IADD3 R18, P2, PT, R18, UR16, RZ ;  /* 0x0000001012127c10 */ /* 0x000fe4000ff5e0ff */
[----:B-1----:R-:W-:Y:S01]  /*719f0*/  MOV R4, R17 ;  /* 0x0000001100047202 */ /* 0x002fe20000000f00 */
[----:B------:R-:W-:Y:S01]  /*71a00*/  IMAD.MOV.U32 R5, RZ, RZ, R25 ;  /* 0x000000ffff057224 */ /* 0x000fe200078e0019 */
[----:B------:R-:W4:Y:S04]  /*71a10*/  LDL.LU R17, [R1+0x1d74] ;  /* 0x001d740001117983 */ /* 0x000f280000300800 */
[----:B------:R1:W-:Y:S04]  /*71a20*/  STL [R1+0x1e04], R20 ;  /* 0x001e041401007387 */ /* 0x0003e80000100800 */
[----:B------:R1:W-:Y:S01]  /*71a30*/  LDGSTS.E [R3+0x8400], desc[UR14][R4.64], P1 ;  /* 0x0840000004037fae */ /* 0x0003e200089a100e */
[----:B------:R-:W-:-:S02]  /*71a40*/  IADD3.X R24, PT, PT, R24, UR5, RZ, P0, !PT ;  /* 0x0000000518187c10 */ /* 0x000fc400087fe4ff */
[----:B-1----:R-:W-:-:S03]  /*71a50*/  MOV R4, R20 ;  /* 0x0000001400047202 */ /* 0x002fc60000000f00 */
[----:B------:R1:W-:Y:S04]  /*71a60*/  STL [R1+0x1df0], R24 ;  /* 0x001df01801007387 */ /* 0x0003e80000100800 */
[----:B------:R-:W-:Y:S04]  /*71a70*/  STL [R1+0x1df4], R18 ;  /* 0x001df41201007387 */ /* 0x000fe80000100800 */
[----:B------:R-:W4:Y:S01]  /*71a80*/  LDL.LU R20, [R1+0x1d68] ;  /* 0x001d680001147983 */ /* 0x000f220000300800 */
[----:B------:R-:W-:-:S05]  /*71a90*/  IMAD.MOV.U32 R5, RZ, RZ, R24 ;  /* 0x000000ffff057224 */ /* 0x000fca00078e0018 */
[----:B------:R1:W-:Y:S01]  /*71aa0*/  LDGSTS.E [R3+0x8500], desc[UR14][R4.64], P1 ;  /* 0x0850000004037fae */ /* 0x0003e200089a100e */
[----:B--2---:R-:W-:Y:S02]  /*71ab0*/  IADD3.X R23, PT, PT, R23, UR5, RZ, P2, !PT ;  /* 0x0000000517177c10 */ /* 0x004fe400097fe4ff */
[----:B-1----:R-:W-:-:S03]  /*71ac0*/  MOV R4, R18 ;  /* 0x0000001200047202 */ /* 0x002fc60000000f00 */
[----:B------:R-:W-:Y:S01]  /*71ad0*/  IMAD.MOV.U32 R5, RZ, RZ, R23 ;  /* 0x000000ffff057224 */ /* 0x000fe200078e0017 */
[----:B------:R1:W-:Y:S04]  /*71ae0*/  STL [R1+0x1de8], R23 ;  /* 0x001de81701007387 */ /* 0x0003e80000100800 */
[----:B------:R-:W2:Y:S04]  /*71af0*/  LDL.LU R25, [R1+0x1d58] ;  /* 0x001d580001197983 */ /* 0x000ea80000300800 */
[----:B------:R-:W2:Y:S01]  /*71b00*/  LDL.LU R24, [R1+0x1d6c] ;  /* 0x001d6c0001187983 */ /* 0x000ea20000300800 */
[----:B------:R-:W-:-:S03]  /*71b10*/  UISETP.GT.AND UP1, UPT, UR18, 0x25, UPT ;  /* 0x000000251200788c */ /* 0x000fc6000bf24270 */
[----:B------:R1:W-:Y:S04]  /*71b20*/  LDGSTS.E [R3+0x8600], desc[UR14][R4.64], P1 ;  /* 0x0860000004037fae */ /* 0x0003e800089a100e */
[----:B-1----:R-:W2:Y:S04]  /*71b30*/  LDL.LU R23, [R1+0x1cfc] ;  /* 0x001cfc0001177983 */ /* 0x002ea80000300800 */
[----:B------:R-:W2:Y:S01]  /*71b40*/  LDL.LU R18, [R1+0x1d00] ;  /* 0x001d000001127983 */ /* 0x000ea20000300800 */
[----:B------:R-:W-:-:S04]  /*71b50*/  USEL UR11, URZ, 0x4, !UP1 ;  /* 0x00000004ff0b7887 */ /* 0x000fc8000c800000 */
[----:B------:R-:W-:Y:S01]  /*71b60*/  USEL UR11, UR11, URZ, !UP0 ;  /* 0x000000ff0b0b7287 */ /* 0x000fe2000c000000 */
[----:B------:R-:W-:-:S04]  /*71b70*/  IADD3 R7, P0, PT, R7, UR16, RZ ;  /* 0x0000001007077c10 */ /* 0x000fc8000ff1e0ff */
[----:B------:R-:W-:Y:S02]  /*71b80*/  IADD3.X R19, PT, PT, R19, UR5, RZ, P0, !PT ;  /* 0x0000000513137c10 */ /* 0x000fe400087fe4ff */
[----:B------:R-:W-:-:S03]  /*71b90*/  MOV R4, R7 ;  /* 0x0000000700047202 */ /* 0x000fc60000000f00 */
[----:B------:R-:W-:-:S05]  /*71ba0*/  IMAD.MOV.U32 R5, RZ, RZ, R19 ;  /* 0x000000ffff057224 */ /* 0x000fca00078e0013 */
[----:B------:R1:W-:Y:S01]  /*71bb0*/  LDGSTS.E [R3+0x8700], desc[UR14][R4.64], P1 ;  /* 0x0870000004037fae */ /* 0x0003e200089a100e */
[----:B------:R-:W-:-:S03]  /*71bc0*/  IADD3 R21, P1, PT, R21, UR16, RZ ;  /* 0x0000001015157c10 */ /* 0x000fc6000ff3e0ff */
[----:B------:R-:W-:Y:S04]  /*71bd0*/  STL [R1+0x1dec], R7 ;  /* 0x001dec0701007387 */ /* 0x000fe80000100800 */
[----:B------:R1:W-:Y:S01]  /*71be0*/  STL [R1+0x1dd8], R19 ;  /* 0x001dd81301007387 */ /* 0x0003e20000100800 */
[----:B------:R-:W-:Y:S02]  /*71bf0*/  IADD3 R26, P2, PT, R26, UR16, RZ ;  /* 0x000000101a1a7c10 */ /* 0x000fe4000ff5e0ff */
[----:B------:R-:W-:Y:S01]  /*71c00*/  ISETP.NE.U32.AND P0, PT, RZ, UR11, PT ;  /* 0x0000000bff007c0c */ /* 0x000fe2000bf05070 */
[----:B-1----:R-:W2:Y:S04]  /*71c10*/  LDL.LU R19, [R1+0x1d04] ;  /* 0x001d040001137983 */ /* 0x002ea80000300800 */
[----:B------:R-:W2:Y:S01]  /*71c20*/  LDL.LU R7, [R1+0x1cf4] ;  /* 0x001cf40001077983 */ /* 0x000ea20000300800 */
[----:B------:R-:W-:-:S03]  /*71c30*/  IADD3.X R22, PT, PT, R22, UR5, RZ, P1, !PT ;  /* 0x0000000516167c10 */ /* 0x000fc60008ffe4ff */
[----:B------:R-:W-:Y:S04]  /*71c40*/  STL [R1+0x1d80], R21 ;  /* 0x001d801501007387 */ /* 0x000fe80000100800 */
[----:B------:R1:W-:Y:S01]  /*71c50*/  STL [R1+0x1d7c], R22 ;  /* 0x001d7c1601007387 */ /* 0x0003e20000100800 */
[----:B------:R-:W-:-:S03]  /*71c60*/  IMAD.MOV.U32 R5, RZ, RZ, R22 ;  /* 0x000000ffff057224 */ /* 0x000fc600078e0016 */
[----:B------:R-:W-:Y:S01]  /*71c70*/  STL [R1+0x1d84], R26 ;  /* 0x001d841a01007387 */ /* 0x000fe20000100800 */
[----:B---3--:R-:W-:Y:S02]  /*71c80*/  IADD3.X R27, PT, PT, R27, UR5, RZ, P2, !PT ;  /* 0x000000051b1b7c10 */ /* 0x008fe400097fe4ff */
[----:B------:R-:W-:Y:S01]  /*71c90*/  MOV R4, R21 ;  /* 0x0000001500047202 */ /* 0x000fe20000000f00 */
[----:B-1----:R-:W3:Y:S04]  /*71ca0*/  LDL.LU R22, [R1+0x1cf0] ;  /* 0x001cf00001167983 */ /* 0x002ee80000300800 */
[----:B------:R-:W-:Y:S04]  /*71cb0*/  STL [R1+0x1d70], R27 ;  /* 0x001d701b01007387 */ /* 0x000fe80000100800 */
[----:B------:R-:W3:Y:S04]  /*71cc0*/  LDL.LU R21, [R1+0x1ce8] ;  /* 0x001ce80001157983 */ /* 0x000ee80000300800 */
[----:B------:R1:W-:Y:S01]  /*71cd0*/  LDGSTS.E [R3+0x9400], desc[UR14][R4.64], P0 ;  /* 0x0940000004037fae */ /* 0x0003e200081a100e */
[----:B----4-:R-:W-:-:S05]  /*71ce0*/  IADD3 R17, P1, PT, R17, UR16, RZ ;  /* 0x0000001011117c10 */ /* 0x010fca000ff3e0ff */
[----:B------:R-:W-:Y:S01]  /*71cf0*/  STL [R1+0x1d74], R17 ;  /* 0x001d741101007387 */ /* 0x000fe20000100800 */
[----:B-1----:R-:W-:Y:S01]  /*71d00*/  MOV R4, R26 ;  /* 0x0000001a00047202 */ /* 0x002fe20000000f00 */
[----:B------:R-:W-:-:S05]  /*71d10*/  IMAD.MOV.U32 R5, RZ, RZ, R27 ;  /* 0x000000ffff057224 */ /* 0x000fca00078e001b */
[----:B------:R1:W-:Y:S01]  /*71d20*/  LDGSTS.E [R3+0x9500], desc[UR14][R4.64], P0 ;  /* 0x0950000004037fae */ /* 0x0003e200081a100e */
[----:B------:R-:W-:-:S05]  /*71d30*/  IADD3.X R20, PT, PT, R20, UR5, RZ, P1, !PT ;  /* 0x0000000514147c10 */ /* 0x000fca0008ffe4ff */
[----:B------:R4:W-:Y:S01]  /*71d40*/  STL [R1+0x1d68], R20 ;  /* 0x001d681401007387 */ /* 0x0009e20000100800 */
[----:B-1----:R-:W-:Y:S01]  /*71d50*/  IMAD.MOV.U32 R5, RZ, RZ, R20 ;  /* 0x000000ffff057224 */ /* 0x002fe200078e0014 */
[----:B------:R-:W-:Y:S02]  /*71d60*/  MOV R4, R17 ;  /* 0x0000001100047202 */ /* 0x000fe40000000f00 */
[----:B----4-:R-:W4:Y:S04]  /*71d70*/  LDL.LU R20, [R1+0x1cd8] ;  /* 0x001cd80001147983 */ /* 0x010f280000300800 */
[----:B------:R-:W4:Y:S01]  /*71d80*/  LDL.LU R17, [R1+0x1cec] ;  /* 0x001cec0001117983 */ /* 0x000f220000300800 */
[----:B------:R-:W-:-:S03]  /*71d90*/  UISETP.GT.AND UP1, UPT, UR18, 0x29, UPT ;  /* 0x000000291200788c */ /* 0x000fc6000bf24270 */
[----:B------:R1:W-:Y:S01]  /*71da0*/  LDGSTS.E [R3+0x9600], desc[UR14][R4.64], P0 ;  /* 0x0960000004037fae */ /* 0x0003e200081a100e */
[----:B------:R-:W-:Y:S01]  /*71db0*/  USEL UR11, URZ, 0x4, !UP1 ;  /* 0x00000004ff0b7887 */ /* 0x000fe2000c800000 */
[----:B--2---:R-:W-:-:S03]  /*71dc0*/  IADD3 R24, P2, PT, R24, UR16, RZ ;  /* 0x0000001018187c10 */ /* 0x004fc6000ff5e0ff */
[----:B------:R-:W-:Y:S01]  /*71dd0*/  USEL UR11, UR11, URZ, !UP0 ;  /* 0x000000ff0b0b7287 */ /* 0x000fe2000c000000 */
[----:B------:R-:W-:Y:S01]  /*71de0*/  IADD3.X R25, PT, PT, R25, UR5, RZ, P2, !PT ;  /* 0x0000000519197c10 */ /* 0x000fe200097fe4ff */
[----:B------:R-:W-:Y:S01]  /*71df0*/  STL [R1+0x1d6c], R24 ;  /* 0x001d6c1801007387 */ /* 0x000fe20000100800 */
[----:B------:R-:W-:-:S03]  /*71e00*/  IADD3 R18, P3, PT, R18, UR16, RZ ;  /* 0x0000001012127c10 */ /* 0x000fc6000ff7e0ff */
[----:B------:R-:W-:Y:S01]  /*71e10*/  STL [R1+0x1d58], R25 ;  /* 0x001d581901007387 */ /* 0x000fe20000100800 */
[----:B-1----:R-:W-:Y:S02]  /*71e20*/  MOV R4, R24 ;  /* 0x0000001800047202 */ /* 0x002fe40000000f00 */
[----:B------:R-:W-:Y:S01]  /*71e30*/  IADD3.X R23, PT, PT, R23, UR5, RZ, P3, !PT ;  /* 0x0000000517177c10 */ /* 0x000fe20009ffe4ff */
[----:B------:R-:W-:Y:S01]  /*71e40*/  IMAD.MOV.U32 R5, RZ, RZ, R25 ;  /* 0x000000ffff057224 */ /* 0x000fe200078e0019 */
[----:B------:R1:W-:Y:S04]  /*71e50*/  STL [R1+0x1d00], R18 ;  /* 0x001d001201007387 */ /* 0x0003e80000100800 */
[----:B------:R-:W2:Y:S01]  /*71e60*/  LDL.LU R28, [R1+0x1264] ;  /* 0x00126400011c7983 */ /* 0x000ea20000300800 */
[----:B------:R-:W-:-:S03]  /*71e70*/  ISETP.NE.U32.AND P1, PT, RZ, UR11, PT ;  /* 0x0000000bff007c0c */ /* 0x000fc6000bf25070 */
[----:B------:R-:W-:Y:S04]  /*71e80*/  STL [R1+0x1cfc], R23 ;  /* 0x001cfc1701007387 */ /* 0x000fe80000100800 */
[----:B------:R-:W2:Y:S04]  /*71e90*/  LDL.LU R26, [R1+0x126c] ;  /* 0x00126c00011a7983 */ /* 0x000ea80000300800 */
[----:B------:R1:W-:Y:S04]  /*71ea0*/  LDGSTS.E [R3+0x9700], desc[UR14][R4.64], P0 ;  /* 0x0970000004037fae */ /* 0x0003e800081a100e */
[----:B------:R-:W2:Y:S04]  /*71eb0*/  LDL.LU R29, [R1+0x1260] ;  /* 0x00126000011d7983 */ /* 0x000ea80000300800 */
[----:B------:R-:W2:Y:S01]  /*71ec0*/  LDL.LU R27, [R1+0x1268] ;  /* 0x00126800011b7983 */ /* 0x000ea20000300800 */
[----:B-1----:R-:W-:Y:S01]  /*71ed0*/  MOV R4, R18 ;  /* 0x0000001200047202 */ /* 0x002fe20000000f00 */
[----:B------:R-:W-:-:S02]  /*71ee0*/  IMAD.MOV.U32 R5, RZ, RZ, R23 ;  /* 0x000000ffff057224 */ /* 0x000fc400078e0017 */
[----:B------:R-:W2:Y:S04]  /*71ef0*/  LDL.LU R18, [R1+0x1274] ;  /* 0x0012740001127983 */ /* 0x000ea80000300800 */
[----:B------:R1:W-:Y:S01]  /*71f00*/  LDGSTS.E [R3+0xa400], desc[UR14][R4.64], P1 ;  /* 0x0a40000004037fae */ /* 0x0003e200089a100e */
[----:B------:R-:W-:Y:S02]  /*71f10*/  IADD3 R19, P0, PT, R19, UR16, RZ ;  /* 0x0000001013137c10 */ /* 0x000fe4000ff1e0ff */
[----:B------:R-:W-:-:S03]  /*71f20*/  IADD3 R7, P2, PT, R7, UR16, RZ ;  /* 0x0000001007077c10 */ /* 0x000fc6000ff5e0ff */
[----:B------:R3:W-:Y:S01]  /*71f30*/  STL [R1+0x1d04], R19 ;  /* 0x001d041301007387 */ /* 0x0007e20000100800 */
[----:B-1----:R-:W-:Y:S02]  /*71f40*/  MOV R4, R19 ;  /* 0x0000001300047202 */ /* 0x002fe40000000f00 */
[----:B---3--:R-:W-:Y:S02]  /*71f50*/  IADD3.X R22, PT, PT, R22, UR5, RZ, P0, !PT ;  /* 0x0000000516167c10 */ /* 0x008fe400087fe4ff */
[----:B------:R-:W-:-:S03]  /*71f60*/  IADD3.X R21, PT, PT, R21, UR5, RZ, P2, !PT ;  /* 0x0000000515157c10 */ /* 0x000fc600097fe4ff */
[----:B------:R-:W-:Y:S04]  /*71f70*/  STL [R1+0x1cf0], R22 ;  /* 0x001cf01601007387 */ /* 0x000fe80000100800 */
[----:B------:R1:W-:Y:S04]  /*71f80*/  STL [R1+0x1cf4], R7 ;  /* 0x001cf40701007387 */ /* 0x0003e80000100800 */
[----:B------:R-:W3:Y:S01]  /*71f90*/  LDL.LU R19, [R1+0x1270] ;  /* 0x0012700001137983 */ /* 0x000ee20000300800 */
[----:B------:R-:W-:-:S03]  /*71fa0*/  IMAD.MOV.U32 R5, RZ, RZ, R22 ;  /* 0x000000ffff057224 */ /* 0x000fc600078e0016 */
[----:B------:R-:W-:Y:S04]  /*71fb0*/  STL [R1+0x1ce8], R21 ;  /* 0x001ce81501007387 */ /* 0x000fe80000100800 */
[----:B------:R-:W3:Y:S04]  /*71fc0*/  LDL.LU R25, [R1+0x1278] ;  /* 0x0012780001197983 */ /* 0x000ee80000300800 */
[----:B------:R1:W-:Y:S02]  /*71fd0*/  LDGSTS.E [R3+0xa500], desc[UR14][R4.64], P1 ;  /* 0x0a50000004037fae */ /* 0x0003e400089a100e */
[----:B-1----:R-:W-:-:S02]  /*71fe0*/  MOV R4, R7 ;  /* 0x0000000700047202 */ /* 0x002fc40000000f00 */
[----:B------:R-:W3:Y:S04]  /*71ff0*/  LDL.LU R7, [R1+0x127c] ;  /* 0x00127c0001077983 */ /* 0x000ee80000300800 */
[----:B------:R-:W3:Y:S04]  /*72000*/  LDL.LU R24, [R1+0x12e0] ;  /* 0x0012e00001187983 */ /* 0x000ee80000300800 */
[----:B------:R-:W3:Y:S01]  /*72010*/  LDL.LU R23, [R1+0x12e4] ;  /* 0x0012e40001177983 */ /* 0x000ee20000300800 */
[----:B------:R-:W-:-:S05]  /*72020*/  IMAD.MOV.U32 R5, RZ, RZ, R21 ;  /* 0x000000ffff057224 */ /* 0x000fca00078e0015 */
[----:B------:R1:W-:Y:S01]  /*72030*/  LDGSTS.E [R3+0xa600], desc[UR14][R4.64], P1 ;  /* 0x0a60000004037fae */ /* 0x0003e200089a100e */
[----:B----4-:R-:W-:-:S04]  /*72040*/  IADD3 R17, P0, PT, R17, UR16, RZ ;  /* 0x0000001011117c10 */ /* 0x010fc8000ff1e0ff */
[----:B------:R-:W-:Y:S01]  /*72050*/  IADD3.X R20, PT, PT, R20, UR5, RZ, P0, !PT ;  /* 0x0000000514147c10 */ /* 0x000fe200087fe4ff */
[----:B------:R-:W-:Y:S04]  /*72060*/  STL [R1+0x1cec], R17 ;  /* 0x001cec1101007387 */ /* 0x000fe80000100800 */
[----:B------:R4:W-:Y:S01]  /*72070*/  STL [R1+0x1cd8], R20 ;  /* 0x001cd81401007387 */ /* 0x0009e20000100800 */
[----:B-1----:R-:W-:-:S03]  /*72080*/  IMAD.MOV.U32 R5, RZ, RZ, R20 ;  /* 0x000000ffff057224 */ /* 0x002fc600078e0014 */
[----:B------:R-:W3:Y:S01]  /*72090*/  LDL.LU R22, [R1+0x12e8] ;  /* 0x0012e80001167983 */ /* 0x000ee20000300800 */
[----:B------:R-:W-:Y:S01]  /*720a0*/  MOV R4, R17 ;  /* 0x0000001100047202 */ /* 0x000fe20000000f00 */
[----:B------:R-:W-:Y:S02]  /*720b0*/  UISETP.GT.AND UP1, UPT, UR18, 0x2d, UPT ;  /* 0x0000002d1200788c */ /* 0x000fe4000bf24270 */
[----:B----4-:R-:W4:Y:S04]  /*720c0*/  LDL.LU R20, [R1+0x12ec] ;  /* 0x0012ec0001147983 */ /* 0x010f280000300800 */
[----:B------:R-:W4:Y:S04]  /*720d0*/  LDL.LU R21, [R1+0x12f0] ;  /* 0x0012f00001157983 */ /* 0x000f280000300800 */
[----:B------:R-:W4:Y:S01]  /*720e0*/  LDL.LU R17, [R1+0x12f4] ;  /* 0x0012f40001117983 */ /* 0x000f220000300800 */
[----:B------:R-:W-:-:S03]  /*720f0*/  USEL UR11, URZ, 0x4, !UP1 ;  /* 0x00000004ff0b7887 */ /* 0x000fc6000c800000 */
[----:B------:R1:W-:Y:S01]  /*72100*/  LDGSTS.E [R3+0xa700], desc[UR14][R4.64], P1 ;  /* 0x0a70000004037fae */ /* 0x0003e200089a100e */
[----:B------:R-:W-:Y:S01]  /*72110*/  USEL UR11, UR11, URZ, !UP0 ;  /* 0x000000ff0b0b7287 */ /* 0x000fe2000c000000 */
[----:B--2---:R-:W-:-:S05]  /*72120*/  IADD3 R28, P1, PT, R28, UR16, RZ ;  /* 0x000000101c1c7c10 */ /* 0x004fca000ff3e0ff */
[----:B------:R-:W-:Y:S02]  /*72130*/  ISETP.NE.U32.AND P0, PT, RZ, UR11, PT ;  /* 0x0000000bff007c0c */ /* 0x000fe4000bf05070 */
[----:B------:R-:W-:Y:S02]  /*72140*/  IADD3.X R29, PT, PT, R29, UR5, RZ, P1, !PT ;  /* 0x000000051d1d7c10 */ /* 0x000fe40008ffe4ff */
[----:B------:R-:W-:Y:S02]  /*72150*/  IADD3 R26, P2, PT, R26, UR16, RZ ;  /* 0x000000101a1a7c10 */ /* 0x000fe4000ff5e0ff */
[----:B-1----:R-:W-:Y:S01]  /*72160*/  MOV R4, R28 ;  /* 0x0000001c00047202 */ /* 0x002fe20000000f00 */
[----:B------:R-:W-:Y:S01]  /*72170*/  IMAD.MOV.U32 R5, RZ, RZ, R29 ;  /* 0x000000ffff057224 */ /* 0x000fe200078e001d */
[----:B------:R-:W-:Y:S02]  /*72180*/  IADD3.X R27, PT, PT, R27, UR5, RZ, P2, !PT ;  /* 0x000000051b1b7c10 */ /* 0x000fe400097fe4ff */
[----:B------:R-:W-:Y:S01]  /*72190*/  IADD3 R18, P1, PT, R18, UR16, RZ ;  /* 0x0000001012127c10 */ /* 0x000fe2000ff3e0ff */
[----:B------:R-:W-:Y:S04]  /*721a0*/  STL [R1+0x1264], R28 ;  /* 0x0012641c01007387 */ /* 0x000fe80000100800 */
[----:B------:R1:W-:Y:S04]  /*721b0*/  LDGSTS.E [R3+0xb400], desc[UR14][R4.64], P0 ;  /* 0x0b40000004037fae */ /* 0x0003e800081a100e */
[----:B------:R-:W-:Y:S04]  /*721c0*/  STL [R1+0x1260], R29 ;  /* 0x0012601d01007387 */ /* 0x000fe80000100800 */
[----:B------:R-:W-:Y:S04]  /*721d0*/  STL [R1+0x126c], R26 ;  /* 0x00126c1a01007387 */ /* 0x000fe80000100800 */
[----:B------:R-:W-:Y:S04]  /*721e0*/  STL [R1+0x1268], R27 ;  /* 0x0012681b01007387 */ /* 0x000fe80000100800 */
[----:B------:R-:W-:Y:S01]  /*721f0*/  STL [R1+0x1274], R18 ;  /* 0x0012741201007387 */ /* 0x000fe20000100800 */
[----:B------:R-:W-:Y:S01]  /*72200*/  UISETP.GT.AND UP1, UPT, UR18, 0x31, UPT ;  /* 0x000000311200788c */ /* 0x000fe2000bf24270 */
[----:B-1----:R-:W-:Y:S01]  /*72210*/  MOV R4, R26 ;  /* 0x0000001a00047202 */ /* 0x002fe20000000f00 */
[----:B------:R-:W-:-:S05]  /*72220*/  IMAD.MOV.U32 R5, RZ, RZ, R27 ;  /* 0x000000ffff057224 */ /* 0x000fca00078e001b */
[----:B------:R1:W-:Y:S01]  /*72230*/  LDGSTS.E [R3+0xb500], desc[UR14][R4.64], P0 ;  /* 0x0b50000004037fae */ /* 0x0003e200081a100e */
[----:B------:R-:W-:-:S04]  /*72240*/  USEL UR11, URZ, 0x4, !UP1 ;  /* 0x00000004ff0b7887 */ /* 0x000fc8000c800000 */
[----:B------:R-:W-:Y:S01]  /*72250*/  USEL UR11, UR11, URZ, !UP0 ;  /* 0x000000ff0b0b7287 */ /* 0x000fe2000c000000 */
[----:B-1----:R-:W-:Y:S02]  /*72260*/  MOV R4, R18 ;  /* 0x0000001200047202 */ /* 0x002fe40000000f00 */
[----:B---3--:R-:W-:-:S05]  /*72270*/  IADD3.X R19, PT, PT, R19, UR5, RZ, P1, !PT ;  /* 0x0000000513137c10 */ /* 0x008fca0008ffe4ff */
[----:B------:R1:W-:Y:S01]  /*72280*/  STL [R1+0x1270], R19 ;  /* 0x0012701301007387 */ /* 0x0003e20000100800 */
[----:B------:R-:W-:Y:S01]  /*72290*/  IMAD.MOV.U32 R5, RZ, RZ, R19 ;  /* 0x000000ffff057224 */ /* 0x000fe200078e0013 */
[----:B------:R-:W-:-:S04]  /*722a0*/  ISETP.NE.U32.AND P1, PT, RZ, UR11, PT ;  /* 0x0000000bff007c0c */ /* 0x000fc8000bf25070 */
[----:B------:R2:W-:Y:S04]  /*722b0*/  LDGSTS.E [R3+0xb600], desc[UR14][R4.64], P0 ;  /* 0x0b60000004037fae */ /* 0x0005e800081a100e */
[----:B-1----:R-:W3:Y:S04]  /*722c0*/  LDL.LU R19, [R1+0x12f8] ;  /* 0x0012f80001137983 */ /* 0x002ee80000300800 */
[----:B------:R-:W3:Y:S01]  /*722d0*/  LDL.LU R18, [R1+0x12fc] ;  /* 0x0012fc0001127983 */ /* 0x000ee20000300800 */
[----:B------:R-:W-:-:S04]  /*722e0*/  IADD3 R7, P2, PT, R7, UR16, RZ ;  /* 0x0000001007077c10 */ /* 0x000fc8000ff5e0ff */
[----:B------:R-:W-:Y:S02]  /*722f0*/  IADD3.X R25, PT, PT, R25, UR5, RZ, P2, !PT ;  /* 0x0000000519197c10 */ /* 0x000fe400097fe4ff */
[----:B------:R-:W-:Y:S02]  /*72300*/  IADD3 R23, P3, PT, R23, UR16, RZ ;  /* 0x0000001017177c10 */ /* 0x000fe4000ff7e0ff */
[----:B--2---:R-:W-:Y:S01]  /*72310*/  MOV R4, R7 ;  /* 0x0000000700047202 */ /* 0x004fe20000000f00 */
[----:B------:R1:W-:Y:S01]  /*72320*/  STL [R1+0x127c], R7 ;  /* 0x00127c0701007387 */ /* 0x0003e20000100800 */
[----:B------:R-:W-:Y:S01]  /*72330*/  IMAD.MOV.U32 R5, RZ, RZ, R25 ;  /* 0x000000ffff057224 */ /* 0x000fe200078e0019 */
[----:B------:R-:W-:Y:S02]  /*72340*/  IADD3.X R24, PT, PT, R24, UR5, RZ, P3, !PT ;  /* 0x0000000518187c10 */ /* 0x000fe40009ffe4ff */
[----:B------:R-:W-:Y:S04]  /*72350*/  STL [R1+0x1278], R25 ;  /* 0x0012781901007387 */ /* 0x000fe80000100800 */
[----:B------:R-:W-:Y:S04]  /*72360*/  STL [R1+0x12e4], R23 ;  /* 0x0012e41701007387 */ /* 0x000fe80000100800 */
[----:B------:R-:W2:Y:S04]  /*72370*/  LDL.LU R28, [R1+0x1364] ;  /* 0x00136400011c7983 */ /* 0x000ea80000300800 */
[----:B------:R4:W-:Y:S04]  /*72380*/  LDGSTS.E [R3+0xb700], desc[UR14][R4.64], P0 ;  /* 0x0b70000004037fae */ /* 0x0009e800081a100e */
[----:B------:R-:W-:Y:S04]  /*72390*/  STL [R1+0x12e0], R24 ;  /* 0x0012e01801007387 */ /* 0x000fe80000100800 */
[----:B-1----:R-:W2:Y:S04]  /*723a0*/  LDL.LU R7, [R1+0x136c] ;  /* 0x00136c0001077983 */ /* 0x002ea80000300800 */
[----:B------:R-:W2:Y:S04]  /*723b0*/  LDL.LU R29, [R1+0x1360] ;  /* 0x00136000011d7983 */ /* 0x000ea80000300800 */
[----:B------:R-:W2:Y:S01]  /*723c0*/  LDL.LU R27, [R1+0x1368] ;  /* 0x00136800011b7983 */ /* 0x000ea20000300800 */
[----:B----4-:R-:W-:Y:S01]  /*723d0*/  MOV R4, R23 ;  /* 0x0000001700047202 */ /* 0x010fe20000000f00 */
[----:B------:R-:W-:Y:S01]  /*723e0*/  IMAD.MOV.U32 R5, RZ, RZ, R24 ;  /* 0x000000ffff057224 */ /* 0x000fe200078e0018 */
[----:B------:R-:W-:-:S04]  /*723f0*/  IADD3 R20, P0, PT, R20, UR16, RZ ;  /* 0x0000001014147c10 */ /* 0x000fc8000ff1e0ff */
[----:B------:R1:W-:Y:S01]  /*72400*/  LDGSTS.E [R3+0xc400], desc[UR14][R4.64], P1 ;  /* 0x0c40000004037fae */ /* 0x0003e200089a100e */
[----:B------:R-:W-:Y:S02]  /*72410*/  IADD3 R17, P2, PT, R17, UR16, RZ ;  /* 0x0000001011117c10 */ /* 0x000fe4000ff5e0ff */
[----:B------:R-:W-:Y:S01]  /*72420*/  IADD3.X R22, PT, PT, R22, UR5, RZ, P0, !PT ;  /* 0x0000000516167c10 */ /* 0x000fe200087fe4ff */
[----:B------:R4:W-:Y:S01]  /*72430*/  STL [R1+0x12ec], R20 ;  /* 0x0012ec1401007387 */ /* 0x0009e20000100800 */
[----:B------:R-:W-:-:S03]  /*72440*/  IADD3.X R21, PT, PT, R21, UR5, RZ, P2, !PT ;  /* 0x0000000515157c10 */ /* 0x000fc600097fe4ff */
[----:B------:R-:W-:Y:S04]  /*72450*/  STL [R1+0x12e8], R22 ;  /* 0x0012e81601007387 */ /* 0x000fe80000100800 */
[----:B------:R4:W-:Y:S01]  /*72460*/  STL [R1+0x12f4], R17 ;  /* 0x0012f41101007387 */ /* 0x0009e20000100800 */
[----:B-1----:R-:W-:-:S03]  /*72470*/  MOV R4, R20 ;  /* 0x0000001400047202 */ /* 0x002fc60000000f00 */
[----:B----4-:R-:W4:Y:S04]  /*72480*/  LDL.LU R20, [R1+0x1374] ;  /* 0x0013740001147983 */ /* 0x010f280000300800 */
[----:B------:R-:W-:Y:S04]  /*72490*/  STL [R1+0x12f0], R21 ;  /* 0x0012f01501007387 */ /* 0x000fe80000100800 */
[----:B------:R-:W4:Y:S01]  /*724a0*/  LDL.LU R26, [R1+0x1370] ;  /* 0x00137000011a7983 */ /* 0x000f220000300800 */
[----:B------:R-:W-:-:S03]  /*724b0*/  IMAD.MOV.U32 R5, RZ, RZ, R22 ;  /* 0x000000ffff057224 */ /* 0x000fc600078e0016 */
[----:B------:R-:W4:Y:S04]  /*724c0*/  LDL.LU R25, [R1+0x1378] ;  /* 0x0013780001197983 */ /* 0x000f280000300800 */
[----:B------:R1:W-:Y:S01]  /*724d0*/  LDGSTS.E [R3+0xc500], desc[UR14][R4.64], P1 ;  /* 0x0c50000004037fae */ /* 0x0003e200089a100e */
[----:B------:R-:W-:Y:S01]  /*724e0*/  UISETP.GT.AND UP1, UPT, UR18, 0x35, UPT ;  /* 0x000000351200788c */ /* 0x000fe2000bf24270 */
[----:B-1----:R-:W-:Y:S02]  /*724f0*/  MOV R4, R17 ;  /* 0x0000001100047202 */ /* 0x002fe40000000f00 */
[----:B------:R-:W4:Y:S01]  /*72500*/  LDL.LU R17, [R1+0x137c] ;  /* 0x00137c0001117983 */ /* 0x000f220000300800 */
[----:B------:R-:W-:-:S03]  /*72510*/  IMAD.MOV.U32 R5, RZ, RZ, R21 ;  /* 0x000000ffff057224 */ /* 0x000fc600078e0015 */
[----:B------:R-:W4:Y:S04]  /*72520*/  LDL.LU R24, [R1+0x13e0] ;  /* 0x0013e00001187983 */ /* 0x000f280000300800 */
[----:B------:R-:W4:Y:S01]  /*72530*/  LDL.LU R22, [R1+0x13e4] ;  /* 0x0013e40001167983 */ /* 0x000f220000300800 */
[----:B------:R-:W-:-:S03]  /*72540*/  USEL UR11, URZ, 0x4, !UP1 ;  /* 0x00000004ff0b7887 */ /* 0x000fc6000c800000 */
[----:B------:R1:W-:Y:S01]  /*72550*/  LDGSTS.E [R3+0xc600], desc[UR14][R4.64], P1 ;  /* 0x0c60000004037fae */ /* 0x0003e200089a100e */
[----:B------:R-:W-:Y:S01]  /*72560*/  USEL UR11, UR11, URZ, !UP0 ;  /* 0x000000ff0b0b7287 */ /* 0x000fe2000c000000 */
[----:B---3--:R-:W-:-:S04]  /*72570*/  IADD3 R18, P0, PT, R18, UR16, RZ ;  /* 0x0000001012127c10 */ /* 0x008fc8000ff1e0ff */
[----:B------:R-:W-:Y:S02]  /*72580*/  IADD3.X R19, PT, PT, R19, UR5, RZ, P0, !PT ;  /* 0x0000000513137c10 */ /* 0x000fe400087fe4ff */
[----:B-1----:R-:W-:Y:S01]  /*72590*/  MOV R4, R18 ;  /* 0x0000001200047202 */ /* 0x002fe20000000f00 */
[----:B------:R1:W-:Y:S04]  /*725a0*/  STL [R1+0x12fc], R18 ;  /* 0x0012fc1201007387 */ /* 0x0003e80000100800 */
[----:B------:R3:W-:Y:S01]  /*725b0*/  STL [R1+0x12f8], R19 ;  /* 0x0012f81301007387 */ /* 0x0007e20000100800 */
[----:B------:R-:W-:-:S03]  /*725c0*/  IMAD.MOV.U32 R5, RZ, RZ, R19 ;  /* 0x000000ffff057224 */ /* 0x000fc600078e0013 */
[----:B------:R-:W4:Y:S01]  /*725d0*/  LDL.LU R23, [R1+0x13e8] ;  /* 0x0013e80001177983 */ /* 0x000f220000300800 */
[----:B------:R-:W-:-:S03]  /*725e0*/  ISETP.NE.U32.AND P0, PT, RZ, UR11, PT ;  /* 0x0000000bff007c0c */ /* 0x000fc6000bf05070 */
[----:B------:R2:W-:Y:S04]  /*725f0*/  LDGSTS.E [R3+0xc700], desc[UR14][R4.64], P1 ;  /* 0x0c70000004037fae */ /* 0x0005e800089a100e */
[----:B-1----:R-:W4:Y:S04]  /*72600*/  LDL.LU R18, [R1+0x13ec] ;  /* 0x0013ec0001127983 */ /* 0x002f280000300800 */
[----:B------:R-:W4:Y:S04]  /*72610*/  LDL.LU R21, [R1+0x13f0] ;  /* 0x0013f00001157983 */ /* 0x000f280000300800 */
[----:B---3--:R-:W3:Y:S01]  /*72620*/  LDL.LU R19, [R1+0x13f4] ;  /* 0x0013f40001137983 */ /* 0x008ee20000300800 */
[----:B--2---:R-:W-:-:S04]  /*72630*/  IADD3 R28, P1, PT, R28, UR16, RZ ;  /* 0x000000101c1c7c10 */ /* 0x004fc8000ff3e0ff */
[----:B------:R-:W-:Y:S02]  /*72640*/  IADD3.X R29, PT, PT, R29, UR5, RZ, P1, !PT ;  /* 0x000000051d1d7c10 */ /* 0x000fe40008ffe4ff */
[----:B------:R-:W-:Y:S02]  /*72650*/  IADD3 R7, P2, PT, R7, UR16, RZ ;  /* 0x0000001007077c10 */ /* 0x000fe4000ff5e0ff */
[----:B------:R-:W-:Y:S01]  /*72660*/  MOV R4, R28 ;  /* 0x0000001c00047202 */ /* 0x000fe20000000f00 */
[----:B------:R-:W-:Y:S01]  /*72670*/  IMAD.MOV.U32 R5, RZ, RZ, R29 ;  /* 0x000000ffff057224 */ /* 0x000fe200078e001d */
[----:B------:R-:W-:Y:S01]  /*72680*/  IADD3.X R27, PT, PT, R27, UR5, RZ, P2, !PT ;  /* 0x000000051b1b7c10 */ /* 0x000fe200097fe4ff */
[----:B------:R-:W-:Y:S04]  /*72690*/  STL [R1+0x1364], R28 ;  /* 0x0013641c01007387 */ /* 0x000fe80000100800 */
[----:B------:R1:W-:Y:S04]  /*726a0*/  LDGSTS.E [R3+0xd400], desc[UR14][R4.64], P0 ;  /* 0x0d40000004037fae */ /* 0x0003e800081a100e */
[----:B------:R-:W-:Y:S04]  /*726b0*/  STL [R1+0x1360], R29 ;  /* 0x0013601d01007387 */ /* 0x000fe80000100800 */
[----:B------:R2:W-:Y:S04]  /*726c0*/  STL [R1+0x136c], R7 ;  /* 0x00136c0701007387 */ /* 0x0005e80000100800 */
[----:B------:R-:W-:Y:S01]  /*726d0*/  STL [R1+0x1368], R27 ;  /* 0x0013681b01007387 */ /* 0x000fe20000100800 */
[----:B-1----:R-:W-:Y:S01]  /*726e0*/  MOV R4, R7 ;  /* 0x0000000700047202 */ /* 0x002fe20000000f00 */
[----:B------:R-:W-:-:S02]  /*726f0*/  IMAD.MOV.U32 R5, RZ, RZ, R27 ;  /* 0x000000ffff057224 */ /* 0x000fc400078e001b */
[----:B--2---:R-:W2:Y:S04]  /*72700*/  LDL.LU R7, [R1+0x13fc] ;  /* 0x0013fc0001077983 */ /* 0x004ea80000300800 */
[----:B------:R1:W-:Y:S01]  /*72710*/  LDGSTS.E [R3+0xd500], desc[UR14][R4.64], P0 ;  /* 0x0d50000004037fae */ /* 0x0003e200081a100e */
[----:B----4-:R-:W-:-:S04]  /*72720*/  IADD3 R20, P1, PT, R20, UR16, RZ ;  /* 0x0000001014147c10 */ /* 0x010fc8000ff3e0ff */
[----:B------:R-:W-:Y:S01]  /*72730*/  IADD3.X R26, PT, PT, R26, UR5, RZ, P1, !PT ;  /* 0x000000051a1a7c10 */ /* 0x000fe20008ffe4ff */
[----:B------:R4:W-:Y:S01]  /*72740*/  STL [R1+0x1374], R20 ;  /* 0x0013741401007387 */ /* 0x0009e20000100800 */
[----:B-1----:R-:W-:-:S03]  /*72750*/  MOV R4, R20 ;  /* 0x0000001400047202 */ /* 0x002fc60000000f00 */
[----:B------:R-:W-:Y:S04]  /*72760*/  STL [R1+0x1370], R26 ;  /* 0x0013701a01007387 */ /* 0x000fe80000100800 */
[----:B----4-:R-:W4:Y:S01]  /*72770*/  LDL.LU R20, [R1+0x13f8] ;  /* 0x0013f80001147983 */ /* 0x010f220000300800 */
[----:B------:R-:W-:Y:S01]  /*72780*/  UISETP.GT.AND UP1, UPT, UR18, 0x39, UPT ;  /* 0x000000391200788c */ /* 0x000fe2000bf24270 */
[----:B------:R-:W-:-:S03]  /*72790*/  IMAD.MOV.U32 R5, RZ, RZ, R26 ;  /* 0x000000ffff057224 */ /* 0x000fc600078e001a */
[----:B------:R-:W-:Y:S01]  /*727a0*/  USEL UR11, URZ, 0x4, !UP1 ;  /* 0x00000004ff0b7887 */ /* 0x000fe2000c800000 */
[----:B------:R-:W-:Y:S01]  /*727b0*/  IADD3 R17, P2, PT, R17, UR16, RZ ;  /* 0x0000001011117c10 */ /* 0x000fe2000ff5e0ff */
[----:B------:R1:W-:Y:S02]  /*727c0*/  LDGSTS.E [R3+0xd600], desc[UR14][R4.64], P0 ;  /* 0x0d60000004037fae */ /* 0x0003e400081a100e */
[----:B------:R-:W-:Y:S01]  /*727d0*/  USEL UR11, UR11, URZ, !UP0 ;  /* 0x000000ff0b0b7287 */ /* 0x000fe2000c000000 */
[----:B------:R-:W-:Y:S02]  /*727e0*/  IADD3.X R25, PT, PT, R25, UR5, RZ, P2, !PT ;  /* 0x0000000519197c10 */ /* 0x000fe400097fe4ff */
[----:B------:R-:W-:Y:S01]  /*727f0*/  IADD3 R22, P3, PT, R22, UR16, RZ ;  /* 0x0000001016167c10 */ /* 0x000fe2000ff7e0ff */
[----:B------:R1:W-:Y:S02]  /*72800*/  STL [R1+0x137c], R17 ;  /* 0x00137c1101007387 */ /* 0x0003e40000100800 */
[----:B------:R-:W-:-:S02]  /*72810*/  ISETP.NE.U32.AND P1, PT, RZ, UR11, PT ;  /* 0x0000000bff007c0c */ /* 0x000fc4000bf25070 */
[----:B------:R-:W-:Y:S02]  /*72820*/  IADD3.X R24, PT, PT, R24, UR5, RZ, P3, !PT ;  /* 0x0000000518187c10 */ /* 0x000fe40009ffe4ff */
[----:B-1----:R-:W-:Y:S01]  /*72830*/  MOV R4, R17 ;  /* 0x0000001100047202 */ /* 0x002fe20000000f00 */
[----:B------:R-:W-:Y:S01]  /*72840*/  IMAD.MOV.U32 R5, RZ, RZ, R25 ;  /* 0x000000ffff057224 */ /* 0x000fe200078e0019 */
[----:B------:R-:W-:Y:S04]  /*72850*/  STL [R1+0x1378], R25 ;  /* 0x0013781901007387 */ /* 0x000fe80000100800 */
[----:B------:R1:W-:Y:S04]  /*72860*/  STL [R1+0x13e4], R22 ;  /* 0x0013e41601007387 */ /* 0x0003e80000100800 */
[----:B------:R-:W4:Y:S04]  /*72870*/  LDL.LU R28, [R1+0x1464] ;  /* 0x00146400011c7983 */ /* 0x000f280000300800 */
[----:B------:R1:W-:Y:S04]  /*72880*/  LDGSTS.E [R3+0xd700], desc[UR14][R4.64], P0 ;  /* 0x0d70000004037fae */ /* 0x0003e800081a100e */
[----:B------:R-:W-:Y:S04]  /*72890*/  STL [R1+0x13e0], R24 ;  /* 0x0013e01801007387 */ /* 0x000fe80000100800 */
[----:B------:R-:W4:Y:S04]  /*728a0*/  LDL.LU R17, [R1+0x146c] ;  /* 0x00146c0001117983 */ /* 0x000f280000300800 */
[----:B------:R-:W4:Y:S01]  /*728b0*/  LDL.LU R29, [R1+0x1460] ;  /* 0x00146000011d7983 */ /* 0x000f220000300800 */
[----:B-1----:R-:W-:Y:S01]  /*728c0*/  MOV R4, R22 ;  /* 0x0000001600047202 */ /* 0x002fe20000000f00 */
[----:B------:R-:W-:-:S02]  /*728d0*/  IMAD.MOV.U32 R5, RZ, RZ, R24 ;  /* 0x000000ffff057224 */ /* 0x000fc400078e0018 */
[----:B------:R-:W4:Y:S04]  /*728e0*/  LDL.LU R22, [R1+0x1468] ;  /* 0x0014680001167983 */ /* 0x000f280000300800 */
[----:B------:R1:W-:Y:S01]  /*728f0*/  LDGSTS.E [R3+0xe400], desc[UR14][R4.64], P1 ;  /* 0x0e40000004037fae */ /* 0x0003e200089a100e */
[----:B------:R-:W-:Y:S02]  /*72900*/  IADD3 R18, P0, PT, R18, UR16, RZ ;  /* 0x0000001012127c10 */ /* 0x000fe4000ff1e0ff */
[----:B---3--:R-:W-:Y:S02]  /*72910*/  IADD3 R19, P2, PT, R19, UR16, RZ ;  /* 0x0000001013137c10 */ /* 0x008fe4000ff5e0ff */
[----:B------:R-:W-:Y:S01]  /*72920*/  IADD3.X R23, PT, PT, R23, UR5, RZ, P0, !PT ;  /* 0x0000000517177c10 */ /* 0x000fe200087fe4ff */
[----:B------:R3:W-:Y:S01]  /*72930*/  STL [R1+0x13ec], R18 ;  /* 0x0013ec1201007387 */ /* 0x0007e20000100800 */
[----:B-1----:R-:W-:-:S02]  /*72940*/  MOV R4, R18 ;  /* 0x0000001200047202 */ /* 0x002fc40000000f00 */
[----:B------:R-:W-:Y:S01]  /*72950*/  IADD3.X R21, PT, PT, R21, UR5, RZ, P2, !PT ;  /* 0x0000000515157c10 */ /* 0x000fe200097fe4ff */
[----:B------:R-:W-:Y:S01]  /*72960*/  IMAD.MOV.U32 R5, RZ, RZ, R23 ;  /* 0x000000ffff057224 */ /* 0x000fe200078e0017 */
[----:B------:R-:W-:Y:S04]  /*72970*/  STL [R1+0x13e8], R23 ;  /* 0x0013e81701007387 */ /* 0x000fe80000100800 */
[----:B------:R1:W-:Y:S04]  /*72980*/  STL [R1+0x13f4], R19 ;  /* 0x0013f41301007387 */ /* 0x0003e80000100800 */
[----:B------:R1:W-:Y:S04]  /*72990*/  LDGSTS.E [R3+0xe500], desc[UR14][R4.64], P1 ;  /* 0x0e50000004037fae */ /* 0x0003e800089a100e */
[----:B---3--:R-:W3:Y:S04]  /*729a0*/  LDL.LU R18, [R1+0x1474] ;  /* 0x0014740001127983 */ /* 0x008ee80000300800 */
[----:B------:R-:W-:Y:S01]  /*729b0*/  STL [R1+0x13f0], R21 ;  /* 0x0013f01501007387 */ /* 0x000fe20000100800 */
[----:B-1----:R-:W-:-:S03]  /*729c0*/  MOV R4, R19 ;  /* 0x0000001300047202 */ /* 0x002fc60000000f00 */
[----:B------:R-:W3:Y:S01]  /*729d0*/  LDL.LU R19, [R1+0x1470] ;  /* 0x0014700001137983 */ /* 0x000ee20000300800 */
[----:B--2---:R-:W-:-:S03]  /*729e0*/  IADD3 R7, P0, PT, R7, UR16, RZ ;  /* 0x0000001007077c10 */ /* 0x004fc6000ff1e0ff */
[----:B------:R-:W2:Y:S04]  /*729f0*/  LDL.LU R23, [R1+0x147c] ;  /* 0x00147c0001177983 */ /* 0x000ea80000300800 */
[----:B------:R-:W2:Y:S04]  /*72a00*/  LDL.LU R26, [R1+0x14e4] ;  /* 0x0014e400011a7983 */ /* 0x000ea80000300800 */
[----:B------:R-:W-:Y:S01]  /*72a10*/  STL [R1+0x13fc], R7 ;  /* 0x0013fc0701007387 */ /* 0x000fe20000100800 */
[----:B------:R-:W-:-:S05]  /*72a20*/  IMAD.MOV.U32 R5, RZ, RZ, R21 ;  /* 0x000000ffff057224 */ /* 0x000fca00078e0015 */
[----:B------:R1:W-:Y:S01]  /*72a30*/  LDGSTS.E [R3+0xe600], desc[UR14][R4.64], P1 ;  /* 0x0e60000004037fae */ /* 0x0003e200089a100e */
[----:B----4-:R-:W-:-:S05]  /*72a40*/  IADD3.X R20, PT, PT, R20, UR5, RZ, P0, !PT ;  /* 0x0000000514147c10 */ /* 0x010fca00087fe4ff */
[----:B------:R4:W-:Y:S04]  /*72a50*/  STL [R1+0x13f8], R20 ;  /* 0x0013f81401007387 */ /* 0x0009e80000100800 */
[----:B------:R-:W2:Y:S04]  /*72a60*/  LDL.LU R25, [R1+0x1478] ;  /* 0x0014780001197983 */ /* 0x000ea80000300800 */
[----:B------:R-:W2:Y:S01]  /*72a70*/  LDL.LU R27, [R1+0x14e0] ;  /* 0x0014e000011b7983 */ /* 0x000ea20000300800 */
[----:B-1----:R-:W-:-:S03]  /*72a80*/  IMAD.MOV.U32 R5, RZ, RZ, R20 ;  /* 0x000000ffff057224 */ /* 0x002fc600078e0014 */
[----:B------:R-:W2:Y:S01]  /*72a90*/  LDL.LU R24, [R1+0x14e8] ;  /* 0x0014e80001187983 */ /* 0x000ea20000300800 */
[----:B------:R-:W-:-:S03]  /*72aa0*/  MOV R4, R7 ;  /* 0x0000000700047202 */ /* 0x000fc60000000f00 */
[----:B----4-:R-:W4:Y:S04]  /*72ab0*/  LDL.LU R20, [R1+0x14ec] ;  /* 0x0014ec0001147983 */ /* 0x010f280000300800 */
[----:B------:R-:W4:Y:S04]  /*72ac0*/  LDL.LU R21, [R1+0x14f0] ;  /* 0x0014f00001157983 */ /* 0x000f280000300800 */
[----:B------:R-:W4:Y:S01]  /*72ad0*/  LDL.LU R7, [R1+0x14f4] ;  /* 0x0014f40001077983 */ /* 0x000f220000300800 */
[----:B------:R-:W-:-:S03]  /*72ae0*/  UISETP.GT.AND UP1, UPT, UR18, 0x3d, UPT ;  /* 0x0000003d1200788c */ /* 0x000fc6000bf24270 */
[----:B------:R1:W-:Y:S01]  /*72af0*/  LDGSTS.E [R3+0xe700], desc[UR14][R4.64], P1 ;  /* 0x0e70000004037fae */ /* 0x0003e200089a100e */
[----:B------:R-:W-:-:S04]  /*72b00*/  USEL UR11, URZ, 0x4, !UP1 ;  /* 0x00000004ff0b7887 */ /* 0x000fc8000c800000 */
[----:B------:R-:W-:Y:S01]  /*72b10*/  USEL UR11, UR11, URZ, !UP0 ;  /* 0x000000ff0b0b7287 */ /* 0x000fe2000c000000 */
[----:B------:R-:W-:-:S05]  /*72b20*/  IADD3 R28, P1, PT, R28, UR16, RZ ;  /* 0x000000101c1c7c10 */ /* 0x000fca000ff3e0ff */
[----:B------:R-:W-:Y:S02]  /*72b30*/  ISETP.NE.U32.AND P0, PT, RZ, UR11, PT ;  /* 0x0000000bff007c0c */ /* 0x000fe4000bf05070 */
[----:B------:R-:W-:Y:S02]  /*72b40*/  IADD3.X R29, PT, PT, R29, UR5, RZ, P1, !PT ;  /* 0x000000051d1d7c10 */ /* 0x000fe40008ffe4ff */
[----:B------:R-:W-:Y:S02]  /*72b50*/  IADD3 R17, P2, PT, R17, UR16, RZ ;  /* 0x0000001011117c10 */ /* 0x000fe4000ff5e0ff */
[----:B-1----:R-:W-:Y:S01]  /*72b60*/  MOV R4, R28 ;  /* 0x0000001c00047202 */ /* 0x002fe20000000f00 */
[----:B------:R-:W-:Y:S01]  /*72b70*/  IMAD.MOV.U32 R5, RZ, RZ, R29 ;  /* 0x000000ffff057224 */ /* 0x000fe200078e001d */
[----:B------:R-:W-:Y:S01]  /*72b80*/  IADD3.X R22, PT, PT, R22, UR5, RZ, P2, !PT ;  /* 0x0000000516167c10 */ /* 0x000fe200097fe4ff */
[----:B------:R-:W-:Y:S04]  /*72b90*/  STL [R1+0x1464], R28 ;  /* 0x0014641c01007387 */ /* 0x000fe80000100800 */
[----:B------:R-:W-:Y:S04]  /*72ba0*/  STL [R1+0x1460], R29 ;  /* 0x0014601d01007387 */ /* 0x000fe80000100800 */
[----:B------:R1:W-:Y:S04]  /*72bb0*/  STL [R1+0x146c], R17 ;  /* 0x00146c1101007387 */ /* 0x0003e80000100800 */
[----:B------:R1:W-:Y:S04]  /*72bc0*/  LDGSTS.E [R3+0xf400], desc[UR14][R4.64], P0 ;  /* 0x0f40000004037fae */ /* 0x0003e800081a100e */
[----:B------:R-:W-:Y:S01]  /*72bd0*/  STL [R1+0x1468], R22 ;  /* 0x0014681601007387 */ /* 0x000fe20000100800 */
[----:B------:R-:W-:Y:S01]  /*72be0*/  UISETP.GT.AND UP1, UPT, UR18, 0x41, UPT ;  /* 0x000000411200788c */ /* 0x000fe2000bf24270 */
[----:B-1----:R-:W-:Y:S01]  /*72bf0*/  MOV R4, R17 ;  /* 0x0000001100047202 */ /* 0x002fe20000000f00 */
[----:B------:R-:W-:Y:S01]  /*72c00*/  IMAD.MOV.U32 R5, RZ, RZ, R22 ;  /* 0x000000ffff057224 */ /* 0x000fe200078e0016 */
[----:B------:R-:W4:Y:S04]  /*72c10*/  LDL.LU R17, [R1+0x14fc] ;  /* 0x0014fc0001117983 */ /* 0x000f280000300800 */
[----:B------:R1:W-:Y:S01]  /*72c20*/  LDGSTS.E [R3+0xf500], desc[UR14][R4.64], P0 ;  /* 0x0f50000004037fae */ /* 0x0003e200081a100e */
[----:B------:R-:W-:-:S04]  /*72c30*/  USEL UR11, URZ, 0x4, !UP1 ;  /* 0x00000004ff0b7887 */ /* 0x000fc8000c800000 */
[----:B------:R-:W-:Y:S01]  /*72c40*/  USEL UR11, UR11, URZ, !UP0 ;  /* 0x000000ff0b0b7287 */ /* 0x000fe2000c000000 */
[----:B---3--:R-:W-:-:S04]  /*72c50*/  IADD3 R18, P1, PT, R18, UR16, RZ ;  /* 0x0000001012127c10 */ /* 0x008fc8000ff3e0ff */
[----:B-1----:R-:W-:Y:S01]  /*72c60*/  MOV R4, R18 ;  /* 0x0000001200047202 */ /* 0x002fe20000000f00 */
[----:B------:R1:W-:Y:S01]  /*72c70*/  STL [R1+0x1474], R18 ;  /* 0x0014741201007387 */ /* 0x0003e20000100800 */
[----:B------:R-:W-:-:S05]  /*72c80*/  IADD3.X R19, PT, PT, R19, UR5, RZ, P1, !PT ;  /* 0x0000000513137c10 */ /* 0x000fca0008ffe4ff */
[----:B------:R3:W-:Y:S04]  /*72c90*/  STL [R1+0x1470], R19 ;  /* 0x0014701301007387 */ /* 0x0007e80000100800 */
[----:B-1----:R-:W4:Y:S01]  /*72ca0*/  LDL.LU R18, [R1+0x14f8] ;  /* 0x0014f80001127983 */ /* 0x002f220000300800 */
[----:B--2---:R-:W-:Y:S01]  /*72cb0*/  IADD3 R23, P2, PT, R23, UR16, RZ ;  /* 0x0000001017177c10 */ /* 0x004fe2000ff5e0ff */
[----:B------:R-:W-:Y:S01]  /*72cc0*/  IMAD.MOV.U32 R5, RZ, RZ, R19 ;  /* 0x000000ffff057224 */ /* 0x000fe200078e0013 */
[----:B------:R-:W-:Y:S01]  /*72cd0*/  IADD3 R26, P3, PT, R26, UR16, RZ ;  /* 0x000000101a1a7c10 */ /* 0x000fe2000ff7e0ff */
[----:B------:R-:W2:Y:S04]  /*72ce0*/  LDL.LU R22, [R1+0x1564] ;  /* 0x0015640001167983 */ /* 0x000ea80000300800 */
[----:B------:R1:W-:Y:S04]  /*72cf0*/  LDGSTS.E [R3+0xf600], desc[UR14][R4.64], P0 ;  /* 0x0f60000004037fae */ /* 0x0003e800081a100e */
[----:B---3--:R-:W3:Y:S04]  /*72d00*/  LDL.LU R19, [R1+0x156c] ;  /* 0x00156c0001137983 */ /* 0x008ee80000300800 */
[----:B------:R-:W-:Y:S01]  /*72d10*/  STL [R1+0x147c], R23 ;  /* 0x00147c1701007387 */ /* 0x000fe20000100800 */
[----:B------:R-:W-:-:S02]  /*72d20*/  ISETP.NE.U32.AND P1, PT, RZ, UR11, PT ;  /* 0x0000000bff007c0c */ /* 0x000fc4000bf25070 */
[----:B-1----:R-:W-:Y:S02]  /*72d30*/  MOV R4, R23 ;  /* 0x0000001700047202 */ /* 0x002fe40000000f00 */
[----:B------:R-:W-:-:S05]  /*72d40*/  IADD3.X R25, PT, PT, R25, UR5, RZ, P2, !PT ;  /* 0x0000000519197c10 */ /* 0x000fca00097fe4ff */
[----:B------:R1:W-:Y:S01]  /*72d50*/  STL [R1+0x1478], R25 ;  /* 0x0014781901007387 */ /* 0x0003e20000100800 */
[----:B------:R-:W-:-:S03]  /*72d60*/  IMAD.MOV.U32 R5, RZ, RZ, R25 ;  /* 0x000000ffff057224 */ /* 0x000fc600078e0019 */
[----:B------:R-:W-:Y:S01]  /*72d70*/  STL [R1+0x14e4], R26 ;  /* 0x0014e41a01007387 */ /* 0x000fe20000100800 */
[----:B------:R-:W-:-:S03]  /*72d80*/  IADD3.X R27, PT, PT, R27, UR5, RZ, P3, !PT ;  /* 0x000000051b1b7c10 */ /* 0x000fc60009ffe4ff */
[----:B------:R4:W-:Y:S04]  /*72d90*/  LDGSTS.E [R3+0xf700], desc[UR14][R4.64], P0 ;  /* 0x0f70000004037fae */ /* 0x0009e800081a100e */
[----:B-1----:R-:W3:Y:S01]  /*72da0*/  LDL.LU R25, [R1+0x1560] ;  /* 0x0015600001197983 */ /* 0x002ee20000300800 */
[----:B----4-:R-:W-:Y:S02]  /*72db0*/  IADD3 R20, P0, PT, R20, UR16, RZ ;  /* 0x0000001014147c10 */ /* 0x010fe4000ff1e0ff */
[----:B------:R-:W-:Y:S02]  /*72dc0*/  IADD3 R7, P2, PT, R7, UR16, RZ ;  /* 0x0000001007077c10 */ /* 0x000fe4000ff5e0ff */
[----:B------:R-:W-:Y:S02]  /*72dd0*/  IADD3.X R24, PT, PT, R24, UR5, RZ, P0, !PT ;  /* 0x0000000518187c10 */ /* 0x000fe400087fe4ff */
[----:B------:R-:W-:Y:S01]  /*72de0*/  MOV R4, R26 ;  /* 0x0000001a00047202 */ /* 0x000fe20000000f00 */
        /* <DEDUP_REMOVED lines=15> */
[----:B------:R-:W-:Y:S02]  /*72ee0*/  IADD3 R17, P0, PT, R17, UR16, RZ ;  /* 0x0000001011117c10 */ /* 0x000fe4000ff1e0ff */
[----:B------:R-:W-:Y:S01]  /*72ef0*/  MOV R4, R7 ;  /* 0x0000000700047202 */ /* 0x000fe20000000f00 */
[----:B------:R-:W4:Y:S04]  /*72f00*/  LDL.LU R24, [R1+0x157c] ;  /* 0x00157c0001187983 */ /* 0x000f280000300800 */
[----:B------:R-:W4:Y:S04]  /*72f10*/  LDL.LU R7, [R1+0x15e4] ;  /* 0x0015e40001077983 */ /* 0x000f280000300800 */
[----:B------:R1:W-:Y:S04]  /*72f20*/  LDGSTS.E [R3+0x10600], desc[UR14][R4.64], P1 ;  /* 0x1060000004037fae */ /* 0x0003e800089a100e */
[----:B------:R-:W-:Y:S01]  /*72f30*/  STL [R1+0x14fc], R17 ;  /* 0x0014fc1101007387 */ /* 0x000fe20000100800 */
[----:B------:R-:W-:-:S04]  /*72f40*/  UISETP.GT.AND UP1, UPT, UR18, 0x45, UPT ;  /* 0x000000451200788c */ /* 0x000fc8000bf24270 */
[----:B------:R-:W-:Y:S01]  /*72f50*/  USEL UR11, URZ, 0x4, !UP1 ;  /* 0x00000004ff0b7887 */ /* 0x000fe2000c800000 */
[----:B-1----:R-:W-:-:S03]  /*72f60*/  MOV R4, R17 ;  /* 0x0000001100047202 */ /* 0x002fc60000000f00 */
[----:B------:R-:W-:Y:S01]  /*72f70*/  USEL UR11, UR11, URZ, !UP0 ;  /* 0x000000ff0b0b7287 */ /* 0x000fe2000c000000 */
[----:B------:R-:W-:-:S05]  /*72f80*/  IADD3.X R18, PT, PT, R18, UR5, RZ, P0, !PT ;  /* 0x0000000512127c10 */ /* 0x000fca00087fe4ff */
[----:B------:R-:W-:Y:S01]  /*72f90*/  IMAD.MOV.U32 R5, RZ, RZ, R18 ;  /* 0x000000ffff057224 */ /* 0x000fe200078e0012 */
[----:B------:R1:W-:Y:S04]  /*72fa0*/  STL [R1+0x14f8], R18 ;  /* 0x0014f81201007387 */ /* 0x0003e80000100800 */
[----:B------:R-:W4:Y:S04]  /*72fb0*/  LDL.LU R26, [R1+0x1578] ;  /* 0x00157800011a7983 */ /* 0x000f280000300800 */
[----:B------:R-:W4:Y:S04]  /*72fc0*/  LDL.LU R27, [R1+0x15e0] ;  /* 0x0015e000011b7983 */ /* 0x000f280000300800 */
[----:B------:R3:W-:Y:S01]  /*72fd0*/  LDGSTS.E [R3+0x10700], desc[UR14][R4.64], P1 ;  /* 0x1070000004037fae */ /* 0x0007e200089a100e */
[----:B--2---:R-:W-:-:S02]  /*72fe0*/  IADD3 R22, P1, PT, R22, UR16, RZ ;  /* 0x0000001016167c10 */ /* 0x004fc4000ff3e0ff */
[----:B---3--:R-:W-:Y:S01]  /*72ff0*/  IADD3 R19, P2, PT, R19, UR16, RZ ;  /* 0x0000001013137c10 */ /* 0x008fe2000ff5e0ff */
[----:B-1----:R-:W2:Y:S04]  /*73000*/  LDL.LU R18, [R1+0x15ec] ;  /* 0x0015ec0001127983 */ /* 0x002ea80000300800 */
[----:B------:R-:W3:Y:S04]  /*73010*/  LDL.LU R17, [R1+0x15f4] ;  /* 0x0015f40001117983 */ /* 0x000ee80000300800 */
[----:B------:R-:W-:Y:S01]  /*73020*/  STL [R1+0x1564], R22 ;  /* 0x0015641601007387 */ /* 0x000fe20000100800 */
[----:B------:R-:W-:-:S02]  /*73030*/  ISETP.NE.U32.AND P0, PT, RZ, UR11, PT ;  /* 0x0000000bff007c0c */ /* 0x000fc4000bf05070 */
[----:B------:R-:W-:Y:S02]  /*73040*/  MOV R4, R22 ;  /* 0x0000001600047202 */ /* 0x000fe40000000f00 */
[----:B------:R-:W-:-:S05]  /*73050*/  IADD3.X R25, PT, PT, R25, UR5, RZ, P1, !PT ;  /* 0x0000000519197c10 */ /* 0x000fca0008ffe4ff */
[----:B------:R1:W-:Y:S01]  /*73060*/  STL [R1+0x1560], R25 ;  /* 0x0015601901007387 */ /* 0x0003e20000100800 */
[----:B------:R-:W-:-:S03]  /*73070*/  IMAD.MOV.U32 R5, RZ, RZ, R25 ;  /* 0x000000ffff057224 */ /* 0x000fc600078e0019 */
[----:B------:R1:W-:Y:S01]  /*73080*/  STL [R1+0x156c], R19 ;  /* 0x00156c1301007387 */ /* 0x0003e20000100800 */
[----:B----4-:R-:W-:-:S03]  /*73090*/  IADD3.X R23, PT, PT, R23, UR5, RZ, P2, !PT ;  /* 0x0000000517177c10 */ /* 0x010fc600097fe4ff */
[----:B------:R4:W-:Y:S04]  /*730a0*/  LDGSTS.E [R3+0x11400], desc[UR14][R4.64], P0 ;  /* 0x1140000004037fae */ /* 0x0009e800081a100e */
[----:B-1----:R-:W3:Y:S04]  /*730b0*/  LDL.LU R25, [R1+0x15e8] ;  /* 0x0015e80001197983 */ /* 0x002ee80000300800 */
[----:B------:R-:W-:Y:S04]  /*730c0*/  STL [R1+0x1568], R23 ;  /* 0x0015681701007387 */ /* 0x000fe80000100800 */
[----:B------:R-:W3:Y:S01]  /*730d0*/  LDL.LU R22, [R1+0x15f0] ;  /* 0x0015f00001167983 */ /* 0x000ee20000300800 */
[----:B----4-:R-:W-:Y:S01]  /*730e0*/  MOV R4, R19 ;  /* 0x0000001300047202 */ /* 0x010fe20000000f00 */
[----:B------:R-:W-:-:S02]  /*730f0*/  IMAD.MOV.U32 R5, RZ, RZ, R23 ;  /* 0x000000ffff057224 */ /* 0x000fc400078e0017 */
[----:B------:R-:W4:Y:S01]  /*73100*/  LDL.LU R19, [R1+0x15fc] ;  /* 0x0015fc0001137983 */ /* 0x000f220000300800 */
[----:B------:R-:W-:-:S03]  /*73110*/  IADD3 R20, P1, PT, R20, UR16, RZ ;  /* 0x0000001014147c10 */ /* 0x000fc6000ff3e0ff */
[----:B------:R1:W-:Y:S04]  /*73120*/  LDGSTS.E [R3+0x11500], desc[UR14][R4.64], P0 ;  /* 0x1150000004037fae */ /* 0x0003e800081a100e */
[----:B------:R-:W-:Y:S01]  /*73130*/  STL [R1+0x1574], R20 ;  /* 0x0015741401007387 */ /* 0x000fe20000100800 */
[----:B------:R-:W-:-:S05]  /*73140*/  IADD3.X R21, PT, PT, R21, UR5, RZ, P1, !PT ;  /* 0x0000000515157c10 */ /* 0x000fca0008ffe4ff */
[----:B------:R1:W-:Y:S02]  /*73150*/  STL [R1+0x1570], R21 ;  /* 0x0015701501007387 */ /* 0x0003e40000100800 */
[----:B-1----:R-:W-:Y:S02]  /*73160*/  IMAD.MOV.U32 R5, RZ, RZ, R21 ;  /* 0x000000ffff057224 */ /* 0x002fe400078e0015 */
[----:B------:R-:W4:Y:S01]  /*73170*/  LDL.LU R21, [R1+0x15f8] ;  /* 0x0015f80001157983 */ /* 0x000f220000300800 */
[----:B------:R-:W-:Y:S01]  /*73180*/  UISETP.GT.AND UP1, UPT, UR18, 0x49, UPT ;  /* 0x000000491200788c */ /* 0x000fe2000bf24270 */
[----:B------:R-:W-:Y:S02]  /*73190*/  IADD3 R24, P2, PT, R24, UR16, RZ ;  /* 0x0000001018187c10 */ /* 0x000fe4000ff5e0ff */
[----:B------:R-:W-:Y:S02]  /*731a0*/  MOV R4, R20 ;  /* 0x0000001400047202 */ /* 0x000fe40000000f00 */
[----:B------:R-:W-:Y:S01]  /*731b0*/  IADD3 R7, P3, PT, R7, UR16, RZ ;  /* 0x0000001007077c10 */ /* 0x000fe2000ff7e0ff */
[----:B------:R-:W-:Y:S01]  /*731c0*/  USEL UR11, URZ, 0x4, !UP1 ;  /* 0x00000004ff0b7887 */ /* 0x000fe2000c800000 */
[----:B------:R-:W4:Y:S04]  /*731d0*/  LDL.LU R23, [R1+0x1664] ;  /* 0x0016640001177983 */ /* 0x000f280000300800 */
[----:B------:R1:W-:Y:S04]  /*731e0*/  LDGSTS.E [R3+0x11600], desc[UR14][R4.64], P0 ;  /* 0x1160000004037fae */ /* 0x0003e800081a100e */
[----:B------:R-:W4:Y:S01]  /*731f0*/  LDL.LU R20, [R1+0x166c] ;  /* 0x00166c0001147983 */ /* 0x000f220000300800 */
[----:B------:R-:W-:-:S03]  /*73200*/  USEL UR11, UR11, URZ, !UP0 ;  /* 0x000000ff0b0b7287 */ /* 0x000fc6000c000000 */
[----:B------:R2:W-:Y:S03]  /*73210*/  STL [R1+0x157c], R24 ;  /* 0x00157c1801007387 */ /* 0x0005e60000100800 */
[----:B------:R-:W-:Y:S02]  /*73220*/  ISETP.NE.U32.AND P1, PT, RZ, UR11, PT ;  /* 0x0000000bff007c0c */ /* 0x000fe4000bf25070 */
[----:B-1----:R-:W-:Y:S02]  /*73230*/  MOV R4, R24 ;  /* 0x0000001800047202 */ /* 0x002fe40000000f00 */
[----:B------:R-:W-:-:S05]  /*73240*/  IADD3.X R26, PT, PT, R26, UR5, RZ, P2, !PT ;  /* 0x000000051a1a7c10 */ /* 0x000fca00097fe4ff */
[----:B------:R-:W-:Y:S01]  /*73250*/  IMAD.MOV.U32 R5, RZ, RZ, R26 ;  /* 0x000000ffff057224 */ /* 0x000fe200078e001a */
[----:B------:R1:W-:Y:S04]  /*73260*/  STL [R1+0x1578], R26 ;  /* 0x0015781a01007387 */ /* 0x0003e80000100800 */
[----:B------:R1:W-:Y:S01]  /*73270*/  STL [R1+0x15e4], R7 ;  /* 0x0015e40701007387 */ /* 0x0003e20000100800 */
[----:B------:R-:W-:-:S03]  /*73280*/  IADD3.X R27, PT, PT, R27, UR5, RZ, P3, !PT ;  /* 0x000000051b1b7c10 */ /* 0x000fc60009ffe4ff */
[----:B--2---:R-:W2:Y:S04]  /*73290*/  LDL.LU R24, [R1+0x1660] ;  /* 0x0016600001187983 */ /* 0x004ea80000300800 */
[----:B------:R3:W-:Y:S01]  /*732a0*/  LDGSTS.E [R3+0x11700], desc[UR14][R4.64], P0 ;  /* 0x1170000004037fae */ /* 0x0007e200081a100e */
[----:B------:R-:W-:-:S03]  /*732b0*/  IADD3 R18, P0, PT, R18, UR16, RZ ;  /* 0x0000001012127c10 */ /* 0x000fc6000ff1e0ff */
[----:B------:R-:W-:Y:S01]  /*732c0*/  STL [R1+0x15e0], R27 ;  /* 0x0015e01b01007387 */ /* 0x000fe20000100800 */
[----:B---3--:R-:W-:-:S03]  /*732d0*/  IADD3 R17, P2, PT, R17, UR16, RZ ;  /* 0x0000001011117c10 */ /* 0x008fc6000ff5e0ff */
[----:B-1----:R-:W3:Y:S01]  /*732e0*/  LDL.LU R26, [R1+0x1668] ;  /* 0x00166800011a7983 */ /* 0x002ee20000300800 */
[----:B------:R-:W-:Y:S01]  /*732f0*/  MOV R4, R7 ;  /* 0x0000000700047202 */ /* 0x000fe20000000f00 */
[----:B------:R-:W-:Y:S02]  /*73300*/  IMAD.MOV.U32 R5, RZ, RZ, R27 ;  /* 0x000000ffff057224 */ /* 0x000fe400078e001b */
[----:B------:R-:W3:Y:S04]  /*73310*/  LDL.LU R7, [R1+0x1674] ;  /* 0x0016740001077983 */ /* 0x000ee80000300800 */
[----:B------:R1:W-:Y:S04]  /*73320*/  STL [R1+0x15ec], R18 ;  /* 0x0015ec1201007387 */ /* 0x0003e80000100800 */
[----:B------:R1:W-:Y:S01]  /*73330*/  LDGSTS.E [R3+0x12400], desc[UR14][R4.64], P1 ;  /* 0x1240000004037fae */ /* 0x0003e200089a100e */
[----:B------:R-:W-:-:S02]  /*73340*/  IADD3.X R25, PT, PT, R25, UR5, RZ, P0, !PT ;  /* 0x0000000519197c10 */ /* 0x000fc400087fe4ff */
[----:B-1----:R-:W-:-:S03]  /*73350*/  MOV R4, R18 ;  /* 0x0000001200047202 */ /* 0x002fc60000000f00 */
[----:B------:R-:W-:Y:S04]  /*73360*/  STL [R1+0x15e8], R25 ;  /* 0x0015e81901007387 */ /* 0x000fe80000100800 */
[----:B------:R-:W-:Y:S04]  /*73370*/  STL [R1+0x15f4], R17 ;  /* 0x0015f41101007387 */ /* 0x000fe80000100800 */
[----:B------:R-:W3:Y:S01]  /*73380*/  LDL.LU R18, [R1+0x1670] ;  /* 0x0016700001127983 */ /* 0x000ee20000300800 */
        /* <DEDUP_REMOVED lines=9> */
[----:B------:R-:W-:Y:S01]  /*73420*/  STL [R1+0x15fc], R19 ;  /* 0x0015fc1301007387 */ /* 0x000fe20000100800 */
[----:B------:R-:W-:-:S03]  /*73430*/  UISETP.GT.AND UP1, UPT, UR18, 0x4d, UPT ;  /* 0x0000004d1200788c */ /* 0x000fc6000bf24270 */
[----:B------:R1:W-:Y:S01]  /*73440*/  LDGSTS.E [R3+0x12600], desc[UR14][R4.64], P1 ;  /* 0x1260000004037fae */ /* 0x0003e200089a100e */
[----:B------:R-:W-:-:S05]  /*73450*/  IADD3.X R21, PT, PT, R21, UR5, RZ, P0, !PT ;  /* 0x0000000515157c10 */ /* 0x000fca00087fe4ff */
[----:B------:R1:W-:Y:S04]  /*73460*/  STL [R1+0x15f8], R21 ;  /* 0x0015f81501007387 */ /* 0x0003e80000100800 */
[----:B------:R-:W4:Y:S01]  /*73470*/  LDL.LU R27, [R1+0x1678] ;  /* 0x00167800011b7983 */ /* 0x000f220000300800 */
[----:B------:R-:W-:Y:S01]  /*73480*/  USEL UR11, URZ, 0x4, !UP1 ;  /* 0x00000004ff0b7887 */ /* 0x000fe2000c800000 */
[----:B-1----:R-:W-:Y:S01]  /*73490*/  MOV R4, R19 ;  /* 0x0000001300047202 */ /* 0x002fe20000000f00 */
[----:B------:R-:W-:Y:S01]  /*734a0*/  IMAD.MOV.U32 R5, RZ, RZ, R21 ;  /* 0x000000ffff057224 */ /* 0x000fe200078e0015 */
[----:B------:R-:W4:Y:S01]  /*734b0*/  LDL.LU R25, [R1+0x16e0] ;  /* 0x0016e00001197983 */ /* 0x000f220000300800 */
[----:B------:R-:W-:-:S03]  /*734c0*/  USEL UR11, UR11, URZ, !UP0 ;  /* 0x000000ff0b0b7287 */ /* 0x000fc6000c000000 */
[----:B------:R1:W-:Y:S01]  /*734d0*/  LDGSTS.E [R3+0x12700], desc[UR14][R4.64], P1 ;  /* 0x1270000004037fae */ /* 0x0003e200089a100e */
[----:B------:R-:W-:Y:S02]  /*734e0*/  IADD3 R23, P1, PT, R23, UR16, RZ ;  /* 0x0000001017177c10 */ /* 0x000fe4000ff3e0ff */
[----:B------:R-:W-:Y:S02]  /*734f0*/  IADD3 R20, P2, PT, R20, UR16, RZ ;  /* 0x0000001014147c10 */ /* 0x000fe4000ff5e0ff */
[----:B------:R-:W-:Y:S01]  /*73500*/  ISETP.NE.U32.AND P0, PT, RZ, UR11, PT ;  /* 0x0000000bff007c0c */ /* 0x000fe2000bf05070 */
[----:B------:R-:W4:Y:S04]  /*73510*/  LDL.LU R21, [R1+0x16ec] ;  /* 0x0016ec0001157983 */ /* 0x000f280000300800 */
[----:B------:R-:W4:Y:S04]  /*73520*/  LDL.LU R19, [R1+0x16f4] ;  /* 0x0016f40001137983 */ /* 0x000f280000300800 */
[----:B------:R-:W-:Y:S01]  /*73530*/  STL [R1+0x1664], R23 ;  /* 0x0016641701007387 */ /* 0x000fe20000100800 */
[----:B-1----:R-:W-:-:S02]  /*73540*/  MOV R4, R23 ;  /* 0x0000001700047202 */ /* 0x002fc40000000f00 */
[----:B--2---:R-:W-:-:S05]  /*73550*/  IADD3.X R24, PT, PT, R24, UR5, RZ, P1, !PT ;  /* 0x0000000518187c10 */ /* 0x004fca0008ffe4ff */
[----:B------:R1:W-:Y:S01]  /*73560*/  STL [R1+0x1660], R24 ;  /* 0x0016601801007387 */ /* 0x0003e20000100800 */
[----:B------:R-:W-:-:S03]  /*73570*/  IMAD.MOV.U32 R5, RZ, RZ, R24 ;  /* 0x000000ffff057224 */ /* 0x000fc600078e0018 */
[----:B------:R2:W-:Y:S01]  /*73580*/  STL [R1+0x166c], R20 ;  /* 0x00166c1401007387 */ /* 0x0005e20000100800 */
[----:B---3--:R-:W-:-:S03]  /*73590*/  IADD3.X R26, PT, PT, R26, UR5, RZ, P2, !PT ;  /* 0x000000051a1a7c10 */ /* 0x008fc600097fe4ff */
[----:B------:R3:W-:Y:S04]  /*735a0*/  LDGSTS.E [R3+0x13400], desc[UR14][R4.64], P0 ;  /* 0x1340000004037fae */ /* 0x0007e800081a100e */
[----:B-1----:R-:W4:Y:S01]  /*735b0*/  LDL.LU R24, [R1+0x16e8] ;  /* 0x0016e80001187983 */ /* 0x002f220000300800 */
[----:B------:R-:W-:-:S03]  /*735c0*/  IADD3 R7, P1, PT, R7, UR16, RZ ;  /* 0x0000001007077c10 */ /* 0x000fc6000ff3e0ff */
[----:B------:R-:W-:Y:S04]  /*735d0*/  STL [R1+0x1668], R26 ;  /* 0x0016681a01007387 */ /* 0x000fe80000100800 */
[----:B------:R-:W4:Y:S01]  /*735e0*/  LDL.LU R23, [R1+0x16f0] ;  /* 0x0016f00001177983 */ /* 0x000f220000300800 */
[----:B---3--:R-:W-:Y:S01]  /*735f0*/  MOV R4, R20 ;  /* 0x0000001400047202 */ /* 0x008fe20000000f00 */
[----:B------:R-:W-:Y:S02]  /*73600*/  IMAD.MOV.U32 R5, RZ, RZ, R26 ;  /* 0x000000ffff057224 */ /* 0x000fe400078e001a */
[----:B------:R1:W-:Y:S04]  /*73610*/  STL [R1+0x1674], R7 ;  /* 0x0016740701007387 */ /* 0x0003e80000100800 */
[----:B------:R3:W-:Y:S01]  /*73620*/  LDGSTS.E [R3+0x13500], desc[UR14][R4.64], P0 ;  /* 0x1350000004037fae */ /* 0x0007e200081a100e */
[----:B------:R-:W-:-:S02]  /*73630*/  IADD3.X R18, PT, PT, R18, UR5, RZ, P1, !PT ;  /* 0x0000000512127c10 */ /* 0x000fc40008ffe4ff */
[----:B---3--:R-:W-:-:S03]  /*73640*/  MOV R4, R7 ;  /* 0x0000000700047202 */ /* 0x008fc60000000f00 */
[----:B------:R3:W-:Y:S04]  /*73650*/  STL [R1+0x1670], R18 ;  /* 0x0016701201007387 */ /* 0x0007e80000100800 */
[----:B--2---:R-:W2:Y:S04]  /*73660*/  LDL.LU R20, [R1+0x16f8] ;  /* 0x0016f80001147983 */ /* 0x004ea80000300800 */
[----:B-1----:R-:W2:Y:S01]  /*73670*/  LDL.LU R7, [R1+0x16fc] ;  /* 0x0016fc0001077983 */ /* 0x002ea20000300800 */
[----:B------:R-:W-:-:S05]  /*73680*/  IMAD.MOV.U32 R5, RZ, RZ, R18 ;  /* 0x000000ffff057224 */ /* 0x000fca00078e0012 */
[----:B------:R1:W-:Y:S04]  /*73690*/  LDGSTS.E [R3+0x13600], desc[UR14][R4.64], P0 ;  /* 0x1360000004037fae */ /* 0x0003e800081a100e */
[----:B---3--:R-:W3:Y:S04]  /*736a0*/  LDL.LU R18, [R1+0x1764] ;  /* 0x0017640001127983 */ /* 0x008ee80000300800 */
[----:B------:R-:W3:Y:S01]  /*736b0*/  LDL.LU R26, [R1+0x176c] ;  /* 0x00176c00011a7983 */ /* 0x000ee20000300800 */
[----:B----4-:R-:W-:Y:S02]  /*736c0*/  IADD3 R22, P2, PT, R22, UR16, RZ ;  /* 0x0000001016167c10 */ /* 0x010fe4000ff5e0ff */
[----:B------:R-:W-:-:S03]  /*736d0*/  IADD3 R17, P3, PT, R17, UR16, RZ ;  /* 0x0000001011117c10 */ /* 0x000fc6000ff7e0ff */
[----:B------:R4:W-:Y:S01]  /*736e0*/  STL [R1+0x167c], R22 ;  /* 0x00167c1601007387 */ /* 0x0009e20000100800 */
[----:B-1----:R-:W-:Y:S02]  /*736f0*/  MOV R4, R22 ;  /* 0x0000001600047202 */ /* 0x002fe40000000f00 */
[----:B------:R-:W-:-:S05]  /*73700*/  IADD3.X R27, PT, PT, R27, UR5, RZ, P2, !PT ;  /* 0x000000051b1b7c10 */ /* 0x000fca00097fe4ff */
[----:B------:R1:W-:Y:S04]  /*73710*/  STL [R1+0x1678], R27 ;  /* 0x0016781b01007387 */ /* 0x0003e80000100800 */
[----:B------:R1:W-:Y:S04]  /*73720*/  STL [R1+0x16e4], R17 ;  /* 0x0016e41101007387 */ /* 0x0003e80000100800 */
[----:B----4-:R-:W4:Y:S01]  /*73730*/  LDL.LU R22, [R1+0x1760] ;  /* 0x0017600001167983 */ /* 0x010f220000300800 */
[----:B------:R-:W-:-:S04]  /*73740*/  UISETP.GT.AND UP1, UPT, UR18, 0x51, UPT ;  /* 0x000000511200788c */ /* 0x000fc8000bf24270 */
[----:B------:R-:W-:Y:S01]  /*73750*/  USEL UR11, URZ, 0x4, !UP1 ;  /* 0x00000004ff0b7887 */ /* 0x000fe2000c800000 */
[----:B------:R-:W-:-:S03]  /*73760*/  IADD3.X R25, PT, PT, R25, UR5, RZ, P3, !PT ;  /* 0x0000000519197c10 */ /* 0x000fc60009ffe4ff */
[----:B------:R-:W-:Y:S01]  /*73770*/  USEL UR11, UR11, URZ, !UP0 ;  /* 0x000000ff0b0b7287 */ /* 0x000fe2000c000000 */
[----:B------:R-:W-:Y:S01]  /*73780*/  IMAD.MOV.U32 R5, RZ, RZ, R27 ;  /* 0x000000ffff057224 */ /* 0x000fe200078e001b */
[----:B------:R-:W-:Y:S04]  /*73790*/  STL [R1+0x16e0], R25 ;  /* 0x0016e01901007387 */ /* 0x000fe80000100800 */
[----:B-1----:R-:W4:Y:S01]  /*737a0*/  LDL.LU R27, [R1+0x1768] ;  /* 0x00176800011b7983 */ /* 0x002f220000300800 */
[----:B------:R-:W-:-:S03]  /*737b0*/  ISETP.NE.U32.AND P1, PT, RZ, UR11, PT ;  /* 0x0000000bff007c0c */ /* 0x000fc6000bf25070 */
[----:B------:R1:W-:Y:S01]  /*737c0*/  LDGSTS.E [R3+0x13700], desc[UR14][R4.64], P0 ;  /* 0x1370000004037fae */ /* 0x0003e200081a100e */
[----:B------:R-:W-:Y:S02]  /*737d0*/  IADD3 R21, P0, PT, R21, UR16, RZ ;  /* 0x0000001015157c10 */ /* 0x000fe4000ff1e0ff */
[----:B------:R-:W-:Y:S02]  /*737e0*/  IADD3 R19, P2, PT, R19, UR16, RZ ;  /* 0x0000001013137c10 */ /* 0x000fe4000ff5e0ff */
[----:B-1----:R-:W-:Y:S01]  /*737f0*/  MOV R4, R17 ;  /* 0x0000001100047202 */ /* 0x002fe20000000f00 */
[----:B------:R-:W-:Y:S01]  /*73800*/  IMAD.MOV.U32 R5, RZ, RZ, R25 ;  /* 0x000000ffff057224 */ /* 0x000fe200078e0019 */
[----:B------:R-:W4:Y:S04]  /*73810*/  LDL.LU R17, [R1+0x1774] ;  /* 0x0017740001117983 */ /* 0x000f280000300800 */
[----:B------:R1:W-:Y:S04]  /*73820*/  STL [R1+0x16ec], R21 ;  /* 0x0016ec1501007387 */ /* 0x0003e80000100800 */
[----:B------:R1:W-:Y:S02]  /*73830*/  LDGSTS.E [R3+0x14400], desc[UR14][R4.64], P1 ;  /* 0x1440000004037fae */ /* 0x0003e400089a100e */
[----:B-1----:R-:W-:-:S02]  /*73840*/  MOV R4, R21 ;  /* 0x0000001500047202 */ /* 0x002fc40000000f00 */
[----:B------:R-:W-:-:S05]  /*73850*/  IADD3.X R24, PT, PT, R24, UR5, RZ, P0, !PT ;  /* 0x0000000518187c10 */ /* 0x000fca00087fe4ff */
[----:B------:R1:W-:Y:S04]  /*73860*/  STL [R1+0x16e8], R24 ;  /* 0x0016e81801007387 */ /* 0x0003e80000100800 */
[----:B------:R-:W-:Y:S04]  /*73870*/  STL [R1+0x16f4], R19 ;  /* 0x0016f41301007387 */ /* 0x000fe80000100800 */
[----:B------:R-:W4:Y:S01]  /*73880*/  LDL.LU R21, [R1+0x1770] ;  /* 0x0017700001157983 */ /* 0x000f220000300800 */
[----:B------:R-:W-:Y:S01]  /*73890*/  IMAD.MOV.U32 R5, RZ, RZ, R24 ;  /* 0x000000ffff057224 */ /* 0x000fe200078e0018 */
[----:B------:R-:W-:-:S04]  /*738a0*/  IADD3.X R23, PT, PT, R23, UR5, RZ, P2, !PT ;  /* 0x0000000517177c10 */ /* 0x000fc800097fe4ff */
[----:B------:R1:W-:Y:S04]  /*738b0*/  LDGSTS.E [R3+0x14500], desc[UR14][R4.64], P1 ;  /* 0x1450000004037fae */ /* 0x0003e800089a100e */
[----:B------:R1:W-:Y:S04]  /*738c0*/  STL [R1+0x16f0], R23 ;  /* 0x0016f01701007387 */ /* 0x0003e80000100800 */
[----:B------:R-:W4:Y:S04]  /*738d0*/  LDL.LU R25, [R1+0x1778] ;  /* 0x0017780001197983 */ /* 0x000f280000300800 */
[----:B-1----:R-:W4:Y:S01]  /*738e0*/  LDL.LU R24, [R1+0x177c] ;  /* 0x00177c0001187983 */ /* 0x002f220000300800 */
[----:B------:R-:W-:Y:S01]  /*738f0*/  MOV R4, R19 ;  /* 0x0000001300047202 */ /* 0x000fe20000000f00 */
[----:B------:R-:W-:-:S02]  /*73900*/  IMAD.MOV.U32 R5, RZ, RZ, R23 ;  /* 0x000000ffff057224 */ /* 0x000fc400078e0017 */
[----:B------:R-:W4:Y:S04]  /*73910*/  LDL.LU R23, [R1+0x17e0] ;  /* 0x0017e00001177983 */ /* 0x000f280000300800 */
[----:B------:R1:W-:Y:S04]  /*73920*/  LDGSTS.E [R3+0x14600], desc[UR14][R4.64], P1 ;  /* 0x1460000004037fae */ /* 0x0003e800089a100e */
[----:B------:R-:W4:Y:S01]  /*73930*/  LDL.LU R19, [R1+0x17e4] ;  /* 0x0017e40001137983 */ /* 0x000f220000300800 */
[----:B--2---:R-:W-:-:S04]  /*73940*/  IADD3 R7, P0, PT, R7, UR16, RZ ;  /* 0x0000001007077c10 */ /* 0x004fc8000ff1e0ff */
[----:B------:R-:W-:Y:S02]  /*73950*/  IADD3.X R20, PT, PT, R20, UR5, RZ, P0, !PT ;  /* 0x0000000514147c10 */ /* 0x000fe400087fe4ff */
[----:B-1----:R-:W-:-:S03]  /*73960*/  MOV R4, R7 ;  /* 0x0000000700047202 */ /* 0x002fc60000000f00 */
[----:B------:R-:W-:-:S05]  /*73970*/  IMAD.MOV.U32 R5, RZ, RZ, R20 ;  /* 0x000000ffff057224 */ /* 0x000fca00078e0014 */
[----:B------:R1:W-:Y:S01]  /*73980*/  LDGSTS.E [R3+0x14700], desc[UR14][R4.64], P1 ;  /* 0x1470000004037fae */ /* 0x0003e200089a100e */
[----:B---3--:R-:W-:-:S03]  /*73990*/  IADD3 R18, P1, PT, R18, UR16, RZ ;  /* 0x0000001012127c10 */ /* 0x008fc6000ff3e0ff */
[----:B------:R-:W-:Y:S04]  /*739a0*/  STL [R1+0x16fc], R7 ;  /* 0x0016fc0701007387 */ /* 0x000fe80000100800 */
[----:B------:R2:W-:Y:S01]  /*739b0*/  STL [R1+0x16f8], R20 ;  /* 0x0016f81401007387 */ /* 0x0005e20000100800 */
[----:B------:R-:W-:-:S03]  /*739c0*/  IADD3 R26, P2, PT, R26, UR16, RZ ;  /* 0x000000101a1a7c10 */ /* 0x000fc6000ff5e0ff */
[----:B--2---:R-:W2:Y:S04]  /*739d0*/  LDL.LU R20, [R1+0x17ec] ;  /* 0x0017ec0001147983 */ /* 0x004ea80000300800 */
[----:B------:R-:W3:Y:S04]  /*739e0*/  LDL.LU R7, [R1+0x17f4] ;  /* 0x0017f40001077983 */ /* 0x000ee80000300800 */
[----:B------:R-:W-:Y:S01]  /*739f0*/  STL [R1+0x1764], R18 ;  /* 0x0017641201007387 */ /* 0x000fe20000100800 */
[----:B----4-:R-:W-:-:S05]  /*73a00*/  IADD3.X R22, PT, PT, R22, UR5, RZ, P1, !PT ;  /* 0x0000000516167c10 */ /* 0x010fca0008ffe4ff */
[----:B------:R4:W-:Y:S01]  /*73a10*/  STL [R1+0x1760], R22 ;  /* 0x0017601601007387 */ /* 0x0009e20000100800 */
[----:B-1----:R-:W-:-:S03]  /*73a20*/  IMAD.MOV.U32 R5, RZ, RZ, R22 ;  /* 0x000000ffff057224 */ /* 0x002fc600078e0016 */
[----:B------:R-:W-:Y:S04]  /*73a30*/  STL [R1+0x176c], R26 ;  /* 0x00176c1a01007387 */ /* 0x000fe80000100800 */
[----:B----4-:R-:W4:Y:S01]  /*73a40*/  LDL.LU R22, [R1+0x17e8] ;  /* 0x0017e80001167983 */ /* 0x010f220000300800 */
[----:B------:R-:W-:-:S04]  /*73a50*/  UISETP.GT.AND UP1, UPT, UR18, 0x55, UPT ;  /* 0x000000551200788c */ /* 0x000fc8000bf24270 */
[----:B------:R-:W-:-:S04]  /*73a60*/  USEL UR11, URZ, 0x4, !UP1 ;  /* 0x00000004ff0b7887 */ /* 0x000fc8000c800000 */
[----:B------:R-:W-:Y:S01]  /*73a70*/  USEL UR11, UR11, URZ, !UP0 ;  /* 0x000000ff0b0b7287 */ /* 0x000fe2000c000000 */
[----:B------:R-:W-:-:S05]  /*73a80*/  IADD3.X R27, PT, PT, R27, UR5, RZ, P2, !PT ;  /* 0x000000051b1b7c10 */ /* 0x000fca00097fe4ff */
[----:B------:R-:W-:Y:S02]  /*73a90*/  ISETP.NE.U32.AND P0, PT, RZ, UR11, PT ;  /* 0x0000000bff007c0c */ /* 0x000fe4000bf05070 */
[----:B------:R-:W-:Y:S01]  /*73aa0*/  MOV R4, R18 ;  /* 0x0000001200047202 */ /* 0x000fe20000000f00 */
[----:B------:R-:W-:Y:S04]  /*73ab0*/  STL [R1+0x1768], R27 ;  /* 0x0017681b01007387 */ /* 0x000fe80000100800 */
[----:B------:R-:W4:Y:S01]  /*73ac0*/  LDL.LU R18, [R1+0x17f0] ;  /* 0x0017f00001127983 */ /* 0x000f220000300800 */
[----:B------:R-:W-:-:S05]  /*73ad0*/  IADD3 R17, P1, PT, R17, UR16, RZ ;  /* 0x0000001011117c10 */ /* 0x000fca000ff3e0ff */
[----:B------:R1:W-:Y:S04]  /*73ae0*/  LDGSTS.E [R3+0x15400], desc[UR14][R4.64], P0 ;  /* 0x1540000004037fae */ /* 0x0003e800081a100e */
[----:B------:R-:W-:Y:S01]  /*73af0*/  STL [R1+0x1774], R17 ;  /* 0x0017741101007387 */ /* 0x000fe20000100800 */
[----:B------:R-:W-:Y:S01]  /*73b00*/  UISETP.GT.AND UP1, UPT, UR18, 0x59, UPT ;  /* 0x000000591200788c */ /* 0x000fe2000bf24270 */
[----:B-1----:R-:W-:Y:S01]  /*73b10*/  MOV R4, R26 ;  /* 0x0000001a00047202 */ /* 0x002fe20000000f00 */
[----:B------:R-:W-:-:S05]  /*73b20*/  IMAD.MOV.U32 R5, RZ, RZ, R27 ;  /* 0x000000ffff057224 */ /* 0x000fca00078e001b */
[----:B------:R1:W-:Y:S01]  /*73b30*/  LDGSTS.E [R3+0x15500], desc[UR14][R4.64], P0 ;  /* 0x1550000004037fae */ /* 0x0003e200081a100e */
[----:B------:R-:W-:Y:S01]  /*73b40*/  USEL UR11, URZ, 0x4, !UP1 ;  /* 0x00000004ff0b7887 */ /* 0x000fe2000c800000 */
[----:B-1----:R-:W-:-:S03]  /*73b50*/  MOV R4, R17 ;  /* 0x0000001100047202 */ /* 0x002fc60000000f00 */
[----:B------:R-:W-:Y:S01]  /*73b60*/  USEL UR11, UR11, URZ, !UP0 ;  /* 0x000000ff0b0b7287 */ /* 0x000fe2000c000000 */
[----:B------:R-:W-:-:S05]  /*73b70*/  IADD3.X R21, PT, PT, R21, UR5, RZ, P1, !PT ;  /* 0x0000000515157c10 */ /* 0x000fca0008ffe4ff */
[----:B------:R1:W-:Y:S01]  /*73b80*/  STL [R1+0x1770], R21 ;  /* 0x0017701501007387 */ /* 0x0003e20000100800 */
[----:B------:R-:W-:Y:S01]  /*73b90*/  IMAD.MOV.U32 R5, RZ, RZ, R21 ;  /* 0x000000ffff057224 */ /* 0x000fe200078e0015 */
[----:B------:R-:W-:-:S04]  /*73ba0*/  IADD3 R24, P2, PT, R24, UR16, RZ ;  /* 0x0000001018187c10 */ /* 0x000fc8000ff5e0ff */
[----:B------:R1:W-:Y:S04]  /*73bb0*/  LDGSTS.E [R3+0x15600], desc[UR14][R4.64], P0 ;  /* 0x1560000004037fae */ /* 0x0003e800081a100e */
[----:B-1----:R-:W4:Y:S04]  /*73bc0*/  LDL.LU R21, [R1+0x17f8] ;  /* 0x0017f80001157983 */ /* 0x002f280000300800 */
[----:B------:R-:W4:Y:S01]  /*73bd0*/  LDL.LU R17, [R1+0x17fc] ;  /* 0x0017fc0001117983 */ /* 0x000f220000300800 */
[----:B------:R-:W-:-:S03]  /*73be0*/  IADD3.X R25, PT, PT, R25, UR5, RZ, P2, !PT ;  /* 0x0000000519197c10 */ /* 0x000fc600097fe4ff */
[----:B------:R-:W-:Y:S01]  /*73bf0*/  STL [R1+0x177c], R24 ;  /* 0x00177c1801007387 */ /* 0x000fe20000100800 */
[----:B------:R-:W-:-:S03]  /*73c00*/  IADD3 R19, P3, PT, R19, UR16, RZ ;  /* 0x0000001013137c10 */ /* 0x000fc6000ff7e0ff */
[----:B------:R-:W-:Y:S01]  /*73c10*/  STL [R1+0x1778], R25 ;  /* 0x0017781901007387 */ /* 0x000fe20000100800 */
[----:B------:R-:W-:Y:S02]  /*73c20*/  MOV R4, R24 ;  /* 0x0000001800047202 */ /* 0x000fe40000000f00 */
[----:B------:R-:W-:Y:S01]  /*73c30*/  IADD3.X R23, PT, PT, R23, UR5, RZ, P3, !PT ;  /* 0x0000000517177c10 */ /* 0x000fe20009ffe4ff */
[----:B------:R-:W-:Y:S01]  /*73c40*/  IMAD.MOV.U32 R5, RZ, RZ, R25 ;  /* 0x000000ffff057224 */ /* 0x000fe200078e0019 */
[----:B------:R1:W-:Y:S04]  /*73c50*/  STL [R1+0x17e4], R19 ;  /* 0x0017e41301007387 */ /* 0x0003e80000100800 */
[----:B------:R-:W4:Y:S01]  /*73c60*/  LDL.LU R28, [R1+0x1864] ;  /* 0x00186400011c7983 */ /* 0x000f220000300800 */
[----:B------:R-:W-:-:S03]  /*73c70*/  ISETP.NE.U32.AND P1, PT, RZ, UR11, PT ;  /* 0x0000000bff007c0c */ /* 0x000fc6000bf25070 */
[----:B------:R-:W-:Y:S04]  /*73c80*/  STL [R1+0x17e0], R23 ;  /* 0x0017e01701007387 */ /* 0x000fe80000100800 */
[----:B------:R-:W4:Y:S04]  /*73c90*/  LDL.LU R26, [R1+0x186c] ;  /* 0x00186c00011a7983 */ /* 0x000f280000300800 */
[----:B------:R1:W-:Y:S04]  /*73ca0*/  LDGSTS.E [R3+0x15700], desc[UR14][R4.64], P0 ;  /* 0x1570000004037fae */ /* 0x0003e800081a100e */
[----:B------:R-:W4:Y:S04]  /*73cb0*/  LDL.LU R29, [R1+0x1860] ;  /* 0x00186000011d7983 */ /* 0x000f280000300800 */
[----:B------:R-:W4:Y:S01]  /*73cc0*/  LDL.LU R27, [R1+0x1868] ;  /* 0x00186800011b7983 */ /* 0x000f220000300800 */
[----:B-1----:R-:W-:Y:S01]  /*73cd0*/  MOV R4, R19 ;  /* 0x0000001300047202 */ /* 0x002fe20000000f00 */
[----:B------:R-:W-:-:S02]  /*73ce0*/  IMAD.MOV.U32 R5, RZ, RZ, R23 ;  /* 0x000000ffff057224 */ /* 0x000fc400078e0017 */
[----:B------:R-:W4:Y:S04]  /*73cf0*/  LDL.LU R19, [R1+0x1874] ;  /* 0x0018740001137983 */ /* 0x000f280000300800 */
[----:B------:R1:W-:Y:S01]  /*73d00*/  LDGSTS.E [R3+0x16400], desc[UR14][R4.64], P1 ;  /* 0x1640000004037fae */ /* 0x0003e200089a100e */
[----:B--2---:R-:W-:Y:S02]  /*73d10*/  IADD3 R20, P0, PT, R20, UR16, RZ ;  /* 0x0000001014147c10 */ /* 0x004fe4000ff1e0ff */
[----:B---3--:R-:W-:-:S03]  /*73d20*/  IADD3 R7, P2, PT, R7, UR16, RZ ;  /* 0x0000001007077c10 */ /* 0x008fc6000ff5e0ff */
[----:B------:R2:W-:Y:S01]  /*73d30*/  STL [R1+0x17ec], R20 ;  /* 0x0017ec1401007387 */ /* 0x0005e20000100800 */
[----:B-1----:R-:W-:Y:S02]  /*73d40*/  MOV R4, R20 ;  /* 0x0000001400047202 */ /* 0x002fe40000000f00 */
[----:B----4-:R-:W-:-:S05]  /*73d50*/  IADD3.X R22, PT, PT, R22, UR5, RZ, P0, !PT ;  /* 0x0000000516167c10 */ /* 0x010fca00087fe4ff */
[----:B------:R-:W-:Y:S04]  /*73d60*/  STL [R1+0x17e8], R22 ;  /* 0x0017e81601007387 */ /* 0x000fe80000100800 */
[----:B------:R1:W-:Y:S04]  /*73d70*/  STL [R1+0x17f4], R7 ;  /* 0x0017f40701007387 */ /* 0x0003e80000100800 */
[----:B--2---:R-:W2:Y:S01]  /*73d80*/  LDL.LU R20, [R1+0x1870] ;  /* 0x0018700001147983 */ /* 0x004ea20000300800 */
[----:B------:R-:W-:-:S05]  /*73d90*/  IMAD.MOV.U32 R5, RZ, RZ, R22 ;  /* 0x000000ffff057224 */ /* 0x000fca00078e0016 */
[----:B------:R3:W-:Y:S01]  /*73da0*/  LDGSTS.E [R3+0x16500], desc[UR14][R4.64], P1 ;  /* 0x1650000004037fae */ /* 0x0007e200089a100e */
[----:B------:R-:W-:-:S05]  /*73db0*/  IADD3.X R18, PT, PT, R18, UR5, RZ, P2, !PT ;  /* 0x0000000512127c10 */ /* 0x000fca00097fe4ff */
[----:B------:R4:W-:Y:S04]  /*73dc0*/  STL [R1+0x17f0], R18 ;  /* 0x0017f01201007387 */ /* 0x0009e80000100800 */
[----:B------:R-:W2:Y:S01]  /*73dd0*/  LDL.LU R25, [R1+0x1878] ;  /* 0x0018780001197983 */ /* 0x000ea20000300800 */
[----:B---3--:R-:W-:-:S03]  /*73de0*/  MOV R4, R7 ;  /* 0x0000000700047202 */ /* 0x008fc60000000f00 */
[----:B-1----:R-:W3:Y:S01]  /*73df0*/  LDL.LU R7, [R1+0x187c] ;  /* 0x00187c0001077983 */ /* 0x002ee20000300800 */
[----:B------:R-:W-:-:S03]  /*73e00*/  IMAD.MOV.U32 R5, RZ, RZ, R18 ;  /* 0x000000ffff057224 */ /* 0x000fc600078e0012 */
[----:B------:R-:W3:Y:S04]  /*73e10*/  LDL.LU R24, [R1+0x18e0] ;  /* 0x0018e00001187983 */ /* 0x000ee80000300800 */
[----:B----4-:R-:W4:Y:S01]  /*73e20*/  LDL.LU R18, [R1+0x18e4] ;  /* 0x0018e40001127983 */ /* 0x010f220000300800 */
[----:B------:R-:W-:-:S03]  /*73e30*/  UISETP.GT.AND UP1, UPT, UR18, 0x5d, UPT ;  /* 0x0000005d1200788c */ /* 0x000fc6000bf24270 */
[----:B------:R1:W-:Y:S01]  /*73e40*/  LDGSTS.E [R3+0x16600], desc[UR14][R4.64], P1 ;  /* 0x1660000004037fae */ /* 0x0003e200089a100e */
[----:B------:R-:W-:-:S04]  /*73e50*/  USEL UR11, URZ, 0x4, !UP1 ;  /* 0x00000004ff0b7887 */ /* 0x000fc8000c800000 */
[----:B------:R-:W-:Y:S01]  /*73e60*/  USEL UR11, UR11, URZ, !UP0 ;  /* 0x000000ff0b0b7287 */ /* 0x000fe2000c000000 */
[----:B------:R-:W-:-:S04]  /*73e70*/  IADD3 R17, P0, PT, R17, UR16, RZ ;  /* 0x0000001011117c10 */ /* 0x000fc8000ff1e0ff */
[----:B------:R-:W-:Y:S02]  /*73e80*/  IADD3.X R21, PT, PT, R21, UR5, RZ, P0, !PT ;  /* 0x0000000515157c10 */ /* 0x000fe400087fe4ff */
[----:B-1----:R-:W-:-:S03]  /*73e90*/  MOV R4, R17 ;  /* 0x0000001100047202 */ /* 0x002fc60000000f00 */
[----:B------:R-:W-:Y:S01]  /*73ea0*/  IMAD.MOV.U32 R5, RZ, RZ, R21 ;  /* 0x000000ffff057224 */ /* 0x000fe200078e0015 */
[----:B------:R-:W-:Y:S04]  /*73eb0*/  STL [R1+0x17fc], R17 ;  /* 0x0017fc1101007387 */ /* 0x000fe80000100800 */
[----:B------:R1:W-:Y:S04]  /*73ec0*/  STL [R1+0x17f8], R21 ;  /* 0x0017f81501007387 */ /* 0x0003e80000100800 */
[----:B------:R-:W4:Y:S01]  /*73ed0*/  LDL.LU R23, [R1+0x18e8] ;  /* 0x0018e80001177983 */ /* 0x000f220000300800 */
[----:B------:R-:W-:-:S03]  /*73ee0*/  ISETP.NE.U32.AND P0, PT, RZ, UR11, PT ;  /* 0x0000000bff007c0c */ /* 0x000fc6000bf05070 */
[----:B------:R1:W-:Y:S01]  /*73ef0*/  LDGSTS.E [R3+0x16700], desc[UR14][R4.64], P1 ;  /* 0x1670000004037fae */ /* 0x0003e200089a100e */
[----:B------:R-:W-:-:S03]  /*73f00*/  IADD3 R28, P1, PT, R28, UR16, RZ ;  /* 0x000000101c1c7c10 */ /* 0x000fc6000ff3e0ff */
[----:B------:R-:W4:Y:S01]  /*73f10*/  LDL.LU R22, [R1+0x18ec] ;  /* 0x0018ec0001167983 */ /* 0x000f220000300800 */
[----:B------:R-:W-:Y:S02]  /*73f20*/  IADD3 R26, P2, PT, R26, UR16, RZ ;  /* 0x000000101a1a7c10 */ /* 0x000fe4000ff5e0ff */
[----:B------:R-:W-:Y:S01]  /*73f30*/  IADD3.X R29, PT, PT, R29, UR5, RZ, P1, !PT ;  /* 0x000000051d1d7c10 */ /* 0x000fe20008ffe4ff */
[----:B-1----:R-:W4:Y:S04]  /*73f40*/  LDL.LU R21, [R1+0x18f0] ;  /* 0x0018f00001157983 */ /* 0x002f280000300800 */
[----:B------:R-:W4:Y:S01]  /*73f50*/  LDL.LU R17, [R1+0x18f4] ;  /* 0x0018f40001117983 */ /* 0x000f220000300800 */
[----:B------:R-:W-:Y:S02]  /*73f60*/  IADD3.X R27, PT, PT, R27, UR5, RZ, P2, !PT ;  /* 0x000000051b1b7c10 */ /* 0x000fe400097fe4ff */
[----:B------:R-:W-:Y:S01]  /*73f70*/  MOV R4, R28 ;  /* 0x0000001c00047202 */ /* 0x000fe20000000f00 */
[----:B------:R-:W-:Y:S01]  /*73f80*/  IMAD.MOV.U32 R5, RZ, RZ, R29 ;  /* 0x000000ffff057224 */ /* 0x000fe200078e001d */
[----:B------:R-:W-:Y:S01]  /*73f90*/  STL [R1+0x1864], R28 ;  /* 0x0018641c01007387 */ /* 0x000fe20000100800 */
[----:B------:R-:W-:-:S03]  /*73fa0*/  IADD3 R19, P1, PT, R19, UR16, RZ ;  /* 0x0000001013137c10 */ /* 0x000fc6000ff3e0ff */
[----:B------:R1:W-:Y:S04]  /*73fb0*/  LDGSTS.E [R3+0x17400], desc[UR14][R4.64], P0 ;  /* 0x1740000004037fae */ /* 0x0003e800081a100e */
[----:B------:R-:W-:Y:S04]  /*73fc0*/  STL [R1+0x1860], R29 ;  /* 0x0018601d01007387 */ /* 0x000fe80000100800 */
[----:B------:R-:W-:Y:S04]  /*73fd0*/  STL [R1+0x186c], R26 ;  /* 0x00186c1a01007387 */ /* 0x000fe80000100800 */
[----:B------:R-:W-:Y:S04]  /*73fe0*/  STL [R1+0x1868], R27 ;  /* 0x0018681b01007387 */ /* 0x000fe80000100800 */
[----:B------:R-:W-:Y:S01]  /*73ff0*/  STL [R1+0x1874], R19 ;  /* 0x0018741301007387 */ /* 0x000fe20000100800 */
[----:B-1----:R-:W-:Y:S01]  /*74000*/  MOV R4, R26 ;  /* 0x0000001a00047202 */ /* 0x002fe20000000f00 */
[----:B------:R-:W-:-:S05]  /*74010*/  IMAD.MOV.U32 R5, RZ, RZ, R27 ;  /* 0x000000ffff057224 */ /* 0x000fca00078e001b */
[----:B------:R1:W-:Y:S02]  /*74020*/  LDGSTS.E [R3+0x17500], desc[UR14][R4.64], P0 ;  /* 0x1750000004037fae */ /* 0x0003e400081a100e */
[----:B-1----:R-:W-:Y:S02]  /*74030*/  MOV R4, R19 ;  /* 0x0000001300047202 */ /* 0x002fe40000000f00 */
[----:B--2---:R-:W-:-:S05]  /*74040*/  IADD3.X R20, PT, PT, R20, UR5, RZ, P1, !PT ;  /* 0x0000000514147c10 */ /* 0x004fca0008ffe4ff */
[----:B------:R1:W-:Y:S01]  /*74050*/  STL [R1+0x1870], R20 ;  /* 0x0018701401007387 */ /* 0x0003e20000100800 */
[----:B------:R-:W-:Y:S01]  /*74060*/  IMAD.MOV.U32 R5, RZ, RZ, R20 ;  /* 0x000000ffff057224 */ /* 0x000fe200078e0014 */
[----:B------:R-:W-:Y:S02]  /*74070*/  UISETP.GT.AND UP1, UPT, UR18, 0x61, UPT ;  /* 0x000000611200788c */ /* 0x000fe4000bf24270 */
[----:B-1----:R-:W2:Y:S04]  /*74080*/  LDL.LU R20, [R1+0x18f8] ;  /* 0x0018f80001147983 */ /* 0x002ea80000300800 */
[----:B------:R-:W2:Y:S01]  /*74090*/  LDL.LU R19, [R1+0x18fc] ;  /* 0x0018fc0001137983 */ /* 0x000ea20000300800 */
[----:B---3--:R-:W-:-:S03]  /*740a0*/  IADD3 R7, P2, PT, R7, UR16, RZ ;  /* 0x0000001007077c10 */ /* 0x008fc6000ff5e0ff */
[----:B------:R1:W-:Y:S01]  /*740b0*/  LDGSTS.E [R3+0x17600], desc[UR14][R4.64], P0 ;  /* 0x1760000004037fae */ /* 0x0003e200081a100e */
[----:B------:R-:W-:Y:S02]  /*740c0*/  IADD3.X R25, PT, PT, R25, UR5, RZ, P2, !PT ;  /* 0x0000000519197c10 */ /* 0x000fe400097fe4ff */
[----:B----4-:R-:W-:Y:S01]  /*740d0*/  IADD3 R18, P3, PT, R18, UR16, RZ ;  /* 0x0000001012127c10 */ /* 0x010fe2000ff7e0ff */
[----:B------:R3:W-:Y:S04]  /*740e0*/  STL [R1+0x187c], R7 ;  /* 0x00187c0701007387 */ /* 0x0007e80000100800 */
[----:B------:R-:W-:Y:S01]  /*740f0*/  STL [R1+0x1878], R25 ;  /* 0x0018781901007387 */ /* 0x000fe20000100800 */
[----:B------:R-:W-:Y:S01]  /*74100*/  IADD3.X R24, PT, PT, R24, UR5, RZ, P3, !PT ;  /* 0x0000000518187c10 */ /* 0x000fe20009ffe4ff */
[----:B------:R-:W-:-:S02]  /*74110*/  USEL UR11, URZ, 0x4, !UP1 ;  /* 0x00000004ff0b7887 */ /* 0x000fc4000c800000 */
[----:B------:R4:W-:Y:S04]  /*74120*/  STL [R1+0x18e4], R18 ;  /* 0x0018e41201007387 */ /* 0x0009e80000100800 */
[----:B------:R-:W2:Y:S01]  /*74130*/  LDL.LU R28, [R1+0x1964] ;  /* 0x00196400011c7983 */ /* 0x000ea20000300800 */
[----:B-1----:R-:W-:-:S03]  /*74140*/  MOV R4, R7 ;  /* 0x0000000700047202 */ /* 0x002fc60000000f00 */
[----:B------:R1:W-:Y:S01]  /*74150*/  STL [R1+0x18e0], R24 ;  /* 0x0018e01801007387 */ /* 0x0003e20000100800 */
[----:B------:R-:W-:Y:S01]  /*74160*/  USEL UR11, UR11, URZ, !UP0 ;  /* 0x000000ff0b0b7287 */ /* 0x000fe2000c000000 */
[----:B------:R-:W-:Y:S02]  /*74170*/  IMAD.MOV.U32 R5, RZ, RZ, R25 ;  /* 0x000000ffff057224 */ /* 0x000fe400078e0019 */
[----:B---3--:R-:W3:Y:S04]  /*74180*/  LDL.LU R7, [R1+0x196c] ;  /* 0x00196c0001077983 */ /* 0x008ee80000300800 */
[----:B------:R-:W3:Y:S04]  /*74190*/  LDL.LU R29, [R1+0x1960] ;  /* 0x00196000011d7983 */ /* 0x000ee80000300800 */
[----:B------:R1:W-:Y:S01]  /*741a0*/  LDGSTS.E [R3+0x17700], desc[UR14][R4.64], P0 ;  /* 0x1770000004037fae */ /* 0x0003e200081a100e */
[----:B------:R-:W-:-:S02]  /*741b0*/  ISETP.NE.U32.AND P1, PT, RZ, UR11, PT ;  /* 0x0000000bff007c0c */ /* 0x000fc4000bf25070 */
[----:B-1----:R-:W-:Y:S02]  /*741c0*/  MOV R4, R18 ;  /* 0x0000001200047202 */ /* 0x002fe40000000f00 */
[----:B----4-:R-:W4:Y:S01]  /*741d0*/  LDL.LU R18, [R1+0x1968] ;  /* 0x0019680001127983 */ /* 0x010f220000300800 */
[----:B------:R-:W-:-:S08]  /*741e0*/  IMAD.MOV.U32 R5, RZ, RZ, R24 ;  /* 0x000000ffff057224 */ /* 0x000fd000078e0018 */
[----:B------:R1:W-:Y:S01]  /*741f0*/  LDGSTS.E [R3+0x18400], desc[UR14][R4.64], P1 ;  /* 0x1840000004037fae */ /* 0x0003e200089a100e */
[----:B------:R-:W-:-:S04]  /*74200*/  IADD3 R22, P0, PT, R22, UR16, RZ ;  /* 0x0000001016167c10 */ /* 0x000fc8000ff1e0ff */
[----:B------:R-:W-:Y:S02]  /*74210*/  IADD3.X R23, PT, PT, R23, UR5, RZ, P0, !PT ;  /* 0x0000000517177c10 */ /* 0x000fe400087fe4ff */
[----:B------:R-:W-:Y:S01]  /*74220*/  IADD3 R17, P2, PT, R17, UR16, RZ ;  /* 0x0000001011117c10 */ /* 0x000fe2000ff5e0ff */
[----:B------:R-:W-:Y:S04]  /*74230*/  STL [R1+0x18ec], R22 ;  /* 0x0018ec1601007387 */ /* 0x000fe80000100800 */
[----:B------:R-:W-:Y:S01]  /*74240*/  STL [R1+0x18e8], R23 ;  /* 0x0018e81701007387 */ /* 0x000fe20000100800 */
[----:B-1----:R-:W-:Y:S02]  /*74250*/  MOV R4, R22 ;  /* 0x0000001600047202 */ /* 0x002fe40000000f00 */
[----:B------:R-:W-:Y:S01]  /*74260*/  IADD3.X R21, PT, PT, R21, UR5, RZ, P2, !PT ;  /* 0x0000000515157c10 */ /* 0x000fe200097fe4ff */
[----:B------:R-:W-:Y:S01]  /*74270*/  IMAD.MOV.U32 R5, RZ, RZ, R23 ;  /* 0x000000ffff057224 */ /* 0x000fe200078e0017 */
[----:B------:R1:W-:Y:S04]  /*74280*/  STL [R1+0x18f4], R17 ;  /* 0x0018f41101007387 */ /* 0x0003e80000100800 */
[----:B------:R-:W4:Y:S04]  /*74290*/  LDL.LU R26, [R1+0x1974] ;  /* 0x00197400011a7983 */ /* 0x000f280000300800 */
[----:B------:R-:W-:Y:S04]  /*742a0*/  STL [R1+0x18f0], R21 ;  /* 0x0018f01501007387 */ /* 0x000fe80000100800 */
[----:B------:R-:W4:Y:S04]  /*742b0*/  LDL.LU R27, [R1+0x1970] ;  /* 0x00197000011b7983 */ /* 0x000f280000300800 */
[----:B------:R1:W-:Y:S04]  /*742c0*/  LDGSTS.E [R3+0x18500], desc[UR14][R4.64], P1 ;  /* 0x1850000004037fae */ /* 0x0003e800089a100e */
[----:B------:R-:W4:Y:S01]  /*742d0*/  LDL.LU R24, [R1+0x1978] ;  /* 0x0019780001187983 */ /* 0x000f220000300800 */
[----:B-1----:R-:W-:-:S03]  /*742e0*/  MOV R4, R17 ;  /* 0x0000001100047202 */ /* 0x002fc60000000f00 */
[----:B------:R-:W4:Y:S04]  /*742f0*/  LDL.LU R17, [R1+0x197c] ;  /* 0x00197c0001117983 */ /* 0x000f280000300800 */
[----:B------:R-:W4:Y:S04]  /*74300*/  LDL.LU R25, [R1+0x19e0] ;  /* 0x0019e00001197983 */ /* 0x000f280000300800 */
[----:B------:R-:W4:Y:S01]  /*74310*/  LDL.LU R23, [R1+0x19e4] ;  /* 0x0019e40001177983 */ /* 0x000f220000300800 */
[----:B------:R-:W-:-:S05]  /*74320*/  IMAD.MOV.U32 R5, RZ, RZ, R21 ;  /* 0x000000ffff057224 */ /* 0x000fca00078e0015 */
[----:B------:R1:W-:Y:S01]  /*74330*/  LDGSTS.E [R3+0x18600], desc[UR14][R4.64], P1 ;  /* 0x1860000004037fae */ /* 0x0003e200089a100e */
[----:B--2---:R-:W-:-:S04]  /*74340*/  IADD3 R19, P0, PT, R19, UR16, RZ ;  /* 0x0000001013137c10 */ /* 0x004fc8000ff1e0ff */
[----:B------:R-:W-:Y:S01]  /*74350*/  IADD3.X R20, PT, PT, R20, UR5, RZ, P0, !PT ;  /* 0x0000000514147c10 */ /* 0x000fe200087fe4ff */
[----:B------:R2:W-:Y:S01]  /*74360*/  STL [R1+0x18fc], R19 ;  /* 0x0018fc1301007387 */ /* 0x0005e20000100800 */
[----:B-1----:R-:W-:-:S03]  /*74370*/  MOV R4, R19 ;  /* 0x0000001300047202 */ /* 0x002fc60000000f00 */
[----:B------:R1:W-:Y:S04]  /*74380*/  STL [R1+0x18f8], R20 ;  /* 0x0018f81401007387 */ /* 0x0003e80000100800 */
[----:B------:R-:W4:Y:S01]  /*74390*/  LDL.LU R22, [R1+0x19e8] ;  /* 0x0019e80001167983 */ /* 0x000f220000300800 */
[----:B------:R-:W-:-:S03]  /*743a0*/  IMAD.MOV.U32 R5, RZ, RZ, R20 ;  /* 0x000000ffff057224 */ /* 0x000fc600078e0014 */
[----:B--2---:R-:W2:Y:S04]  /*743b0*/  LDL.LU R19, [R1+0x19ec] ;  /* 0x0019ec0001137983 */ /* 0x004ea80000300800 */
        /* <DEDUP_REMOVED lines=8> */
[----:B---3--:R-:W-:Y:S02]  /*74440*/  IADD3.X R29, PT, PT, R29, UR5, RZ, P1, !PT ;  /* 0x000000051d1d7c10 */ /* 0x008fe40008ffe4ff */
[----:B------:R-:W-:Y:S02]  /*74450*/  IADD3 R7, P2, PT, R7, UR16, RZ ;  /* 0x0000001007077c10 */ /* 0x000fe4000ff5e0ff */
[----:B------:R-:W-:Y:S01]  /*74460*/  MOV R4, R28 ;  /* 0x0000001c00047202 */ /* 0x000fe20000000f00 */
[----:B------:R-:W-:Y:S01]  /*74470*/  IMAD.MOV.U32 R5, RZ, RZ, R29 ;  /* 0x000000ffff057224 */ /* 0x000fe200078e001d */
[----:B------:R-:W-:Y:S01]  /*74480*/  STL [R1+0x1964], R28 ;  /* 0x0019641c01007387 */ /* 0x000fe20000100800 */
[----:B----4-:R-:W-:-:S03]  /*74490*/  IADD3.X R18, PT, PT, R18, UR5, RZ, P2, !PT ;  /* 0x0000000512127c10 */ /* 0x010fc600097fe4ff */
[----:B------:R-:W-:Y:S04]  /*744a0*/  STL [R1+0x1960], R29 ;  /* 0x0019601d01007387 */ /* 0x000fe80000100800 */
[----:B------:R-:W-:Y:S04]  /*744b0*/  STL [R1+0x196c], R7 ;  /* 0x00196c0701007387 */ /* 0x000fe80000100800 */
[----:B------:R1:W-:Y:S04]  /*744c0*/  LDGSTS.E [R3+0x19400], desc[UR14][R4.64], P0 ;  /* 0x1940000004037fae */ /* 0x0003e800081a100e */
[----:B------:R3:W-:Y:S01]  /*744d0*/  STL [R1+0x1968], R18 ;  /* 0x0019681201007387 */ /* 0x0007e20000100800 */
[----:B-1----:R-:W-:Y:S01]  /*744e0*/  IMAD.MOV.U32 R5, RZ, RZ, R18 ;  /* 0x000000ffff057224 */ /* 0x002fe200078e0012 */
[----:B------:R-:W-:-:S02]  /*744f0*/  MOV R4, R7 ;  /* 0x0000000700047202 */ /* 0x000fc40000000f00 */
[----:B---3--:R-:W3:Y:S04]  /*74500*/  LDL.LU R18, [R1+0x19f8] ;  /* 0x0019f80001127983 */ /* 0x008ee80000300800 */
[----:B------:R-:W4:Y:S01]  /*74510*/  LDL.LU R7, [R1+0x19fc] ;  /* 0x0019fc0001077983 */ /* 0x000f220000300800 */
        /* <DEDUP_REMOVED lines=8> */
[----:B------:R-:W-:-:S04]  /*745a0*/  IADD3 R17, P2, PT, R17, UR16, RZ ;  /* 0x0000001011117c10 */ /* 0x000fc8000ff5e0ff */
        /* <DEDUP_REMOVED lines=8> */
[----:B-1----:R-:W-:Y:S01]  /*74630*/  MOV R4, R17 ;  /* 0x0000001100047202 */ /* 0x002fe20000000f00 */
[----:B------:R-:W-:-:S02]  /*74640*/  IMAD.MOV.U32 R5, RZ, RZ, R24 ;  /* 0x000000ffff057224 */ /* 0x000fc400078e0018 */
[----:B------:R1:W-:Y:S04]  /*74650*/  STL [R1+0x1978], R24 ;  /* 0x0019781801007387 */ /* 0x0003e80000100800 */
[----:B------:R-:W-:Y:S04]  /*74660*/  STL [R1+0x19e4], R23 ;  /* 0x0019e41701007387 */ /* 0x000fe80000100800 */
[----:B------:R2:W-:Y:S04]  /*74670*/  LDGSTS.E [R3+0x19700], desc[UR14][R4.64], P0 ;  /* 0x1970000004037fae */ /* 0x0005e800081a100e */
[----:B-1----:R-:W3:Y:S04]  /*74680*/  LDL.LU R24, [R1+0x1a64] ;  /* 0x001a640001187983 */ /* 0x002ee80000300800 */
[----:B------:R1:W-:Y:S04]  /*74690*/  STL [R1+0x19e0], R25 ;  /* 0x0019e01901007387 */ /* 0x0003e80000100800 */
[----:B------:R-:W3:Y:S01]  /*746a0*/  LDL.LU R17, [R1+0x1a6c] ;  /* 0x001a6c0001117983 */ /* 0x000ee20000300800 */
[----:B--2---:R-:W-:Y:S01]  /*746b0*/  IMAD.MOV.U32 R5, RZ, RZ, R25 ;  /* 0x000000ffff057224 */ /* 0x004fe200078e0019 */
[----:B------:R-:W-:-:S02]  /*746c0*/  MOV R4, R23 ;  /* 0x0000001700047202 */ /* 0x000fc40000000f00 */
        /* <DEDUP_REMOVED lines=8> */
[----:B-1----:R-:W-:Y:S02]  /*74750*/  MOV R4, R19 ;  /* 0x0000001300047202 */ /* 0x002fe40000000f00 */
[----:B------:R-:W-:Y:S01]  /*74760*/  IADD3.X R21, PT, PT, R21, UR5, RZ, P2, !PT ;  /* 0x0000000515157c10 */ /* 0x000fe200097fe4ff */
[----:B------:R-:W-:Y:S01]  /*74770*/  STL [R1+0x19f4], R20 ;  /* 0x0019f41401007387 */ /* 0x000fe20000100800 */
[----:B------:R-:W-:-:S03]  /*74780*/  IMAD.MOV.U32 R5, RZ, RZ, R22 ;  /* 0x000000ffff057224 */ /* 0x000fc600078e0016 */
[----:B------:R-:W2:Y:S04]  /*74790*/  LDL.LU R19, [R1+0x1a74] ;  /* 0x001a740001137983 */ /* 0x000ea80000300800 */
[----:B------:R1:W-:Y:S04]  /*747a0*/  STL [R1+0x19f0], R21 ;  /* 0x0019f01501007387 */ /* 0x0003e80000100800 */
[----:B------:R-:W2:Y:S04]  /*747b0*/  LDL.LU R22, [R1+0x1a70] ;  /* 0x001a700001167983 */ /* 0x000ea80000300800 */
[----:B------:R1:W-:Y:S01]  /*747c0*/  LDGSTS.E [R3+0x1a500], desc[UR14][R4.64], P1 ;  /* 0x1a50000004037fae */ /* 0x0003e200089a100e */
[----:B------:R-:W-:-:S04]  /*747d0*/  UISETP.GT.AND UP1, UPT, UR18, 0x6d, UPT ;  /* 0x0000006d1200788c */ /* 0x000fc8000bf24270 */
[----:B------:R-:W-:Y:S01]  /*747e0*/  USEL UR11, URZ, 0x4, !UP1 ;  /* 0x00000004ff0b7887 */ /* 0x000fe2000c800000 */
[----:B----4-:R-:W-:-:S04]  /*747f0*/  IADD3 R7, P0, PT, R7, UR16, RZ ;  /* 0x0000001007077c10 */ /* 0x010fc8000ff1e0ff */
[----:B---3--:R-:W-:Y:S01]  /*74800*/  IADD3.X R18, PT, PT, R18, UR5, RZ, P0, !PT ;  /* 0x0000000512127c10 */ /* 0x008fe200087fe4ff */
[----:B------:R-:W-:Y:S04]  /*74810*/  STL [R1+0x19fc], R7 ;  /* 0x0019fc0701007387 */ /* 0x000fe80000100800 */
[----:B------:R3:W-:Y:S04]  /*74820*/  STL [R1+0x19f8], R18 ;  /* 0x0019f81201007387 */ /* 0x0007e80000100800 */
[----:B------:R-:W4:Y:S04]  /*74830*/  LDL.LU R29, [R1+0x1a78] ;  /* 0x001a7800011d7983 */ /* 0x000f280000300800 */
[----:B------:R-:W4:Y:S01]  /*74840*/  LDL.LU R28, [R1+0x1a7c] ;  /* 0x001a7c00011c7983 */ /* 0x000f220000300800 */
[----:B-1----:R-:W-:Y:S01]  /*74850*/  MOV R4, R20 ;  /* 0x0000001400047202 */ /* 0x002fe20000000f00 */
[----:B------:R-:W-:-:S02]  /*74860*/  IMAD.MOV.U32 R5, RZ, RZ, R21 ;  /* 0x000000ffff057224 */ /* 0x000fc400078e0015 */
[----:B------:R-:W4:Y:S04]  /*74870*/  LDL.LU R27, [R1+0x1ae0] ;  /* 0x001ae000011b7983 */ /* 0x000f280000300800 */
[----:B------:R-:W4:Y:S01]  /*74880*/  LDL.LU R26, [R1+0x1ae4] ;  /* 0x001ae400011a7983 */ /* 0x000f220000300800 */
[----:B------:R-:W-:-:S03]  /*74890*/  USEL UR11, UR11, URZ, !UP0 ;  /* 0x000000ff0b0b7287 */ /* 0x000fc6000c000000 */
[----:B------:R-:W4:Y:S04]  /*748a0*/  LDL.LU R21, [R1+0x1ae8] ;  /* 0x001ae80001157983 */ /* 0x000f280000300800 */
[----:B------:R1:W-:Y:S04]  /*748b0*/  LDGSTS.E [R3+0x1a600], desc[UR14][R4.64], P1 ;  /* 0x1a60000004037fae */ /* 0x0003e800089a100e */
[----:B------:R-:W4:Y:S01]  /*748c0*/  LDL.LU R20, [R1+0x1aec] ;  /* 0x001aec0001147983 */ /* 0x000f220000300800 */
[----:B------:R-:W-:Y:S02]  /*748d0*/  ISETP.NE.U32.AND P0, PT, RZ, UR11, PT ;  /* 0x0000000bff007c0c */ /* 0x000fe4000bf05070 */
[----:B-1----:R-:W-:Y:S01]  /*748e0*/  MOV R4, R7 ;  /* 0x0000000700047202 */ /* 0x002fe20000000f00 */
[----:B------:R-:W-:-:S02]  /*748f0*/  IMAD.MOV.U32 R5, RZ, RZ, R18 ;  /* 0x000000ffff057224 */ /* 0x000fc400078e0012 */
[----:B---3--:R-:W3:Y:S04]  /*74900*/  LDL.LU R18, [R1+0x1af0] ;  /* 0x001af00001127983 */ /* 0x008ee80000300800 */
[----:B------:R1:W-:Y:S04]  /*74910*/  LDGSTS.E [R3+0x1a700], desc[UR14][R4.64], P1 ;  /* 0x1a70000004037fae */ /* 0x0003e800089a100e */
[----:B------:R-:W3:Y:S01]  /*74920*/  LDL.LU R7, [R1+0x1af4] ;  /* 0x001af40001077983 */ /* 0x000ee20000300800 */
[----:B------:R-:W-:Y:S02]  /*74930*/  IADD3 R24, P1, PT, R24, UR16, RZ ;  /* 0x0000001018187c10 */ /* 0x000fe4000ff3e0ff */
[----:B------:R-:W-:-:S02]  /*74940*/  IADD3 R17, P2, PT, R17, UR16, RZ ;  /* 0x0000001011117c10 */ /* 0x000fc4000ff5e0ff */
[----:B-1----:R-:W-:Y:S02]  /*74950*/  MOV R4, R24 ;  /* 0x0000001800047202 */ /* 0x002fe40000000f00 */
[----:B--2---:R-:W-:Y:S02]  /*74960*/  IADD3.X R25, PT, PT, R25, UR5, RZ, P1, !PT ;  /* 0x0000000519197c10 */ /* 0x004fe40008ffe4ff */
[----:B------:R-:W-:-:S03]  /*74970*/  IADD3.X R23, PT, PT, R23, UR5, RZ, P2, !PT ;  /* 0x0000000517177c10 */ /* 0x000fc600097fe4ff */
[----:B------:R-:W-:Y:S01]  /*74980*/  IMAD.MOV.U32 R5, RZ, RZ, R25 ;  /* 0x000000ffff057224 */ /* 0x000fe200078e0019 */
        /* <DEDUP_REMOVED lines=9> */
[----:B------:R-:W-:-:S04]  /*74a20*/  IADD3 R19, P1, PT, R19, UR16, RZ ;  /* 0x0000001013137c10 */ /* 0x000fc8000ff3e0ff */
[----:B------:R-:W-:Y:S01]  /*74a30*/  IADD3.X R22, PT, PT, R22, UR5, RZ, P1, !PT ;  /* 0x0000000516167c10 */ /* 0x000fe20008ffe4ff */
[----:B------:R-:W-:Y:S04]  /*74a40*/  STL [R1+0x1a74], R19 ;  /* 0x001a741301007387 */ /* 0x000fe80000100800 */
[----:B------:R1:W-:Y:S02]  /*74a50*/  STL [R1+0x1a70], R22 ;  /* 0x001a701601007387 */ /* 0x0003e40000100800 */
[----:B-1----:R-:W-:Y:S02]  /*74a60*/  IMAD.MOV.U32 R5, RZ, RZ, R22 ;  /* 0x000000ffff057224 */ /* 0x002fe400078e0016 */
[----:B------:R-:W2:Y:S01]  /*74a70*/  LDL.LU R22, [R1+0x1af8] ;  /* 0x001af80001167983 */ /* 0x000ea20000300800 */
[----:B------:R-:W-:Y:S01]  /*74a80*/  UISETP.GT.AND UP1, UPT, UR18, 0x71, UPT ;  /* 0x000000711200788c */ /* 0x000fe2000bf24270 */
[----:B------:R-:W-:-:S02]  /*74a90*/  MOV R4, R19 ;  /* 0x0000001300047202 */ /* 0x000fc40000000f00 */
[----:B------:R-:W2:Y:S04]  /*74aa0*/  LDL.LU R25, [R1+0x1b60] ;  /* 0x001b600001197983 */ /* 0x000ea80000300800 */
[----:B------:R-:W2:Y:S01]  /*74ab0*/  LDL.LU R23, [R1+0x1b64] ;  /* 0x001b640001177983 */ /* 0x000ea20000300800 */
[----:B------:R-:W-:-:S03]  /*74ac0*/  USEL UR11, URZ, 0x4, !UP1 ;  /* 0x00000004ff0b7887 */ /* 0x000fc6000c800000 */
[----:B------:R1:W-:Y:S04]  /*74ad0*/  LDGSTS.E [R3+0x1b600], desc[UR14][R4.64], P0 ;  /* 0x1b60000004037fae */ /* 0x0003e800081a100e */
[----:B------:R-:W2:Y:S04]  /*74ae0*/  LDL.LU R24, [R1+0x1b68] ;  /* 0x001b680001187983 */ /* 0x000ea80000300800 */
[----:B------:R-:W2:Y:S01]  /*74af0*/  LDL.LU R19, [R1+0x1b6c] ;  /* 0x001b6c0001137983 */ /* 0x000ea20000300800 */
[----:B------:R-:W-:Y:S01]  /*74b00*/  USEL UR11, UR11, URZ, !UP0 ;  /* 0x000000ff0b0b7287 */ /* 0x000fe2000c000000 */
[----:B----4-:R-:W-:-:S04]  /*74b10*/  IADD3 R28, P2, PT, R28, UR16, RZ ;  /* 0x000000101c1c7c10 */ /* 0x010fc8000ff5e0ff */
[----:B------:R-:W-:Y:S02]  /*74b20*/  IADD3.X R29, PT, PT, R29, UR5, RZ, P2, !PT ;  /* 0x000000051d1d7c10 */ /* 0x000fe400097fe4ff */
[----:B-1----:R-:W-:Y:S02]  /*74b30*/  MOV R4, R28 ;  /* 0x0000001c00047202 */ /* 0x002fe40000000f00 */
[----:B------:R-:W-:Y:S02]  /*74b40*/  IADD3 R26, P3, PT, R26, UR16, RZ ;  /* 0x000000101a1a7c10 */ /* 0x000fe4000ff7e0ff */
[----:B------:R-:W-:Y:S01]  /*74b50*/  ISETP.NE.U32.AND P1, PT, RZ, UR11, PT ;  /* 0x0000000bff007c0c */ /* 0x000fe2000bf25070 */
[----:B------:R-:W-:Y:S01]  /*74b60*/  IMAD.MOV.U32 R5, RZ, RZ, R29 ;  /* 0x000000ffff057224 */ /* 0x000fe200078e001d */
[----:B------:R-:W-:-:S04]  /*74b70*/  IADD3.X R27, PT, PT, R27, UR5, RZ, P3, !PT ;  /* 0x000000051b1b7c10 */ /* 0x000fc80009ffe4ff */
[----:B------:R1:W-:Y:S01]  /*74b80*/  LDGSTS.E [R3+0x1b700], desc[UR14][R4.64], P0 ;  /* 0x1b70000004037fae */ /* 0x0003e200081a100e */
[----:B------:R-:W-:-:S03]  /*74b90*/  IADD3 R20, P0, PT, R20, UR16, RZ ;  /* 0x0000001014147c10 */ /* 0x000fc6000ff1e0ff */
[----:B------:R-:W-:Y:S04]  /*74ba0*/  STL [R1+0x1a7c], R28 ;  /* 0x001a7c1c01007387 */ /* 0x000fe80000100800 */
[----:B------:R-:W-:Y:S01]  /*74bb0*/  STL [R1+0x1a78], R29 ;  /* 0x001a781d01007387 */ /* 0x000fe20000100800 */
[----:B------:R-:W-:-:S03]  /*74bc0*/  IADD3.X R21, PT, PT, R21, UR5, RZ, P0, !PT ;  /* 0x0000000515157c10 */ /* 0x000fc600087fe4ff */
[----:B------:R-:W-:Y:S04]  /*74bd0*/  STL [R1+0x1ae4], R26 ;  /* 0x001ae41a01007387 */ /* 0x000fe80000100800 */
[----:B------:R-:W-:Y:S01]  /*74be0*/  STL [R1+0x1ae0], R27 ;  /* 0x001ae01b01007387 */ /* 0x000fe20000100800 */
[----:B---3--:R-:W-:Y:S02]  /*74bf0*/  IADD3 R7, P2, PT, R7, UR16, RZ ;  /* 0x0000001007077c10 */ /* 0x008fe4000ff5e0ff */
[----:B-1----:R-:W-:Y:S01]  /*74c00*/  MOV R4, R26 ;  /* 0x0000001a00047202 */ /* 0x002fe20000000f00 */
[----:B------:R-:W-:Y:S01]  /*74c10*/  IMAD.MOV.U32 R5, RZ, RZ, R27 ;  /* 0x000000ffff057224 */ /* 0x000fe200078e001b */
[----:B------:R1:W-:Y:S01]  /*74c20*/  STL [R1+0x1aec], R20 ;  /* 0x001aec1401007387 */ /* 0x0003e20000100800 */
[----:B------:R-:W-:-:S03]  /*74c30*/  IADD3.X R18, PT, PT, R18, UR5, RZ, P2, !PT ;  /* 0x0000000512127c10 */ /* 0x000fc600097fe4ff */
[----:B------:R3:W-:Y:S04]  /*74c40*/  STL [R1+0x1ae8], R21 ;  /* 0x001ae81501007387 */ /* 0x0007e80000100800 */
[----:B------:R-:W-:Y:S04]  /*74c50*/  STL [R1+0x1af4], R7 ;  /* 0x001af40701007387 */ /* 0x000fe80000100800 */
[----:B------:R4:W-:Y:S02]  /*74c60*/  LDGSTS.E [R3+0x1c400], desc[UR14][R4.64], P1 ;  /* 0x1c40000004037fae */ /* 0x0009e400089a100e */
[----:B----4-:R-:W-:-:S02]  /*74c70*/  MOV R4, R20 ;  /* 0x0000001400047202 */ /* 0x010fc40000000f00 */
[----:B-1----:R-:W4:Y:S01]  /*74c80*/  LDL.LU R20, [R1+0x1b74] ;  /* 0x001b740001147983 */ /* 0x002f220000300800 */
[----:B------:R-:W-:-:S03]  /*74c90*/  IMAD.MOV.U32 R5, RZ, RZ, R21 ;  /* 0x000000ffff057224 */ /* 0x000fc600078e0015 */
[----:B------:R1:W-:Y:S04]  /*74ca0*/  STL [R1+0x1af0], R18 ;  /* 0x001af01201007387 */ /* 0x0003e80000100800 */
[----:B---3--:R-:W3:Y:S04]  /*74cb0*/  LDL.LU R21, [R1+0x1b70] ;  /* 0x001b700001157983 */ /* 0x008ee80000300800 */
[----:B------:R1:W-:Y:S02]  /*74cc0*/  LDGSTS.E [R3+0x1c500], desc[UR14][R4.64], P1 ;  /* 0x1c50000004037fae */ /* 0x0003e400089a100e */
[----:B-1----:R-:W-:Y:S01]  /*74cd0*/  MOV R4, R7 ;  /* 0x0000000700047202 */ /* 0x002fe20000000f00 */
[----:B------:R-:W-:-:S02]  /*74ce0*/  IMAD.MOV.U32 R5, RZ, RZ, R18 ;  /* 0x000000ffff057224 */ /* 0x000fc400078e0012 */
[----:B------:R-:W3:Y:S04]  /*74cf0*/  LDL.LU R18, [R1+0x1b7c] ;  /* 0x001b7c0001127983 */ /* 0x000ee80000300800 */
[----:B------:R-:W3:Y:S04]  /*74d00*/  LDL.LU R7, [R1+0x1be4] ;  /* 0x001be40001077983 */ /* 0x000ee80000300800 */
[----:B------:R1:W-:Y:S01]  /*74d10*/  LDGSTS.E [R3+0x1c600], desc[UR14][R4.64], P1 ;  /* 0x1c60000004037fae */ /* 0x0003e200089a100e */
[----:B--2---:R-:W-:-:S05]  /*74d20*/  IADD3 R17, P0, PT, R17, UR16, RZ ;  /* 0x0000001011117c10 */ /* 0x004fca000ff1e0ff */
[----:B------:R-:W-:Y:S01]  /*74d30*/  STL [R1+0x1afc], R17 ;  /* 0x001afc1101007387 */ /* 0x000fe20000100800 */
[----:B-1----:R-:W-:Y:S02]  /*74d40*/  MOV R4, R17 ;  /* 0x0000001100047202 */ /* 0x002fe40000000f00 */
[----:B------:R-:W-:-:S05]  /*74d50*/  IADD3.X R22, PT, PT, R22, UR5, RZ, P0, !PT ;  /* 0x0000000516167c10 */ /* 0x000fca00087fe4ff */
[----:B------:R1:W-:Y:S01]  /*74d60*/  STL [R1+0x1af8], R22 ;  /* 0x001af81601007387 */ /* 0x0003e20000100800 */
[----:B------:R-:W-:Y:S01]  /*74d70*/  IMAD.MOV.U32 R5, RZ, RZ, R22 ;  /* 0x000000ffff057224 */ /* 0x000fe200078e0016 */
[----:B------:R-:W-:Y:S02]  /*74d80*/  UISETP.GT.AND UP1, UPT, UR18, 0x75, UPT ;  /* 0x000000751200788c */ /* 0x000fe4000bf24270 */
[----:B-1----:R-:W2:Y:S04]  /*74d90*/  LDL.LU R22, [R1+0x1b78] ;  /* 0x001b780001167983 */ /* 0x002ea80000300800 */
[----:B------:R-:W2:Y:S01]  /*74da0*/  LDL.LU R17, [R1+0x1be0] ;  /* 0x001be00001117983 */ /* 0x000ea20000300800 */
[----:B------:R-:W-:-:S03]  /*74db0*/  USEL UR11, URZ, 0x4, !UP1 ;  /* 0x00000004ff0b7887 */ /* 0x000fc6000c800000 */
[----:B------:R1:W-:Y:S01]  /*74dc0*/  LDGSTS.E [R3+0x1c700], desc[UR14][R4.64], P1 ;  /* 0x1c70000004037fae */ /* 0x0003e200089a100e */
[----:B------:R-:W-:Y:S01]  /*74dd0*/  IADD3 R23, P1, PT, R23, UR16, RZ ;  /* 0x0000001017177c10 */ /* 0x000fe2000ff3e0ff */
        /* <DEDUP_REMOVED lines=8> */
[----:B------:R-:W2:Y:S01]  /*74e60*/  LDL.LU R28, [R1+0x1bec] ;  /* 0x001bec00011c7983 */ /* 0x000ea20000300800 */
[----:B-1----:R-:W-:-:S03]  /*74e70*/  MOV R4, R23 ;  /* 0x0000001700047202 */ /* 0x002fc60000000f00 */
[----:B------:R1:W-:Y:S01]  /*74e80*/  STL [R1+0x1b68], R24 ;  /* 0x001b681801007387 */ /* 0x0003e20000100800 */
[----:B------:R-:W-:-:S03]  /*74e90*/  IMAD.MOV.U32 R5, RZ, RZ, R25 ;  /* 0x000000ffff057224 */ /* 0x000fc600078e0019 */
[----:B------:R-:W2:Y:S04]  /*74ea0*/  LDL.LU R23, [R1+0x1bf4] ;  /* 0x001bf40001177983 */ /* 0x000ea80000300800 */
[----:B------:R-:W2:Y:S04]  /*74eb0*/  LDL.LU R29, [R1+0x1be8] ;  /* 0x001be800011d7983 */ /* 0x000ea80000300800 */
[----:B------:R1:W-:Y:S02]  /*74ec0*/  LDGSTS.E [R3+0x1d400], desc[UR14][R4.64], P0 ;  /* 0x1d40000004037fae */ /* 0x0003e400081a100e */
[----:B-1----:R-:W-:Y:S01]  /*74ed0*/  MOV R4, R19 ;  /* 0x0000001300047202 */ /* 0x002fe20000000f00 */
[----:B------:R-:W-:-:S02]  /*74ee0*/  IMAD.MOV.U32 R5, RZ, RZ, R24 ;  /* 0x000000ffff057224 */ /* 0x000fc400078e0018 */
[----:B------:R-:W2:Y:S04]  /*74ef0*/  LDL.LU R24, [R1+0x1bf0] ;  /* 0x001bf00001187983 */ /* 0x000ea80000300800 */
[----:B------:R-:W2:Y:S04]  /*74f00*/  LDL.LU R19, [R1+0x1bfc] ;  /* 0x001bfc0001137983 */ /* 0x000ea80000300800 */
[----:B------:R1:W-:Y:S01]  /*74f10*/  LDGSTS.E [R3+0x1d500], desc[UR14][R4.64], P0 ;  /* 0x1d50000004037fae */ /* 0x0003e200081a100e */
[----:B----4-:R-:W-:-:S04]  /*74f20*/  IADD3 R20, P1, PT, R20, UR16, RZ ;  /* 0x0000001014147c10 */ /* 0x010fc8000ff3e0ff */
[----:B---3--:R-:W-:Y:S01]  /*74f30*/  IADD3.X R21, PT, PT, R21, UR5, RZ, P1, !PT ;  /* 0x0000000515157c10 */ /* 0x008fe20008ffe4ff */
[----:B------:R3:W-:Y:S01]  /*74f40*/  STL [R1+0x1b74], R20 ;  /* 0x001b741401007387 */ /* 0x0007e20000100800 */
[----:B-1----:R-:W-:-:S03]  /*74f50*/  MOV R4, R20 ;  /* 0x0000001400047202 */ /* 0x002fc60000000f00 */
[----:B------:R1:W-:Y:S04]  /*74f60*/  STL [R1+0x1b70], R21 ;  /* 0x001b701501007387 */ /* 0x0003e80000100800 */
[----:B---3--:R-:W3:Y:S01]  /*74f70*/  LDL.LU R20, [R1+0x1bf8] ;  /* 0x001bf80001147983 */ /* 0x008ee20000300800 */
[----:B------:R-:W-:-:S03]  /*74f80*/  IMAD.MOV.U32 R5, RZ, RZ, R21 ;  /* 0x000000ffff057224 */ /* 0x000fc600078e0015 */
[----:B-1----:R-:W4:Y:S04]  /*74f90*/  LDL.LU R21, [R1+0x1c64] ;  /* 0x001c640001157983 */ /* 0x002f280000300800 */
[----:B------:R-:W4:Y:S01]  /*74fa0*/  LDL.LU R26, [R1+0x1c6c] ;  /* 0x001c6c00011a7983 */ /* 0x000f220000300800 */
[----:B------:R-:W-:Y:S02]  /*74fb0*/  IADD3 R18, P2, PT, R18, UR16, RZ ;  /* 0x0000001012127c10 */ /* 0x000fe4000ff5e0ff */
[----:B------:R-:W-:Y:S01]  /*74fc0*/  IADD3 R7, P3, PT, R7, UR16, RZ ;  /* 0x0000001007077c10 */ /* 0x000fe2000ff7e0ff */
[----:B------:R1:W-:Y:S04]  /*74fd0*/  LDGSTS.E [R3+0x1d600], desc[UR14][R4.64], P0 ;  /* 0x1d60000004037fae */ /* 0x0003e800081a100e */
[----:B------:R-:W-:Y:S01]  /*74fe0*/  STL [R1+0x1b7c], R18 ;  /* 0x001b7c1201007387 */ /* 0x000fe20000100800 */
[----:B--2---:R-:W-:-:S02]  /*74ff0*/  IADD3.X R22, PT, PT, R22, UR5, RZ, P2, !PT ;  /* 0x0000000516167c10 */ /* 0x004fc400097fe4ff */
[----:B------:R-:W-:-:S03]  /*75000*/  IADD3.X R17, PT, PT, R17, UR5, RZ, P3, !PT ;  /* 0x0000000511117c10 */ /* 0x000fc60009ffe4ff */
[----:B------:R2:W-:Y:S01]  /*75010*/  STL [R1+0x1b78], R22 ;  /* 0x001b781601007387 */ /* 0x0005e20000100800 */
[----:B-1----:R-:W-:-:S03]  /*75020*/  IMAD.MOV.U32 R5, RZ, RZ, R22 ;  /* 0x000000ffff057224 */ /* 0x002fc600078e0016 */
[----:B------:R-:W-:Y:S04]  /*75030*/  STL [R1+0x1be4], R7 ;  /* 0x001be40701007387 */ /* 0x000fe80000100800 */
[----:B--2---:R-:W2:Y:S04]  /*75040*/  LDL.LU R22, [R1+0x1c60] ;  /* 0x001c600001167983 */ /* 0x004ea80000300800 */
[----:B------:R1:W-:Y:S04]  /*75050*/  STL [R1+0x1be0], R17 ;  /* 0x001be01101007387 */ /* 0x0003e80000100800 */
[----:B------:R-:W2:Y:S01]  /*75060*/  LDL.LU R27, [R1+0x1c68] ;  /* 0x001c6800011b7983 */ /* 0x000ea20000300800 */
[----:B------:R-:W-:-:S03]  /*75070*/  MOV R4, R18 ;  /* 0x0000001200047202 */ /* 0x000fc60000000f00 */
[----:B------:R-:W2:Y:S04]  /*75080*/  LDL.LU R25, [R1+0x1c70] ;  /* 0x001c700001197983 */ /* 0x000ea80000300800 */
[----:B------:R-:W2:Y:S04]  /*75090*/  LDL.LU R18, [R1+0x1c74] ;  /* 0x001c740001127983 */ /* 0x000ea80000300800 */
[----:B------:R1:W-:Y:S01]  /*750a0*/  LDGSTS.E [R3+0x1d700], desc[UR14][R4.64], P0 ;  /* 0x1d70000004037fae */ /* 0x0003e200081a100e */
[----:B------:R-:W-:Y:S01]  /*750b0*/  UISETP.GT.AND UP1, UPT, UR18, 0x79, UPT ;  /* 0x000000791200788c */ /* 0x000fe2000bf24270 */
[----:B-1----:R-:W-:Y:S01]  /*750c0*/  IMAD.MOV.U32 R5, RZ, RZ, R17 ;  /* 0x000000ffff057224 */ /* 0x002fe200078e0011 */
[----:B------:R-:W-:Y:S01]  /*750d0*/  MOV R4, R7 ;  /* 0x0000000700047202 */ /* 0x000fe20000000f00 */
[----:B------:R-:W2:Y:S04]  /*750e0*/  LDL.LU R17, [R1+0x1c78] ;  /* 0x001c780001117983 */ /* 0x000ea80000300800 */
[----:B------:R-:W2:Y:S01]  /*750f0*/  LDL.LU R7, [R1+0x1c7c] ;  /* 0x001c7c0001077983 */ /* 0x000ea20000300800 */
[----:B------:R-:W-:-:S04]  /*75100*/  USEL UR11, URZ, 0x4, !UP1 ;  /* 0x00000004ff0b7887 */ /* 0x000fc8000c800000 */
[----:B------:R-:W-:Y:S01]  /*75110*/  USEL UR11, UR11, URZ, !UP0 ;  /* 0x000000ff0b0b7287 */ /* 0x000fe2000c000000 */
[----:B------:R-:W-:-:S05]  /*75120*/  IADD3 R28, P2, PT, R28, UR16, RZ ;  /* 0x000000101c1c7c10 */ /* 0x000fca000ff5e0ff */
[----:B------:R-:W-:Y:S02]  /*75130*/  ISETP.NE.U32.AND P1, PT, RZ, UR11, PT ;  /* 0x0000000bff007c0c */ /* 0x000fe4000bf25070 */
[----:B------:R-:W-:Y:S02]  /*75140*/  IADD3.X R29, PT, PT, R29, UR5, RZ, P2, !PT ;  /* 0x000000051d1d7c10 */ /* 0x000fe400097fe4ff */
[----:B------:R-:W-:-:S04]  /*75150*/  IADD3 R23, P0, PT, R23, UR16, RZ ;  /* 0x0000001017177c10 */ /* 0x000fc8000ff1e0ff */
[----:B------:R-:W-:Y:S02]  /*75160*/  IADD3.X R24, PT, PT, R24, UR5, RZ, P0, !PT ;  /* 0x0000000518187c10 */ /* 0x000fe400087fe4ff */
[----:B------:R-:W-:-:S03]  /*75170*/  IADD3 R19, P0, PT, R19, UR16, RZ ;  /* 0x0000001013137c10 */ /* 0x000fc6000ff1e0ff */
[----:B------:R1:W-:Y:S01]  /*75180*/  LDGSTS.E [R3+0x1e400], desc[UR14][R4.64], P1 ;  /* 0x1e40000004037fae */ /* 0x0003e200089a100e */
[----:B---3--:R-:W-:Y:S02]  /*75190*/  IADD3.X R20, PT, PT, R20, UR5, RZ, P0, !PT ;  /* 0x0000000514147c10 */ /* 0x008fe400087fe4ff */
[----:B-1----:R-:W-:Y:S01]  /*751a0*/  MOV R4, R28 ;  /* 0x0000001c00047202 */ /* 0x002fe20000000f00 */
[----:B------:R-:W-:-:S05]  /*751b0*/  IMAD.MOV.U32 R5, RZ, RZ, R29 ;  /* 0x000000ffff057224 */ /* 0x000fca00078e001d */
[----:B------:R1:W-:Y:S04]  /*751c0*/  LDGSTS.E [R3+0x1e500], desc[UR14][R4.64], P1 ;  /* 0x1e50000004037fae */ /* 0x0003e800089a100e */
[----:B------:R-:W-:Y:S04]  /*751d0*/  STL [R1+0x1bec], R28 ;  /* 0x001bec1c01007387 */ /* 0x000fe80000100800 */
[----:B------:R-:W-:Y:S04]  /*751e0*/  STL [R1+0x1be8], R29 ;  /* 0x001be81d01007387 */ /* 0x000fe80000100800 */
[----:B------:R-:W-:Y:S01]  /*751f0*/  STL [R1+0x1bf4], R23 ;  /* 0x001bf41701007387 */ /* 0x000fe20000100800 */
[----:B-1----:R-:W-:Y:S01]  /*75200*/  MOV R4, R23 ;  /* 0x0000001700047202 */ /* 0x002fe20000000f00 */
[----:B------:R-:W-:-:S02]  /*75210*/  IMAD.MOV.U32 R5, RZ, RZ, R24 ;  /* 0x000000ffff057224 */ /* 0x000fc400078e0018 */
[----:B------:R1:W-:Y:S04]  /*75220*/  STL [R1+0x1bf0], R24 ;  /* 0x001bf01801007387 */ /* 0x0003e80000100800 */
[----:B------:R3:W-:Y:S04]  /*75230*/  LDGSTS.E [R3+0x1e600], desc[UR14][R4.64], P1 ;  /* 0x1e60000004037fae */ /* 0x0007e800089a100e */
[----:B------:R3:W-:Y:S04]  /*75240*/  STL [R1+0x1bfc], R19 ;  /* 0x001bfc1301007387 */ /* 0x0007e80000100800 */
[----:B------:R4:W-:Y:S04]  /*75250*/  STL [R1+0x1bf8], R20 ;  /* 0x001bf81401007387 */ /* 0x0009e80000100800 */
[----:B-1----:R-:W2:Y:S04]  /*75260*/  LDL.LU R24, [R1+0x21d8] ;  /* 0x0021d80001187983 */ /* 0x002ea80000300800 */
[----:B------:R-:W2:Y:S01]  /*75270*/  LDL.LU R23, [R1+0x21e4] ;  /* 0x0021e40001177983 */ /* 0x000ea20000300800 */
[----:B---3--:R-:W-:Y:S01]  /*75280*/  MOV R4, R19 ;  /* 0x0000001300047202 */ /* 0x008fe20000000f00 */
[----:B------:R-:W-:Y:S01]  /*75290*/  IMAD.MOV.U32 R5, RZ, RZ, R20 ;  /* 0x000000ffff057224 */ /* 0x000fe200078e0014 */
[----:B----4-:R-:W-:Y:S01]  /*752a0*/  IADD3 R26, P2, PT, R26, UR16, RZ ;  /* 0x000000101a1a7c10 */ /* 0x010fe2000ff5e0ff */
[----:B------:R-:W3:Y:S04]  /*752b0*/  LDL.LU R19, [R1+0x21dc] ;  /* 0x0021dc0001137983 */ /* 0x000ee80000300800 */
[----:B------:R1:W-:Y:S01]  /*752c0*/  LDGSTS.E [R3+0x1e700], desc[UR14][R4.64], P1 ;  /* 0x1e70000004037fae */ /* 0x0003e200089a100e */
[----:B------:R-:W-:-:S03]  /*752d0*/  IADD3 R21, P1, PT, R21, UR16, RZ ;  /* 0x0000001015157c10 */ /* 0x000fc6000ff3e0ff */
[----:B------:R-:W4:Y:S04]  /*752e0*/  LDL.LU R20, [R1+0x21d4] ;  /* 0x0021d40001147983 */ /* 0x000f280000300800 */
[----:B------:R-:W-:Y:S01]  /*752f0*/  STL [R1+0x1c64], R21 ;  /* 0x001c641501007387 */ /* 0x000fe20000100800 */
[----:B-1----:R-:W-:Y:S02]  /*75300*/  MOV R4, R21 ;  /* 0x0000001500047202 */ /* 0x002fe40000000f00 */
[----:B--2---:R-:W-:Y:S02]  /*75310*/  IADD3.X R22, PT, PT, R22, UR5, RZ, P1, !PT ;  /* 0x0000000516167c10 */ /* 0x004fe40008ffe4ff */
[----:B------:R-:W-:-:S03]  /*75320*/  IADD3.X R27, PT, PT, R27, UR5, RZ, P2, !PT ;  /* 0x000000051b1b7c10 */ /* 0x000fc600097fe4ff */
[----:B------:R1:W-:Y:S01]  /*75330*/  STL [R1+0x1c60], R22 ;  /* 0x001c601601007387 */ /* 0x0003e20000100800 */
[----:B------:R-:W-:-:S03]  /*75340*/  IMAD.MOV.U32 R5, RZ, RZ, R22 ;  /* 0x000000ffff057224 */ /* 0x000fc600078e0016 */
[----:B------:R-:W-:Y:S04]  /*75350*/  STL [R1+0x1c6c], R26 ;  /* 0x001c6c1a01007387 */ /* 0x000fe80000100800 */
[----:B-1----:R-:W2:Y:S04]  /*75360*/  LDL.LU R22, [R1+0x21d0] ;  /* 0x0021d00001167983 */ /* 0x002ea80000300800 */
[----:B------:R-:W-:Y:S04]  /*75370*/  STL [R1+0x1c68], R27 ;  /* 0x001c681b01007387 */ /* 0x000fe80000100800 */
[----:B------:R-:W2:Y:S01]  /*75380*/  LDL.LU R21, [R1+0x21c8] ;  /* 0x0021c80001157983 */ /* 0x000ea20000300800 */
[----:B------:R-:W-:-:S04]  /*75390*/  UISETP.GT.AND UP1, UPT, UR18, 0x7d, UPT ;  /* 0x0000007d1200788c */ /* 0x000fc8000bf24270 */
[----:B------:R-:W-:-:S04]  /*753a0*/  USEL UR11, URZ, 0x4, !UP1 ;  /* 0x00000004ff0b7887 */ /* 0x000fc8000c800000 */
[----:B------:R-:W-:-:S06]  /*753b0*/  USEL UR11, UR11, URZ, !UP0 ;  /* 0x000000ff0b0b7287 */ /* 0x000fcc000c000000 */
[----:B------:R-:W-:Y:S02]  /*753c0*/  ISETP.NE.U32.AND P0, PT, RZ, UR11, PT ;  /* 0x0000000bff007c0c */ /* 0x000fe4000bf05070 */
[----:B------:R-:W-:Y:S02]  /*753d0*/  IADD3 R18, P1, PT, R18, UR16, RZ ;  /* 0x0000001012127c10 */ /* 0x000fe4000ff3e0ff */
[----:B------:R-:W-:Y:S02]  /*753e0*/  IADD3 R7, P2, PT, R7, UR16, RZ ;  /* 0x0000001007077c10 */ /* 0x000fe4000ff5e0ff */
[----:B------:R-:W-:Y:S02]  /*753f0*/  IADD3.X R25, PT, PT, R25, UR5, RZ, P1, !PT ;  /* 0x0000000519197c10 */ /* 0x000fe40008ffe4ff */
[----:B------:R-:W-:-:S05]  /*75400*/  IADD3.X R17, PT, PT, R17, UR5, RZ, P2, !PT ;  /* 0x0000000511117c10 */ /* 0x000fca00097fe4ff */
[----:B------:R1:W-:Y:S04]  /*75410*/  LDGSTS.E [R3+0x1f400], desc[UR14][R4.64], P0 ;  /* 0x1f40000004037fae */ /* 0x0003e800081a100e */
[----:B------:R1:W-:Y:S04]  /*75420*/  STL [R1+0x1c74], R18 ;  /* 0x001c741201007387 */ /* 0x0003e80000100800 */
[----:B------:R-:W-:Y:S01]  /*75430*/  STL [R1+0x1c70], R25 ;  /* 0x001c701901007387 */ /* 0x000fe20000100800 */
[----:B-1----:R-:W-:Y:S01]  /*75440*/  MOV R4, R26 ;  /* 0x0000001a00047202 */ /* 0x002fe20000000f00 */
[----:B------:R-:W-:-:S05]  /*75450*/  IMAD.MOV.U32 R5, RZ, RZ, R27 ;  /* 0x000000ffff057224 */ /* 0x000fca00078e001b */
[----:B------:R1:W-:Y:S04]  /*75460*/  LDGSTS.E [R3+0x1f500], desc[UR14][R4.64], P0 ;  /* 0x1f50000004037fae */ /* 0x0003e800081a100e */
[----:B------:R-:W-:Y:S04]  /*75470*/  STL [R1+0x1c7c], R7 ;  /* 0x001c7c0701007387 */ /* 0x000fe80000100800 */
[----:B------:R1:W-:Y:S02]  /*75480*/  STL [R1+0x1c78], R17 ;  /* 0x001c781101007387 */ /* 0x0003e40000100800 */
[----:B-1----:R-:W-:Y:S01]  /*75490*/  MOV R4, R18 ;  /* 0x0000001200047202 */ /* 0x002fe20000000f00 */
[----:B------:R-:W-:Y:S01]  /*754a0*/  IMAD.MOV.U32 R5, RZ, RZ, R25 ;  /* 0x000000ffff057224 */ /* 0x000fe200078e0019 */
[----:B------:R-:W2:Y:S04]  /*754b0*/  LDL.LU R18, [R1+0x21c0] ;  /* 0x0021c00001127983 */ /* 0x000ea80000300800 */
[----:B------:R1:W-:Y:S02]  /*754c0*/  LDGSTS.E [R3+0x1f600], desc[UR14][R4.64], P0 ;  /* 0x1f60000004037fae */ /* 0x0003e400081a100e */
[----:B-1----:R-:W-:-:S02]  /*754d0*/  IMAD.MOV.U32 R5, RZ, RZ, R17 ;  /* 0x000000ffff057224 */ /* 0x002fc400078e0011 */
[----:B------:R-:W2:Y:S01]  /*754e0*/  LDL.LU R17, [R1+0x21cc] ;  /* 0x0021cc0001117983 */ /* 0x000ea20000300800 */
[----:B------:R-:W-:Y:S01]  /*754f0*/  UISETP.GT.AND UP1, UPT, UR18, 0x2, UPT ;  /* 0x000000021200788c */ /* 0x000fe2000bf24270 */
[----:B------:R-:W-:Y:S02]  /*75500*/  MOV R4, R7 ;  /* 0x0000000700047202 */ /* 0x000fe40000000f00 */
[----:B------:R-:W-:Y:S01]  /*75510*/  IADD3 R23, P1, PT, R23, UR16, RZ ;  /* 0x0000001017177c10 */ /* 0x000fe2000ff3e0ff */
[----:B------:R-:W2:Y:S01]  /*75520*/  LDL.LU R27, [R1+0x2164] ;  /* 0x00216400011b7983 */ /* 0x000ea20000300800 */
[----:B------:R-:W-:-:S03]  /*75530*/  USEL UR11, URZ, 0x4, !UP1 ;  /* 0x00000004ff0b7887 */ /* 0x000fc6000c800000 */
[----:B------:R1:W-:Y:S01]  /*75540*/  LDGSTS.E [R3+0x1f700], desc[UR14][R4.64], P0 ;  /* 0x1f70000004037fae */ /* 0x0003e200081a100e */
[----:B------:R-:W-:-:S03]  /*75550*/  IADD3.X R24, PT, PT, R24, UR5, RZ, P1, !PT ;  /* 0x0000000518187c10 */ /* 0x000fc60008ffe4ff */
[----:B------:R-:W2:Y:S01]  /*75560*/  LDL.LU R7, [R1+0x215c] ;  /* 0x00215c0001077983 */ /* 0x000ea20000300800 */
[----:B------:R-:W-:Y:S01]  /*75570*/  USEL UR11, UR11, URZ, !UP0 ;  /* 0x000000ff0b0b7287 */ /* 0x000fe2000c000000 */
[----:B---3--:R-:W-:-:S05]  /*75580*/  IADD3 R19, P1, PT, R19, UR16, RZ ;  /* 0x0000001013137c10 */ /* 0x008fca000ff3e0ff */
[----:B------:R-:W-:Y:S01]  /*75590*/  ISETP.NE.U32.AND P0, PT, RZ, UR11, PT ;  /* 0x0000000bff007c0c */ /* 0x000fe2000bf05070 */
[----:B------:R-:W-:Y:S01]  /*755a0*/  STL [R1+0x21e4], R23 ;  /* 0x0021e41701007387 */ /* 0x000fe20000100800 */
[----:B-1----:R-:W-:-:S03]  /*755b0*/  LOP3.LUT R3, R6, 0x40, RZ, 0x3c, !PT ;  /* 0x0000004006037812 */ /* 0x002fc600078e3cff */
[----:B------:R-:W-:Y:S01]  /*755c0*/  STL [R1+0x21d8], R24 ;  /* 0x0021d81801007387 */ /* 0x000fe20000100800 */
[----:B------:R-:W-:Y:S01]  /*755d0*/  IMAD.MOV.U32 R4, RZ, RZ, R23 ;  /* 0x000000ffff047224 */ /* 0x000fe200078e0017 */
[----:B------:R-:W-:Y:S02]  /*755e0*/  MOV R5, R24 ;  /* 0x0000001800057202 */ /* 0x000fe40000000f00 */
[----:B------:R-:W-:Y:S01]  /*755f0*/  IADD3 R3, PT, PT, R3, UR13, RZ ;  /* 0x0000000d03037c10 */ /* 0x000fe2000fffe0ff */
[----:B------:R-:W3:Y:S01]  /*75600*/  LDL.LU R28, [R1+0x2158] ;  /* 0x00215800011c7983 */ /* 0x000ee20000300800 */
[----:B----4-:R-:W-:-:S03]  /*75610*/  IADD3 R20, P2, PT, R20, UR16, RZ ;  /* 0x0000001014147c10 */ /* 0x010fc6000ff5e0ff */
[----:B------:R-:W4:Y:S04]  /*75620*/  LDL.LU R26, [R1+0x2150] ;  /* 0x00215000011a7983 */ /* 0x000f280000300800 */
[----:B------:R1:W-:Y:S04]  /*75630*/  STL [R1+0x21dc], R19 ;  /* 0x0021dc1301007387 */ /* 0x0003e80000100800 */
[----:B------:R1:W-:Y:S02]  /*75640*/  LDGSTS.E [R3+0x800], desc[UR14][R4.64], P0 ;  /* 0x0080000004037fae */ /* 0x0003e400081a100e */
[----:B-1----:R-:W-:Y:S01]  /*75650*/  IMAD.MOV.U32 R4, RZ, RZ, R19 ;  /* 0x000000ffff047224 */ /* 0x002fe200078e0013 */
[----:B--2---:R-:W-:-:S02]  /*75660*/  IADD3.X R22, PT, PT, R22, UR5, RZ, P1, !PT ;  /* 0x0000000516167c10 */ /* 0x004fc40008ffe4ff */
[----:B------:R-:W-:-:S03]  /*75670*/  IADD3.X R21, PT, PT, R21, UR5, RZ, P2, !PT ;  /* 0x0000000515157c10 */ /* 0x000fc600097fe4ff */
[----:B------:R-:W-:Y:S04]  /*75680*/  STL [R1+0x21d0], R22 ;  /* 0x0021d01601007387 */ /* 0x000fe80000100800 */
[----:B------:R-:W-:Y:S04]  /*75690*/  STL [R1+0x21d4], R20 ;  /* 0x0021d41401007387 */ /* 0x000fe80000100800 */
[----:B------:R-:W2:Y:S04]  /*756a0*/  LDL.LU R19, [R1+0x2154] ;  /* 0x0021540001137983 */ /* 0x000ea80000300800 */
[----:B------:R1:W-:Y:S04]  /*756b0*/  STL [R1+0x21c8], R21 ;  /* 0x0021c81501007387 */ /* 0x0003e80000100800 */
[----:B------:R-:W2:Y:S04]  /*756c0*/  LDL.LU R25, [R1+0x2148] ;  /* 0x0021480001197983 */ /* 0x000ea80000300800 */
[----:B------:R-:W2:Y:S01]  /*756d0*/  LDL.LU R24, [R1+0x2140] ;  /* 0x0021400001187983 */ /* 0x000ea20000300800 */
[----:B------:R-:W-:-:S03]  /*756e0*/  MOV R5, R22 ;  /* 0x0000001600057202 */ /* 0x000fc60000000f00 */
[----:B------:R-:W2:Y:S04]  /*756f0*/  LDL.LU R6, [R1+0x214c] ;  /* 0x00214c0001067983 */ /* 0x000ea80000300800 */
[----:B------:R-:W2:Y:S04]  /*75700*/  LDL.LU R23, [R1+0x20d8] ;  /* 0x0020d80001177983 */ /* 0x000ea80000300800 */
[----:B------:R1:W-:Y:S02]  /*75710*/  LDGSTS.E [R3+0x900], desc[UR14][R4.64], P0 ;  /* 0x0090000004037fae */ /* 0x0003e400081a100e */
[----:B-1----:R-:W-:Y:S01]  /*75720*/  MOV R5, R21 ;  /* 0x0000001500057202 */ /* 0x002fe20000000f00 */
[----:B------:R-:W-:Y:S01]  /*75730*/  IMAD.MOV.U32 R4, RZ, RZ, R20 ;  /* 0x000000ffff047224 */ /* 0x000fe200078e0014 */
[----:B------:R-:W2:Y:S04]  /*75740*/  LDL.LU R21, [R1+0x20e4] ;  /* 0x0020e40001157983 */ /* 0x000ea80000300800 */
[----:B------:R1:W-:Y:S01]  /*75750*/  LDGSTS.E [R3+0xa00], desc[UR14][R4.64], P0 ;  /* 0x00a0000004037fae */ /* 0x0003e200081a100e */
[----:B------:R-:W-:-:S04]  /*75760*/  UISETP.GT.AND UP1, UPT, UR18, 0x6, UPT ;  /* 0x000000061200788c */ /* 0x000fc8000bf24270 */
[----:B------:R-:W-:-:S04]  /*75770*/  USEL UR11, URZ, 0x4, !UP1 ;  /* 0x00000004ff0b7887 */ /* 0x000fc8000c800000 */
[----:B------:R-:W-:Y:S01]  /*75780*/  USEL UR11, UR11, URZ, !UP0 ;  /* 0x000000ff0b0b7287 */ /* 0x000fe2000c000000 */
        /* <DEDUP_REMOVED lines=8> */
[----:B------:R-:W2:Y:S04]  /*75810*/  LDL.LU R20, [R1+0x20c8] ;  /* 0x0020c80001147983 */ /* 0x000ea80000300800 */
[----:B------:R3:W-:Y:S04]  /*75820*/  LDGSTS.E [R3+0xb00], desc[UR14][R4.64], P0 ;  /* 0x00b0000004037fae */ /* 0x0007e800081a100e */
[----:B-1----:R-:W2:Y:S01]  /*75830*/  LDL.LU R18, [R1+0x20d4] ;  /* 0x0020d40001127983 */ /* 0x002ea20000300800 */
[----:B------:R-:W-:-:S02]  /*75840*/  ISETP.NE.U32.AND P0, PT, RZ, UR11, PT ;  /* 0x0000000bff007c0c */ /* 0x000fc4000bf05070 */
[----:B------:R-:W-:Y:S02]  /*75850*/  IADD3 R27, P1, PT, R27, UR16, RZ ;  /* 0x000000101b1b7c10 */ /* 0x000fe4000ff3e0ff */
[----:B------:R-:W-:Y:S02]  /*75860*/  IADD3 R7, P2, PT, R7, UR16, RZ ;  /* 0x0000001007077c10 */ /* 0x000fe4000ff5e0ff */
[----:B---3--:R-:W-:Y:S02]  /*75870*/  IADD3.X R28, PT, PT, R28, UR5, RZ, P1, !PT ;  /* 0x000000051c1c7c10 */ /* 0x008fe40008ffe4ff */
[----:B----4-:R-:W-:Y:S01]  /*75880*/  IADD3.X R26, PT, PT, R26, UR5, RZ, P2, !PT ;  /* 0x000000051a1a7c10 */ /* 0x010fe200097fe4ff */
[----:B------:R-:W-:Y:S01]  /*75890*/  IMAD.MOV.U32 R4, RZ, RZ, R27 ;  /* 0x000000ffff047224 */ /* 0x000fe200078e001b */
[----:B------:R-:W-:Y:S01]  /*758a0*/  MOV R5, R28 ;  /* 0x0000001c00057202 */ /* 0x000fe20000000f00 */
[----:B------:R-:W-:Y:S04]  /*758b0*/  STL [R1+0x2164], R27 ;  /* 0x0021641b01007387 */ /* 0x000fe80000100800 */
[----:B------:R-:W-:Y:S04]  /*758c0*/  STL [R1+0x2158], R28 ;  /* 0x0021581c01007387 */ /* 0x000fe80000100800 */
[----:B------:R1:W-:Y:S04]  /*758d0*/  STL [R1+0x215c], R7 ;  /* 0x00215c0701007387 */ /* 0x0003e80000100800 */
[----:B------:R3:W-:Y:S04]  /*758e0*/  LDGSTS.E [R3+0x1800], desc[UR14][R4.64], P0 ;  /* 0x0180000004037fae */ /* 0x0007e800081a100e */
[----:B------:R-:W-:Y:S01]  /*758f0*/  STL [R1+0x2150], R26 ;  /* 0x0021501a01007387 */ /* 0x000fe20000100800 */
[----:B---3--:R-:W-:Y:S01]  /*75900*/  IMAD.MOV.U32 R4, RZ, RZ, R7 ;  /* 0x000000ffff047224 */ /* 0x008fe200078e0007 */
[----:B------:R-:W-:-:S02]  /*75910*/  MOV R5, R26 ;  /* 0x0000001a00057202 */ /* 0x000fc40000000f00 */
[----:B-1----:R-:W3:Y:S04]  /*75920*/  LDL.LU R7, [R1+0x20cc] ;  /* 0x0020cc0001077983 */ /* 0x002ee80000300800 */
[----:B------:R1:W-:Y:S01]  /*75930*/  LDGSTS.E [R3+0x1900], desc[UR14][R4.64], P0 ;  /* 0x0190000004037fae */ /* 0x0003e200081a100e */
[----:B--2---:R-:W-:-:S04]  /*75940*/  IADD3 R19, P1, PT, R19, UR16, RZ ;  /* 0x0000001013137c10 */ /* 0x004fc8000ff3e0ff */
[----:B------:R-:W-:Y:S01]  /*75950*/  IADD3.X R25, PT, PT, R25, UR5, RZ, P1, !PT ;  /* 0x0000000519197c10 */ /* 0x000fe20008ffe4ff */
[----:B------:R2:W-:Y:S01]  /*75960*/  STL [R1+0x2154], R19 ;  /* 0x0021541301007387 */ /* 0x0005e20000100800 */
[----:B-1----:R-:W-:-:S03]  /*75970*/  IMAD.MOV.U32 R4, RZ, RZ, R19 ;  /* 0x000000ffff047224 */ /* 0x002fc600078e0013 */
[----:B------:R-:W-:Y:S04]  /*75980*/  STL [R1+0x2148], R25 ;  /* 0x0021481901007387 */ /* 0x000fe80000100800 */
[----:B--2---:R-:W2:Y:S01]  /*75990*/  LDL.LU R19, [R1+0x20c0] ;  /* 0x0020c00001137983 */ /* 0x004ea20000300800 */
[----:B------:R-:W-:Y:S01]  /*759a0*/  UISETP.GT.AND UP1, UPT, UR18, 0xa, UPT ;  /* 0x0000000a1200788c */ /* 0x000fe2000bf24270 */
[----:B------:R-:W-:-:S03]  /*759b0*/  IADD3 R6, P2, PT, R6, UR16, RZ ;  /* 0x0000001006067c10 */ /* 0x000fc6000ff5e0ff */
[----:B------:R-:W-:Y:S01]  /*759c0*/  USEL UR11, URZ, 0x4, !UP1 ;  /* 0x00000004ff0b7887 */ /* 0x000fe2000c800000 */
[----:B------:R-:W-:Y:S02]  /*759d0*/  MOV R5, R25 ;  /* 0x0000001900057202 */ /* 0x000fe40000000f00 */
[----:B------:R-:W-:Y:S01]  /*759e0*/  IADD3.X R24, PT, PT, R24, UR5, RZ, P2, !PT ;  /* 0x0000000518187c10 */ /* 0x000fe200097fe4ff */
[----:B------:R-:W-:Y:S01]  /*759f0*/  USEL UR11, UR11, URZ, !UP0 ;  /* 0x000000ff0b0b7287 */ /* 0x000fe2000c000000 */
[----:B------:R-:W-:Y:S01]  /*75a00*/  IADD3 R21, P3, PT, R21, UR16, RZ ;  /* 0x0000001015157c10 */ /* 0x000fe2000ff7e0ff */
[----:B------:R1:W-:Y:S04]  /*75a10*/  LDGSTS.E [R3+0x1a00], desc[UR14][R4.64], P0 ;  /* 0x01a0000004037fae */ /* 0x0003e800081a100e */
[----:B------:R4:W-:Y:S01]  /*75a20*/  STL [R1+0x214c], R6 ;  /* 0x00214c0601007387 */ /* 0x0009e20000100800 */
[----:B------:R-:W-:-:S02]  /*75a30*/  ISETP.NE.U32.AND P1, PT, RZ, UR11, PT ;  /* 0x0000000bff007c0c */ /* 0x000fc4000bf25070 */
[----:B------:R-:W-:Y:S01]  /*75a40*/  IADD3.X R23, PT, PT, R23, UR5, RZ, P3, !PT ;  /* 0x0000000517177c10 */ /* 0x000fe20009ffe4ff */
        /* <DEDUP_REMOVED lines=57> */
[----:B------:R-:W-:-:S05]  /*75de0*/  IADD3.X R21, PT, PT, R21, UR5, RZ, P2, !PT ;  /* 0x0000000515157c10 */ /* 0x000fca00097fe4ff */
[----:B------:R-:W-:Y:S01]  /*75df0*/  STL [R1+0x2050], R21 ;  /* 0x0020501501007387 */ /* 0x000fe20000100800 */
[----:B----4-:R-:W-:Y:S01]  /*75e00*/  IMAD.MOV.U32 R4, RZ, RZ, R6 ;  /* 0x000000ffff047224 */ /* 0x010fe200078e0006 */
[----:B------:R-:W-:Y:S02]  /*75e10*/  MOV R5, R21 ;  /* 0x0000001500057202 */ /* 0x000fe40000000f00 */
[----:B-1----:R-:W4:Y:S04]  /*75e20*/  LDL.LU R6, [R1+0x1fcc] ;  /* 0x001fcc0001067983 */ /* 0x002f280000300800 */
        /* <DEDUP_REMOVED lines=12> */
[----:B------:R-:W4:Y:S04]  /*75ef0*/  LDL.LU R21, [R1+0x1f60] ;  /* 0x001f600001157983 */ /* 0x000f280000300800 */
[----:B------:R-:W4:Y:S04]  /*75f00*/  LDL.LU R17, [R1+0x1f64] ;  /* 0x001f640001117983 */ /* 0x000f280000300800 */
[----:B------:R1:W-:Y:S01]  /*75f10*/  LDGSTS.E [R3+0x3a00], desc[UR14][R4.64], P0 ;  /* 0x03a0000004037fae */ /* 0x0003e200081a100e */
[----:B------:R-:W-:-:S03]  /*75f20*/  USEL UR11, UR11, URZ, !UP0 ;  /* 0x000000ff0b0b7287 */ /* 0x000fc6000c000000 */
[----:B------:R-:W-:Y:S03]  /*75f30*/  STL [R1+0x204c], R22 ;  /* 0x00204c1601007387 */ /* 0x000fe60000100800 */
[----:B------:R-:W-:Y:S01]  /*75f40*/  ISETP.NE.U32.AND P1, PT, RZ, UR11, PT ;  /* 0x0000000bff007c0c */ /* 0x000fe2000bf25070 */
[----:B-1----:R-:W-:Y:S01]  /*75f50*/  IMAD.MOV.U32 R4, RZ, RZ, R22 ;  /* 0x000000ffff047224 */ /* 0x002fe200078e0016 */
        /* <DEDUP_REMOVED lines=30> */
[----:B------:R-:W-:Y:S04]  /*76140*/  STL [R1+0x1fcc], R6 ;  /* 0x001fcc0601007387 */ /* 0x000fe80000100800 */
[----:B------:R1:W-:Y:S01]  /*76150*/  LDGSTS.E [R3+0x4a00], desc[UR14][R4.64], P1 ;  /* 0x04a0000004037fae */ /* 0x0003e200089a100e */
[----:B------:R-:W-:Y:S01]  /*76160*/  UISETP.GT.AND UP1, UPT, UR18, 0x16, UPT ;  /* 0x000000161200788c */ /* 0x000fe2000bf24270 */
        /* <DEDUP_REMOVED lines=12> */
[----:B------:R-:W4:Y:S04]  /*76230*/  LDL.LU R6, [R1+0x1ed4] ;  /* 0x001ed40001067983 */ /* 0x000f280000300800 */
[----:B------:R-:W-:Y:S01]  /*76240*/  STL [R1+0x1f60], R21 ;  /* 0x001f601501007387 */ /* 0x000fe20000100800 */
[----:B------:R-:W-:Y:S01]  /*76250*/  ISETP.NE.U32.AND P0, PT, RZ, UR11, PT ;  /* 0x0000000bff007c0c */ /* 0x000fe2000bf05070 */
[----:B-1----:R-:W-:Y:S01]  /*76260*/  IMAD.MOV.U32 R4, RZ, RZ, R21 ;  /* 0x000000ffff047224 */ /* 0x002fe200078e0015 */
        /* <DEDUP_REMOVED lines=14> */
[----:B------:R3:W-:Y:S01]  /*76350*/  STL [R1+0x1f54], R19 ;  /* 0x001f541301007387 */ /* 0x0007e20000100800 */
[----:B------:R-:W-:Y:S01]  /*76360*/  IADD3.X R20, PT, PT, R20, UR5, RZ, P1, !PT ;  /* 0x0000000514147c10 */ /* 0x000fe20008ffe4ff */
[----:B-1----:R-:W-:-:S04]  /*76370*/  IMAD.MOV.U32 R4, RZ, RZ, R19 ;  /* 0x000000ffff047224 */ /* 0x002fc800078e0013 */
[----:B------:R1:W-:Y:S04]  /*76380*/  STL [R1+0x1f48], R20 ;  /* 0x001f481401007387 */ /* 0x0003e80000100800 */
[----:B---3--:R-:W3:Y:S01]  /*76390*/  LDL.LU R19, [R1+0x1eb8] ;  /* 0x001eb80001137983 */ /* 0x008ee20000300800 */
[----:B----4-:R-:W-:Y:S02]  /*763a0*/  IADD3 R23, P2, PT, R23, UR16, RZ ;  /* 0x0000001017177c10 */ /* 0x010fe4000ff5e0ff */
[----:B------:R-:W-:Y:S02]  /*763b0*/  MOV R5, R20 ;  /* 0x0000001400057202 */ /* 0x000fe40000000f00 */
[----:B------:R-:W-:Y:S01]  /*763c0*/  IADD3 R7, P3, PT, R7, UR16, RZ ;  /* 0x0000001007077c10 */ /* 0x000fe2000ff7e0ff */
[----:B------:R-:W4:Y:S04]  /*763d0*/  LDL.LU R22, [R1+0x1e60] ;  /* 0x001e600001167983 */ /* 0x000f280000300800 */
[----:B------:R1:W-:Y:S04]  /*763e0*/  LDGSTS.E [R3+0x5a00], desc[UR14][R4.64], P0 ;  /* 0x05a0000004037fae */ /* 0x0003e800081a100e */
[----:B-1----:R-:W4:Y:S04]  /*763f0*/  LDL.LU R20, [R1+0x1e64] ;  /* 0x001e640001147983 */ /* 0x002f280000300800 */
[----:B------:R1:W-:Y:S01]  /*76400*/  STL [R1+0x1f4c], R23 ;  /* 0x001f4c1701007387 */ /* 0x0003e20000100800 */
[----:B------:R-:W-:Y:S01]  /*76410*/  IMAD.MOV.U32 R4, RZ, RZ, R23 ;  /* 0x000000ffff047224 */ /* 0x000fe200078e0017 */
[----:B------:R-:W-:Y:S01]  /*76420*/  UISETP.GT.AND UP1, UPT, UR18, 0x1a, UPT ;  /* 0x0000001a1200788c */ /* 0x000fe2000bf24270 */
[----:B------:R-:W-:-:S05]  /*76430*/  IADD3.X R25, PT, PT, R25, UR5, RZ, P2, !PT ;  /* 0x0000000519197c10 */ /* 0x000fca00097fe4ff */
[----:B------:R1:W-:Y:S04]  /*76440*/  STL [R1+0x1f38], R25 ;  /* 0x001f381901007387 */ /* 0x0003e80000100800 */
[----:B------:R1:W-:Y:S04]  /*76450*/  STL [R1+0x1ee0], R7 ;  /* 0x001ee00701007387 */ /* 0x0003e80000100800 */
[----:B-1----:R-:W4:Y:S01]  /*76460*/  LDL.LU R23, [R1+0x1e5c] ;  /* 0x001e5c0001177983 */ /* 0x002f220000300800 */
[----:B------:R-:W-:-:S04]  /*76470*/  USEL UR11, URZ, 0x4, !UP1 ;  /* 0x00000004ff0b7887 */ /* 0x000fc8000c800000 */
[----:B------:R-:W-:Y:S01]  /*76480*/  USEL UR11, UR11, URZ, !UP0 ;  /* 0x000000ff0b0b7287 */ /* 0x000fe2000c000000 */
[----:B------:R-:W-:Y:S02]  /*76490*/  MOV R5, R25 ;  /* 0x0000001900057202 */ /* 0x000fe40000000f00 */
[----:B------:R-:W-:-:S03]  /*764a0*/  IADD3.X R26, PT, PT, R26, UR5, RZ, P3, !PT ;  /* 0x000000051a1a7c10 */ /* 0x000fc60009ffe4ff */
[----:B------:R-:W-:Y:S01]  /*764b0*/  ISETP.NE.U32.AND P1, PT, RZ, UR11, PT ;  /* 0x0000000bff007c0c */ /* 0x000fe2000bf25070 */
[----:B------:R1:W-:Y:S01]  /*764c0*/  LDGSTS.E [R3+0x5b00], desc[UR14][R4.64], P0 ;  /* 0x05b0000004037fae */ /* 0x0003e200081a100e */
[----:B------:R-:W-:-:S03]  /*764d0*/  IADD3 R18, P0, PT, R18, UR16, RZ ;  /* 0x0000001012127c10 */ /* 0x000fc6000ff1e0ff */
[----:B------:R-:W-:Y:S01]  /*764e0*/  STL [R1+0x1edc], R26 ;  /* 0x001edc1a01007387 */ /* 0x000fe20000100800 */
[----:B------:R-:W-:-:S03]  /*764f0*/  IADD3 R6, P2, PT, R6, UR16, RZ ;  /* 0x0000001006067c10 */ /* 0x000fc6000ff5e0ff */
[----:B------:R-:W4:Y:S01]  /*76500*/  LDL.LU R25, [R1+0x1e50] ;  /* 0x001e500001197983 */ /* 0x000f220000300800 */
[----:B-1----:R-:W-:Y:S01]  /*76510*/  IMAD.MOV.U32 R4, RZ, RZ, R7 ;  /* 0x000000ffff047224 */ /* 0x002fe200078e0007 */
        /* <DEDUP_REMOVED lines=18> */
[----:B------:R-:W-:Y:S04]  /*76640*/  STL [R1+0x1ecc], R17 ;  /* 0x001ecc1101007387 */ /* 0x000fe80000100800 */
[----:B------:R1:W-:Y:S01]  /*76650*/  LDGSTS.E [R3+0x6a00], desc[UR14][R4.64], P1 ;  /* 0x06a0000004037fae */ /* 0x0003e200089a100e */
[----:B---3--:R-:W-:-:S05]  /*76660*/  IADD3.X R19, PT, PT, R19, UR5, RZ, P0, !PT ;  /* 0x0000000513137c10 */ /* 0x008fca00087fe4ff */
[----:B------:R3:W-:Y:S04]  /*76670*/  STL [R1+0x1eb8], R19 ;  /* 0x001eb81301007387 */ /* 0x0007e80000100800 */
[----:B------:R-:W2:Y:S01]  /*76680*/  LDL.LU R26, [R1+0x1e38] ;  /* 0x001e3800011a7983 */ /* 0x000ea20000300800 */
[----:B-1----:R-:W-:Y:S01]  /*76690*/  IMAD.MOV.U32 R4, RZ, RZ, R17 ;  /* 0x000000ffff047224 */ /* 0x002fe200078e0011 */
[----:B------:R-:W-:Y:S02]  /*766a0*/  MOV R5, R19 ;  /* 0x0000001300057202 */ /* 0x000fe40000000f00 */
[----:B------:R-:W2:Y:S04]  /*766b0*/  LDL.LU R24, [R1+0x1ddc] ;  /* 0x001ddc0001187983 */ /* 0x000ea80000300800 */
[----:B------:R1:W-:Y:S01]  /*766c0*/  LDGSTS.E [R3+0x6b00], desc[UR14][R4.64], P1 ;  /* 0x06b0000004037fae */ /* 0x0003e200089a100e */
[----:B----4-:R-:W-:-:S02]  /*766d0*/  IADD3 R22, P1, PT, R22, UR16, RZ ;  /* 0x0000001016167c10 */ /* 0x010fc4000ff3e0ff */
[----:B------:R-:W-:Y:S01]  /*766e0*/  IADD3 R20, P2, PT, R20, UR16, RZ ;  /* 0x0000001014147c10 */ /* 0x000fe2000ff5e0ff */
[----:B---3--:R-:W3:Y:S04]  /*766f0*/  LDL.LU R19, [R1+0x1de4] ;  /* 0x001de40001137983 */ /* 0x008ee80000300800 */
[----:B------:R-:W4:Y:S04]  /*76700*/  LDL.LU R17, [R1+0x1dd4] ;  /* 0x001dd40001117983 */ /* 0x000f280000300800 */
[----:B------:R-:W-:Y:S01]  /*76710*/  STL [R1+0x1e60], R22 ;  /* 0x001e601601007387 */ /* 0x000fe20000100800 */
[----:B------:R-:W-:-:S04]  /*76720*/  UISETP.GT.AND UP1, UPT, UR18, 0x1e, UPT ;  /* 0x0000001e1200788c */ /* 0x000fc8000bf24270 */
[----:B------:R-:W-:-:S04]  /*76730*/  USEL UR11, URZ, 0x4, !UP1 ;  /* 0x00000004ff0b7887 */ /* 0x000fc8000c800000 */
[----:B------:R-:W-:Y:S01]  /*76740*/  USEL UR11, UR11, URZ, !UP0 ;  /* 0x000000ff0b0b7287 */ /* 0x000fe2000c000000 */
[----:B------:R-:W-:-:S04]  /*76750*/  IADD3.X R23, PT, PT, R23, UR5, RZ, P1, !PT ;  /* 0x0000000517177c10 */ /* 0x000fc80008ffe4ff */
[----:B-1----:R-:W-:Y:S01]  /*76760*/  MOV R5, R23 ;  /* 0x0000001700057202 */ /* 0x002fe20000000f00 */
[----:B------:R1:W-:Y:S04]  /*76770*/  STL [R1+0x1e5c], R23 ;  /* 0x001e5c1701007387 */ /* 0x0003e80000100800 */
[----:B------:R-:W-:Y:S04]  /*76780*/  STL [R1+0x1e64], R20 ;  /* 0x001e641401007387 */ /* 0x000fe80000100800 */
[----:B-1----:R-:W4:Y:S01]  /*76790*/  LDL.LU R23, [R1+0x1dd0] ;  /* 0x001dd00001177983 */ /* 0x002f220000300800 */
[----:B------:R-:W-:Y:S01]  /*767a0*/  ISETP.NE.U32.AND P0, PT, RZ, UR11, PT ;  /* 0x0000000bff007c0c */ /* 0x000fe2000bf05070 */
[----:B------:R-:W-:Y:S01]  /*767b0*/  IMAD.MOV.U32 R4, RZ, RZ, R22 ;  /* 0x000000ffff047224 */ /* 0x000fe200078e0016 */
[----:B------:R-:W-:-:S02]  /*767c0*/  IADD3.X R25, PT, PT, R25, UR5, RZ, P2, !PT ;  /* 0x0000000519197c10 */ /* 0x000fc400097fe4ff */
[----:B------:R-:W-:-:S09]  /*767d0*/  IADD3 R7, P1, PT, R7, UR16, RZ ;  /* 0x0000001007077c10 */ /* 0x000fd2000ff3e0ff */
[----:B------:R1:W-:Y:S04]  /*767e0*/  LDGSTS.E [R3+0x7800], desc[UR14][R4.64], P0 ;  /* 0x0780000004037fae */ /* 0x0003e800081a100e */
[----:B------:R-:W-:Y:S04]  /*767f0*/  STL [R1+0x1e50], R25 ;  /* 0x001e501901007387 */ /* 0x000fe80000100800 */
[----:B------:R-:W4:Y:S04]  /*76800*/  LDL.LU R22, [R1+0x1dc8] ;  /* 0x001dc80001167983 */ /* 0x000f280000300800 */
[----:B------:R-:W-:Y:S01]  /*76810*/  STL [R1+0x1e54], R7 ;  /* 0x001e540701007387 */ /* 0x000fe20000100800 */
[----:B-1----:R-:W-:Y:S01]  /*76820*/  IMAD.MOV.U32 R4, RZ, RZ, R20 ;  /* 0x000000ffff047224 */ /* 0x002fe200078e0014 */
[----:B------:R-:W-:-:S05]  /*76830*/  MOV R5, R25 ;  /* 0x0000001900057202 */ /* 0x000fca0000000f00 */
[----:B------:R1:W-:Y:S02]  /*76840*/  LDGSTS.E [R3+0x7900], desc[UR14][R4.64], P0 ;  /* 0x0790000004037fae */ /* 0x0003e400081a100e */
[----:B-1----:R-:W-:Y:S01]  /*76850*/  IMAD.MOV.U32 R4, RZ, RZ, R7 ;  /* 0x000000ffff047224 */ /* 0x002fe200078e0007 */
[----:B------:R-:W-:-:S04]  /*76860*/  IADD3.X R18, PT, PT, R18, UR5, RZ, P1, !PT ;  /* 0x0000000512127c10 */ /* 0x000fc80008ffe4ff */
[----:B------:R-:W-:Y:S01]  /*76870*/  MOV R5, R18 ;  /* 0x0000001200057202 */ /* 0x000fe20000000f00 */
[----:B------:R1:W-:Y:S04]  /*76880*/  STL [R1+0x1e48], R18 ;  /* 0x001e481201007387 */ /* 0x0003e80000100800 */
[----:B------:R2:W-:Y:S04]  /*76890*/  LDGSTS.E [R3+0x7a00], desc[UR14][R4.64], P0 ;  /* 0x07a0000004037fae */ /* 0x0005e800081a100e */
[----:B-1----:R-:W4:Y:S04]  /*768a0*/  LDL.LU R18, [R1+0x1db8] ;  /* 0x001db80001127983 */ /* 0x002f280000300800 */
[----:B------:R-:W4:Y:S04]  /*768b0*/  LDL.LU R7, [R1+0x1dcc] ;  /* 0x001dcc0001077983 */ /* 0x000f280000300800 */
[----:B------:R-:W4:Y:S04]  /*768c0*/  LDL.LU R20, [R1+0x1d60] ;  /* 0x001d600001147983 */ /* 0x000f280000300800 */
[----:B------:R-:W4:Y:S01]  /*768d0*/  LDL.LU R25, [R1+0x1d64] ;  /* 0x001d640001197983 */ /* 0x000f220000300800 */
[----:B--2---:R-:W-:-:S02]  /*768e0*/  IADD3 R21, P2, PT, R21, UR16, RZ ;  /* 0x0000001015157c10 */ /* 0x004fc4000ff5e0ff */
        /* <DEDUP_REMOVED lines=8> */
[----:B------:R-:W-:-:S04]  /*76970*/  USEL UR11, URZ, 0x4, !UP1 ;  /* 0x00000004ff0b7887 */ /* 0x000fc8000c800000 */
[----:B------:R-:W-:Y:S01]  /*76980*/  USEL UR11, UR11, URZ, !UP0 ;  /* 0x000000ff0b0b7287 */ /* 0x000fe2000c000000 */
[----:B------:R-:W-:Y:S02]  /*76990*/  MOV R5, R26 ;  /* 0x0000001a00057202 */ /* 0x000fe40000000f00 */
[----:B------:R-:W-:-:S03]  /*769a0*/  IADD3.X R24, PT, PT, R24, UR5, RZ, P3, !PT ;  /* 0x0000000518187c10 */ /* 0x000fc60009ffe4ff */
[----:B------:R-:W-:Y:S01]  /*769b0*/  ISETP.NE.U32.AND P1, PT, RZ, UR11, PT ;  /* 0x0000000bff007c0c */ /* 0x000fe2000bf25070 */
[----:B------:R1:W-:Y:S01]  /*769c0*/  LDGSTS.E [R3+0x7b00], desc[UR14][R4.64], P0 ;  /* 0x07b0000004037fae */ /* 0x0003e200081a100e */
[----:B---3--:R-:W-:-:S03]  /*769d0*/  IADD3 R19, P0, PT, R19, UR16, RZ ;  /* 0x0000001013137c10 */ /* 0x008fc6000ff1e0ff */
[----:B------:R-:W-:Y:S04]  /*769e0*/  STL [R1+0x1ddc], R24 ;  /* 0x001ddc1801007387 */ /* 0x000fe80000100800 */
[----:B--2---:R-:W2:Y:S01]  /*769f0*/  LDL.LU R26, [R1+0x1d50] ;  /* 0x001d5000011a7983 */ /* 0x004ea20000300800 */
        /* <DEDUP_REMOVED lines=9> */
[----:B------:R-:W-:Y:S04]  /*76a90*/  STL [R1+0x1dd4], R17 ;  /* 0x001dd41101007387 */ /* 0x000fe80000100800 */
[----:B-1----:R-:W3:Y:S01]  /*76aa0*/  LDL.LU R19, [R1+0x1d48] ;  /* 0x001d480001137983 */ /* 0x002ee20000300800 */
[----:B------:R-:W-:-:S05]  /*76ab0*/  MOV R5, R23 ;  /* 0x0000001700057202 */ /* 0x000fca0000000f00 */
[----:B------:R1:W-:Y:S01]  /*76ac0*/  LDGSTS.E [R3+0x8900], desc[UR14][R4.64], P1 ;  /* 0x0890000004037fae */ /* 0x0003e200089a100e */
[----:B------:R-:W-:-:S05]  /*76ad0*/  IADD3.X R22, PT, PT, R22, UR5, RZ, P2, !PT ;  /* 0x0000000516167c10 */ /* 0x000fca00097fe4ff */
[----:B------:R4:W-:Y:S04]  /*76ae0*/  STL [R1+0x1dc8], R22 ;  /* 0x001dc81601007387 */ /* 0x0009e80000100800 */
[----:B------:R-:W3:Y:S01]  /*76af0*/  LDL.LU R24, [R1+0x1d38] ;  /* 0x001d380001187983 */ /* 0x000ee20000300800 */
[----:B-1----:R-:W-:-:S03]  /*76b00*/  IMAD.MOV.U32 R4, RZ, RZ, R17 ;  /* 0x000000ffff047224 */ /* 0x002fc600078e0011 */
[----:B----4-:R-:W4:Y:S01]  /*76b10*/  LDL.LU R23, [R1+0x1d4c] ;  /* 0x001d4c0001177983 */ /* 0x010f220000300800 */
[----:B------:R-:W-:-:S05]  /*76b20*/  MOV R5, R22 ;  /* 0x0000001600057202 */ /* 0x000fca0000000f00 */
[----:B------:R1:W-:Y:S04]  /*76b30*/  LDGSTS.E [R3+0x8a00], desc[UR14][R4.64], P1 ;  /* 0x08a0000004037fae */ /* 0x0003e800089a100e */
[----:B------:R-:W4:Y:S04]  /*76b40*/  LDL.LU R22, [R1+0x1cdc] ;  /* 0x001cdc0001167983 */ /* 0x000f280000300800 */
        /* <DEDUP_REMOVED lines=9> */
[----:B------:R-:W-:Y:S02]  /*76be0*/  IADD3 R25, P2, PT, R25, UR16, RZ ;  /* 0x0000001019197c10 */ /* 0x000fe4000ff5e0ff */
[----:B------:R-:W-:Y:S01]  /*76bf0*/  IADD3.X R21, PT, PT, R21, UR5, RZ, P1, !PT ;  /* 0x0000000515157c10 */ /* 0x000fe20008ffe4ff */
[----:B-1----:R-:W4:Y:S04]  /*76c00*/  LDL.LU R18, [R1+0x1ce4] ;  /* 0x001ce40001127983 */ /* 0x002f280000300800 */
[----:B------:R-:W4:Y:S04]  /*76c10*/  LDL.LU R7, [R1+0x1cd4] ;  /* 0x001cd40001077983 */ /* 0x000f280000300800 */
[----:B------:R-:W-:Y:S01]  /*76c20*/  STL [R1+0x1d60], R20 ;  /* 0x001d601401007387 */ /* 0x000fe20000100800 */
[----:B------:R-:W-:-:S03]  /*76c30*/  MOV R5, R21 ;  /* 0x0000001500057202 */ /* 0x000fc60000000f00 */
[----:B------:R1:W-:Y:S04]  /*76c40*/  STL [R1+0x1d5c], R21 ;  /* 0x001d5c1501007387 */ /* 0x0003e80000100800 */
[----:B------:R-:W-:Y:S04]  /*76c50*/  STL [R1+0x1d64], R25 ;  /* 0x001d641901007387 */ /* 0x000fe80000100800 */
[----:B-1----:R-:W4:Y:S01]  /*76c60*/  LDL.LU R21, [R1+0x1cd0] ;  /* 0x001cd00001157983 */ /* 0x002f220000300800 */
[----:B------:R-:W-:-:S04]  /*76c70*/  UISETP.GT.AND UP1, UPT, UR18, 0x26, UPT ;  /* 0x000000261200788c */ /* 0x000fc8000bf24270 */
[----:B------:R-:W-:-:S04]  /*76c80*/  USEL UR11, URZ, 0x4, !UP1 ;  /* 0x00000004ff0b7887 */ /* 0x000fc8000c800000 */
[----:B------:R-:W-:-:S06]  /*76c90*/  USEL UR11, UR11, URZ, !UP0 ;  /* 0x000000ff0b0b7287 */ /* 0x000fcc000c000000 */
[----:B------:R-:W-:Y:S02]  /*76ca0*/  ISETP.NE.U32.AND P0, PT, RZ, UR11, PT ;  /* 0x0000000bff007c0c */ /* 0x000fe4000bf05070 */
[----:B--2---:R-:W-:Y:S01]  /*76cb0*/  IADD3.X R26, PT, PT, R26, UR5, RZ, P2, !PT ;  /* 0x000000051a1a7c10 */ /* 0x004fe200097fe4ff */
[----:B------:R-:W-:Y:S01]  /*76cc0*/  IMAD.MOV.U32 R4, RZ, RZ, R20 ;  /* 0x000000ffff047224 */ /* 0x000fe200078e0014 */
[----:B---3--:R-:W-:-:S03]  /*76cd0*/  IADD3 R6, P1, PT, R6, UR16, RZ ;  /* 0x0000001006067c10 */ /* 0x008fc6000ff3e0ff */
[----:B------:R-:W-:Y:S04]  /*76ce0*/  STL [R1+0x1d50], R26 ;  /* 0x001d501a01007387 */ /* 0x000fe80000100800 */
[----:B------:R-:W2:Y:S04]  /*76cf0*/  LDL.LU R20, [R1+0x1214] ;  /* 0x0012140001147983 */ /* 0x000ea80000300800 */
[----:B------:R1:W-:Y:S04]  /*76d00*/  LDGSTS.E [R3+0x9800], desc[UR14][R4.64], P0 ;  /* 0x0980000004037fae */ /* 0x0003e800081a100e */
[----:B------:R-:W-:Y:S01]  /*76d10*/  STL [R1+0x1d54], R6 ;  /* 0x001d540601007387 */ /* 0x000fe20000100800 */
[----:B-1----:R-:W-:Y:S01]  /*76d20*/  IMAD.MOV.U32 R4, RZ, RZ, R25 ;  /* 0x000000ffff047224 */ /* 0x002fe200078e0019 */
[----:B------:R-:W-:-:S05]  /*76d30*/  MOV R5, R26 ;  /* 0x0000001a00057202 */ /* 0x000fca0000000f00 */
[----:B------:R1:W-:Y:S01]  /*76d40*/  LDGSTS.E [R3+0x9900], desc[UR14][R4.64], P0 ;  /* 0x0990000004037fae */ /* 0x0003e200081a100e */
[----:B------:R-:W-:-:S05]  /*76d50*/  IADD3.X R19, PT, PT, R19, UR5, RZ, P1, !PT ;  /* 0x0000000513137c10 */ /* 0x000fca0008ffe4ff */
[----:B------:R3:W-:Y:S01]  /*76d60*/  STL [R1+0x1d48], R19 ;  /* 0x001d481301007387 */ /* 0x0007e20000100800 */
[----:B-1----:R-:W-:Y:S01]  /*76d70*/  MOV R5, R19 ;  /* 0x0000001300057202 */ /* 0x002fe20000000f00 */
[----:B------:R-:W-:Y:S01]  /*76d80*/  IMAD.MOV.U32 R4, RZ, RZ, R6 ;  /* 0x000000ffff047224 */ /* 0x000fe200078e0006 */
[----:B------:R-:W-:Y:S01]  /*76d90*/  UISETP.GT.AND UP1, UPT, UR18, 0x2a, UPT ;  /* 0x0000002a1200788c */ /* 0x000fe2000bf24270 */
[----:B---3--:R-:W3:Y:S04]  /*76da0*/  LDL.LU R19, [R1+0x1218] ;  /* 0x0012180001137983 */ /* 0x008ee80000300800 */
[----:B------:R-:W3:Y:S01]  /*76db0*/  LDL.LU R6, [R1+0x121c] ;  /* 0x00121c0001067983 */ /* 0x000ee20000300800 */
[----:B----4-:R-:W-:Y:S01]  /*76dc0*/  IADD3 R23, P2, PT, R23, UR16, RZ ;  /* 0x0000001017177c10 */ /* 0x010fe2000ff5e0ff */
[----:B------:R-:W-:-:S02]  /*76dd0*/  USEL UR11, URZ, 0x4, !UP1 ;  /* 0x00000004ff0b7887 */ /* 0x000fc4000c800000 */
[----:B------:R1:W-:Y:S01]  /*76de0*/  LDGSTS.E [R3+0x9a00], desc[UR14][R4.64], P0 ;  /* 0x09a0000004037fae */ /* 0x0003e200081a100e */
[----:B------:R-:W-:Y:S01]  /*76df0*/  IADD3.X R24, PT, PT, R24, UR5, RZ, P2, !PT ;  /* 0x0000000518187c10 */ /* 0x000fe200097fe4ff */
[----:B------:R-:W-:Y:S01]  /*76e00*/  USEL UR11, UR11, URZ, !UP0 ;  /* 0x000000ff0b0b7287 */ /* 0x000fe2000c000000 */
[----:B------:R-:W-:Y:S01]  /*76e10*/  IADD3 R17, P3, PT, R17, UR16, RZ ;  /* 0x0000001011117c10 */ /* 0x000fe2000ff7e0ff */
[----:B------:R-:W-:Y:S04]  /*76e20*/  STL [R1+0x1d4c], R23 ;  /* 0x001d4c1701007387 */ /* 0x000fe80000100800 */
[----:B------:R-:W-:Y:S01]  /*76e30*/  STL [R1+0x1d38], R24 ;  /* 0x001d381801007387 */ /* 0x000fe20000100800 */
[----:B------:R-:W-:-:S03]  /*76e40*/  IADD3.X R22, PT, PT, R22, UR5, RZ, P3, !PT ;  /* 0x0000000516167c10 */ /* 0x000fc60009ffe4ff */
[----:B------:R4:W-:Y:S01]  /*76e50*/  STL [R1+0x1ce0], R17 ;  /* 0x001ce01101007387 */ /* 0x0009e20000100800 */
[----:B-1----:R-:W-:Y:S01]  /*76e60*/  IMAD.MOV.U32 R4, RZ, RZ, R23 ;  /* 0x000000ffff047224 */ /* 0x002fe200078e0017 */
[----:B------:R-:W-:Y:S02]  /*76e70*/  MOV R5, R24 ;  /* 0x0000001800057202 */ /* 0x000fe40000000f00 */
[----:B------:R-:W-:Y:S01]  /*76e80*/  ISETP.NE.U32.AND P1, PT, RZ, UR11, PT ;  /* 0x0000000bff007c0c */ /* 0x000fe2000bf25070 */
        /* <DEDUP_REMOVED lines=8> */
[----:B----4-:R-:W4:Y:S04]  /*76f10*/  LDL.LU R17, [R1+0x1294] ;  /* 0x0012940001117983 */ /* 0x010f280000300800 */
[----:B------:R1:W-:Y:S01]  /*76f20*/  LDGSTS.E [R3+0xa800], desc[UR14][R4.64], P1 ;  /* 0x0a80000004037fae */ /* 0x0003e200089a100e */
[----:B------:R-:W-:Y:S02]  /*76f30*/  IADD3 R18, P0, PT, R18, UR16, RZ ;  /* 0x0000001012127c10 */ /* 0x000fe4000ff1e0ff */
[----:B------:R-:W-:-:S03]  /*76f40*/  IADD3 R7, P2, PT, R7, UR16, RZ ;  /* 0x0000001007077c10 */ /* 0x000fc6000ff5e0ff */
[----:B------:R1:W-:Y:S02]  /*76f50*/  STL [R1+0x1ce4], R18 ;  /* 0x001ce41201007387 */ /* 0x0003e40000100800 */
[----:B-1----:R-:W-:Y:S01]  /*76f60*/  IMAD.MOV.U32 R4, RZ, RZ, R18 ;  /* 0x000000ffff047224 */ /* 0x002fe200078e0012 */
[----:B------:R-:W-:-:S05]  /*76f70*/  IADD3.X R21, PT, PT, R21, UR5, RZ, P0, !PT ;  /* 0x0000000515157c10 */ /* 0x000fca00087fe4ff */
[----:B------:R-:W-:Y:S04]  /*76f80*/  STL [R1+0x1cd0], R21 ;  /* 0x001cd01501007387 */ /* 0x000fe80000100800 */
[----:B------:R1:W-:Y:S04]  /*76f90*/  STL [R1+0x1cd4], R7 ;  /* 0x001cd40701007387 */ /* 0x0003e80000100800 */
[----:B------:R-:W4:Y:S01]  /*76fa0*/  LDL.LU R18, [R1+0x1290] ;  /* 0x0012900001127983 */ /* 0x000f220000300800 */
[----:B------:R-:W-:-:S05]  /*76fb0*/  MOV R5, R21 ;  /* 0x0000001500057202 */ /* 0x000fca0000000f00 */
[----:B------:R1:W-:Y:S01]  /*76fc0*/  LDGSTS.E [R3+0xa900], desc[UR14][R4.64], P1 ;  /* 0x0a90000004037fae */ /* 0x0003e200089a100e */
[----:B--2---:R-:W-:Y:S01]  /*76fd0*/  IADD3.X R20, PT, PT, R20, UR5, RZ, P2, !PT ;  /* 0x0000000514147c10 */ /* 0x004fe200097fe4ff */
[----:B-1----:R-:W-:-:S04]  /*76fe0*/  IMAD.MOV.U32 R4, RZ, RZ, R7 ;  /* 0x000000ffff047224 */ /* 0x002fc800078e0007 */
[----:B------:R-:W-:Y:S04]  /*76ff0*/  STL [R1+0x1214], R20 ;  /* 0x0012141401007387 */ /* 0x000fe80000100800 */
[----:B------:R-:W2:Y:S04]  /*77000*/  LDL.LU R24, [R1+0x1298] ;  /* 0x0012980001187983 */ /* 0x000ea80000300800 */
[----:B------:R-:W2:Y:S04]  /*77010*/  LDL.LU R7, [R1+0x129c] ;  /* 0x00129c0001077983 */ /* 0x000ea80000300800 */
[----:B------:R-:W2:Y:S01]  /*77020*/  LDL.LU R23, [R1+0x1300] ;  /* 0x0013000001177983 */ /* 0x000ea20000300800 */
[----:B------:R-:W-:-:S03]  /*77030*/  MOV R5, R20 ;  /* 0x0000001400057202 */ /* 0x000fc60000000f00 */
[----:B------:R-:W2:Y:S04]  /*77040*/  LDL.LU R22, [R1+0x1304] ;  /* 0x0013040001167983 */ /* 0x000ea80000300800 */
[----:B------:R1:W-:Y:S01]  /*77050*/  LDGSTS.E [R3+0xaa00], desc[UR14][R4.64], P1 ;  /* 0x0aa0000004037fae */ /* 0x0003e200089a100e */
[----:B---3--:R-:W-:-:S04]  /*77060*/  IADD3 R6, P0, PT, R6, UR16, RZ ;  /* 0x0000001006067c10 */ /* 0x008fc8000ff1e0ff */
[----:B------:R-:W-:Y:S01]  /*77070*/  IADD3.X R19, PT, PT, R19, UR5, RZ, P0, !PT ;  /* 0x0000000513137c10 */ /* 0x000fe200087fe4ff */
[----:B------:R-:W-:Y:S03]  /*77080*/  STL [R1+0x121c], R6 ;  /* 0x00121c0601007387 */ /* 0x000fe60000100800 */
[----:B-1----:R-:W-:Y:S01]  /*77090*/  MOV R5, R19 ;  /* 0x0000001300057202 */ /* 0x002fe20000000f00 */
[----:B------:R1:W-:Y:S04]  /*770a0*/  STL [R1+0x1218], R19 ;  /* 0x0012181301007387 */ /* 0x0003e80000100800 */
[----:B------:R-:W3:Y:S01]  /*770b0*/  LDL.LU R21, [R1+0x1308] ;  /* 0x0013080001157983 */ /* 0x000ee20000300800 */
[----:B------:R-:W-:Y:S01]  /*770c0*/  IMAD.MOV.U32 R4, RZ, RZ, R6 ;  /* 0x000000ffff047224 */ /* 0x000fe200078e0006 */
[----:B------:R-:W-:-:S02]  /*770d0*/  UISETP.GT.AND UP1, UPT, UR18, 0x2e, UPT ;  /* 0x0000002e1200788c */ /* 0x000fc4000bf24270 */
[----:B-1----:R-:W3:Y:S04]  /*770e0*/  LDL.LU R19, [R1+0x130c] ;  /* 0x00130c0001137983 */ /* 0x002ee80000300800 */
[----:B------:R-:W3:Y:S04]  /*770f0*/  LDL.LU R20, [R1+0x1310] ;  /* 0x0013100001147983 */ /* 0x000ee80000300800 */
[----:B------:R-:W3:Y:S01]  /*77100*/  LDL.LU R6, [R1+0x1314] ;  /* 0x0013140001067983 */ /* 0x000ee20000300800 */
[----:B------:R-:W-:-:S03]  /*77110*/  USEL UR11, URZ, 0x4, !UP1 ;  /* 0x00000004ff0b7887 */ /* 0x000fc6000c800000 */
[----:B------:R1:W-:Y:S01]  /*77120*/  LDGSTS.E [R3+0xab00], desc[UR14][R4.64], P1 ;  /* 0x0ab0000004037fae */ /* 0x0003e200089a100e */
[----:B------:R-:W-:Y:S01]  /*77130*/  USEL UR11, UR11, URZ, !UP0 ;  /* 0x000000ff0b0b7287 */ /* 0x000fe2000c000000 */
[----:B------:R-:W-:-:S05]  /*77140*/  IADD3 R27, P1, PT, R27, UR16, RZ ;  /* 0x000000101b1b7c10 */ /* 0x000fca000ff3e0ff */
[----:B------:R-:W-:Y:S02]  /*77150*/  ISETP.NE.U32.AND P0, PT, RZ, UR11, PT ;  /* 0x0000000bff007c0c */ /* 0x000fe4000bf05070 */
[----:B------:R-:W-:Y:S02]  /*77160*/  IADD3.X R28, PT, PT, R28, UR5, RZ, P1, !PT ;  /* 0x000000051c1c7c10 */ /* 0x000fe40008ffe4ff */
[----:B------:R-:W-:Y:S01]  /*77170*/  IADD3 R25, P2, PT, R25, UR16, RZ ;  /* 0x0000001019197c10 */ /* 0x000fe2000ff5e0ff */
[----:B-1----:R-:W-:Y:S01]  /*77180*/  IMAD.MOV.U32 R4, RZ, RZ, R27 ;  /* 0x000000ffff047224 */ /* 0x002fe200078e001b */
[----:B------:R-:W-:Y:S02]  /*77190*/  MOV R5, R28 ;  /* 0x0000001c00057202 */ /* 0x000fe40000000f00 */
[----:B------:R-:W-:Y:S02]  /*771a0*/  IADD3.X R26, PT, PT, R26, UR5, RZ, P2, !PT ;  /* 0x000000051a1a7c10 */ /* 0x000fe400097fe4ff */
[----:B----4-:R-:W-:Y:S01]  /*771b0*/  IADD3 R17, P1, PT, R17, UR16, RZ ;  /* 0x0000001011117c10 */ /* 0x010fe2000ff3e0ff */
[----:B------:R-:W-:Y:S04]  /*771c0*/  STL [R1+0x1284], R27 ;  /* 0x0012841b01007387 */ /* 0x000fe80000100800 */
[----:B------:R-:W-:Y:S04]  /*771d0*/  STL [R1+0x1280], R28 ;  /* 0x0012801c01007387 */ /* 0x000fe80000100800 */
[----:B------:R1:W-:Y:S04]  /*771e0*/  LDGSTS.E [R3+0xb800], desc[UR14][R4.64], P0 ;  /* 0x0b80000004037fae */ /* 0x0003e800081a100e */
[----:B------:R-:W-:Y:S04]  /*771f0*/  STL [R1+0x128c], R25 ;  /* 0x00128c1901007387 */ /* 0x000fe80000100800 */
[----:B------:R-:W-:Y:S04]  /*77200*/  STL [R1+0x1288], R26 ;  /* 0x0012881a01007387 */ /* 0x000fe80000100800 */
        /* <DEDUP_REMOVED lines=10> */
[----:B-1----:R-:W3:Y:S04]  /*772b0*/  LDL.LU R18, [R1+0x1318] ;  /* 0x0013180001127983 */ /* 0x002ee80000300800 */
[----:B------:R-:W3:Y:S01]  /*772c0*/  LDL.LU R17, [R1+0x131c] ;  /* 0x00131c0001117983 */ /* 0x000ee20000300800 */
[----:B------:R-:W-:Y:S01]  /*772d0*/  USEL UR11, URZ, 0x4, !UP1 ;  /* 0x00000004ff0b7887 */ /* 0x000fe2000c800000 */
[----:B--2---:R-:W-:-:S03]  /*772e0*/  IADD3 R7, P2, PT, R7, UR16, RZ ;  /* 0x0000001007077c10 */ /* 0x004fc6000ff5e0ff */
[----:B------:R-:W-:Y:S01]  /*772f0*/  USEL UR11, UR11, URZ, !UP0 ;  /* 0x000000ff0b0b7287 */ /* 0x000fe2000c000000 */
[----:B------:R-:W-:Y:S02]  /*77300*/  IADD3.X R24, PT, PT, R24, UR5, RZ, P2, !PT ;  /* 0x0000000518187c10 */ /* 0x000fe400097fe4ff */
[----:B------:R-:W-:Y:S01]  /*77310*/  IADD3 R22, P3, PT, R22, UR16, RZ ;  /* 0x0000001016167c10 */ /* 0x000fe2000ff7e0ff */
[----:B----4-:R-:W-:Y:S01]  /*77320*/  IMAD.MOV.U32 R4, RZ, RZ, R7 ;  /* 0x000000ffff047224 */ /* 0x010fe200078e0007 */
[----:B------:R-:W-:Y:S02]  /*77330*/  MOV R5, R24 ;  /* 0x0000001800057202 */ /* 0x000fe40000000f00 */
[----:B------:R-:W-:Y:S02]  /*77340*/  ISETP.NE.U32.AND P1, PT, RZ, UR11, PT ;  /* 0x0000000bff007c0c */ /* 0x000fe4000bf25070 */
[----:B------:R-:W-:Y:S01]  /*77350*/  IADD3.X R23, PT, PT, R23, UR5, RZ, P3, !PT ;  /* 0x0000000517177c10 */ /* 0x000fe20009ffe4ff */
[----:B------:R1:W-:Y:S04]  /*77360*/  STL [R1+0x129c], R7 ;  /* 0x00129c0701007387 */ /* 0x0003e80000100800 */
[----:B------:R-:W-:Y:S04]  /*77370*/  STL [R1+0x1298], R24 ;  /* 0x0012981801007387 */ /* 0x000fe80000100800 */
[----:B------:R-:W-:Y:S04]  /*77380*/  STL [R1+0x1304], R22 ;  /* 0x0013041601007387 */ /* 0x000fe80000100800 */
[----:B------:R2:W-:Y:S04]  /*77390*/  LDGSTS.E [R3+0xbb00], desc[UR14][R4.64], P0 ;  /* 0x0bb0000004037fae */ /* 0x0005e800081a100e */
[----:B------:R-:W4:Y:S04]  /*773a0*/  LDL.LU R27, [R1+0x1384] ;  /* 0x00138400011b7983 */ /* 0x000f280000300800 */
[----:B------:R-:W-:Y:S04]  /*773b0*/  STL [R1+0x1300], R23 ;  /* 0x0013001701007387 */ /* 0x000fe80000100800 */
[----:B-1----:R-:W4:Y:S04]  /*773c0*/  LDL.LU R7, [R1+0x138c] ;  /* 0x00138c0001077983 */ /* 0x002f280000300800 */
[----:B------:R-:W4:Y:S04]  /*773d0*/  LDL.LU R28, [R1+0x1380] ;  /* 0x00138000011c7983 */ /* 0x000f280000300800 */
[----:B------:R-:W4:Y:S01]  /*773e0*/  LDL.LU R26, [R1+0x1388] ;  /* 0x00138800011a7983 */ /* 0x000f220000300800 */
[----:B--2---:R-:W-:Y:S01]  /*773f0*/  IMAD.MOV.U32 R4, RZ, RZ, R22 ;  /* 0x000000ffff047224 */ /* 0x004fe200078e0016 */
[----:B------:R-:W-:-:S05]  /*77400*/  MOV R5, R23 ;  /* 0x0000001700057202 */ /* 0x000fca0000000f00 */
[----:B------:R1:W-:Y:S01]  /*77410*/  LDGSTS.E [R3+0xc800], desc[UR14][R4.64], P1 ;  /* 0x0c80000004037fae */ /* 0x0003e200089a100e */
[----:B---3--:R-:W-:Y:S02]  /*77420*/  IADD3 R19, P0, PT, R19, UR16, RZ ;  /* 0x0000001013137c10 */ /* 0x008fe4000ff1e0ff */
        /* <DEDUP_REMOVED lines=9> */
[----:B------:R-:W3:Y:S01]  /*774c0*/  LDL.LU R25, [R1+0x1390] ;  /* 0x0013900001197983 */ /* 0x000ee20000300800 */
[----:B------:R-:W-:-:S03]  /*774d0*/  MOV R5, R21 ;  /* 0x0000001500057202 */ /* 0x000fc60000000f00 */
[----:B------:R-:W3:Y:S04]  /*774e0*/  LDL.LU R24, [R1+0x1398] ;  /* 0x0013980001187983 */ /* 0x000ee80000300800 */
[----:B------:R1:W-:Y:S02]  /*774f0*/  LDGSTS.E [R3+0xc900], desc[UR14][R4.64], P1 ;  /* 0x0c90000004037fae */ /* 0x0003e400089a100e */
[----:B-1----:R-:W-:Y:S02]  /*77500*/  IMAD.MOV.U32 R4, RZ, RZ, R6 ;  /* 0x000000ffff047224 */ /* 0x002fe400078e0006 */
[----:B------:R-:W3:Y:S04]  /*77510*/  LDL.LU R6, [R1+0x139c] ;  /* 0x00139c0001067983 */ /* 0x000ee80000300800 */
[----:B------:R-:W3:Y:S01]  /*77520*/  LDL.LU R23, [R1+0x1400] ;  /* 0x0014000001177983 */ /* 0x000ee20000300800 */
[----:B------:R-:W-:-:S03]  /*77530*/  MOV R5, R20 ;  /* 0x0000001400057202 */ /* 0x000fc60000000f00 */
[----:B------:R-:W3:Y:S04]  /*77540*/  LDL.LU R21, [R1+0x1404] ;  /* 0x0014040001157983 */ /* 0x000ee80000300800 */
[----:B------:R1:W-:Y:S01]  /*77550*/  LDGSTS.E [R3+0xca00], desc[UR14][R4.64], P1 ;  /* 0x0ca0000004037fae */ /* 0x0003e200089a100e */
[----:B------:R-:W-:-:S04]  /*77560*/  IADD3 R17, P0, PT, R17, UR16, RZ ;  /* 0x0000001011117c10 */ /* 0x000fc8000ff1e0ff */
[----:B------:R-:W-:Y:S01]  /*77570*/  IADD3.X R18, PT, PT, R18, UR5, RZ, P0, !PT ;  /* 0x0000000512127c10 */ /* 0x000fe200087fe4ff */
[----:B------:R1:W-:Y:S02]  /*77580*/  STL [R1+0x131c], R17 ;  /* 0x00131c1101007387 */ /* 0x0003e40000100800 */
[----:B-1----:R-:W-:Y:S02]  /*77590*/  IMAD.MOV.U32 R4, RZ, RZ, R17 ;  /* 0x000000ffff047224 */ /* 0x002fe400078e0011 */
[----:B------:R1:W-:Y:S04]  /*775a0*/  STL [R1+0x1318], R18 ;  /* 0x0013181201007387 */ /* 0x0003e80000100800 */
[----:B------:R-:W3:Y:S01]  /*775b0*/  LDL.LU R22, [R1+0x1408] ;  /* 0x0014080001167983 */ /* 0x000ee20000300800 */
[----:B------:R-:W-:-:S03]  /*775c0*/  MOV R5, R18 ;  /* 0x0000001200057202 */ /* 0x000fc60000000f00 */
[----:B------:R-:W3:Y:S04]  /*775d0*/  LDL.LU R17, [R1+0x140c] ;  /* 0x00140c0001117983 */ /* 0x000ee80000300800 */
[----:B------:R-:W3:Y:S01]  /*775e0*/  LDL.LU R20, [R1+0x1410] ;  /* 0x0014100001147983 */ /* 0x000ee20000300800 */
[----:B------:R-:W-:-:S03]  /*775f0*/  UISETP.GT.AND UP1, UPT, UR18, 0x36, UPT ;  /* 0x000000361200788c */ /* 0x000fc6000bf24270 */
[----:B------:R4:W-:Y:S04]  /*77600*/  LDGSTS.E [R3+0xcb00], desc[UR14][R4.64], P1 ;  /* 0x0cb0000004037fae */ /* 0x0009e800089a100e */
[----:B-1----:R-:W3:Y:S01]  /*77610*/  LDL.LU R18, [R1+0x1414] ;  /* 0x0014140001127983 */ /* 0x002ee20000300800 */
[----:B------:R-:W-:-:S04]  /*77620*/  USEL UR11, URZ, 0x4, !UP1 ;  /* 0x00000004ff0b7887 */ /* 0x000fc8000c800000 */
[----:B------:R-:W-:Y:S01]  /*77630*/  USEL UR11, UR11, URZ, !UP0 ;  /* 0x000000ff0b0b7287 */ /* 0x000fe2000c000000 */
[----:B----4-:R-:W-:-:S05]  /*77640*/  IADD3 R27, P1, PT, R27, UR16, RZ ;  /* 0x000000101b1b7c10 */ /* 0x010fca000ff3e0ff */
        /* <DEDUP_REMOVED lines=8> */
[----:B------:R1:W-:Y:S04]  /*776d0*/  STL [R1+0x138c], R7 ;  /* 0x00138c0701007387 */ /* 0x0003e80000100800 */
[----:B------:R4:W-:Y:S04]  /*776e0*/  LDGSTS.E [R3+0xd800], desc[UR14][R4.64], P0 ;  /* 0x0d80000004037fae */ /* 0x0009e800081a100e */
[----:B------:R-:W-:Y:S01]  /*776f0*/  STL [R1+0x1388], R26 ;  /* 0x0013881a01007387 */ /* 0x000fe20000100800 */
[----:B----4-:R-:W-:Y:S01]  /*77700*/  IMAD.MOV.U32 R4, RZ, RZ, R7 ;  /* 0x000000ffff047224 */ /* 0x010fe200078e0007 */
[----:B------:R-:W-:-:S02]  /*77710*/  MOV R5, R26 ;  /* 0x0000001a00057202 */ /* 0x000fc40000000f00 */
[----:B-1----:R-:W4:Y:S04]  /*77720*/  LDL.LU R7, [R1+0x141c] ;  /* 0x00141c0001077983 */ /* 0x002f280000300800 */
[----:B------:R1:W-:Y:S01]  /*77730*/  LDGSTS.E [R3+0xd900], desc[UR14][R4.64], P0 ;  /* 0x0d90000004037fae */ /* 0x0003e200081a100e */
[----:B--2---:R-:W-:-:S04]  /*77740*/  IADD3 R19, P1, PT, R19, UR16, RZ ;  /* 0x0000001013137c10 */ /* 0x004fc8000ff3e0ff */
[----:B---3--:R-:W-:Y:S01]  /*77750*/  IADD3.X R25, PT, PT, R25, UR5, RZ, P1, !PT ;  /* 0x0000000519197c10 */ /* 0x008fe20008ffe4ff */
        /* <DEDUP_REMOVED lines=21> */
[----:B---3--:R-:W3:Y:S04]  /*778b0*/  LDL.LU R6, [R1+0x148c] ;  /* 0x00148c0001067983 */ /* 0x008ee80000300800 */
[----:B------:R-:W3:Y:S04]  /*778c0*/  LDL.LU R28, [R1+0x1480] ;  /* 0x00148000011c7983 */ /* 0x000ee80000300800 */
[----:B------:R1:W-:Y:S02]  /*778d0*/  LDGSTS.E [R3+0xdb00], desc[UR14][R4.64], P0 ;  /* 0x0db0000004037fae */ /* 0x0003e400081a100e */
[----:B-1----:R-:W-:Y:S01]  /*778e0*/  IMAD.MOV.U32 R4, RZ, RZ, R21 ;  /* 0x000000ffff047224 */ /* 0x002fe200078e0015 */
[----:B------:R-:W-:Y:S01]  /*778f0*/  MOV R5, R23 ;  /* 0x0000001700057202 */ /* 0x000fe20000000f00 */
[----:B------:R-:W3:Y:S04]  /*77900*/  LDL.LU R21, [R1+0x1488] ;  /* 0x0014880001157983 */ /* 0x000ee80000300800 */
[----:B------:R1:W-:Y:S01]  /*77910*/  LDGSTS.E [R3+0xe800], desc[UR14][R4.64], P1 ;  /* 0x0e80000004037fae */ /* 0x0003e200089a100e */
[----:B------:R-:W-:-:S04]  /*77920*/  IADD3 R17, P0, PT, R17, UR16, RZ ;  /* 0x0000001011117c10 */ /* 0x000fc8000ff1e0ff */
[----:B------:R-:W-:Y:S02]  /*77930*/  IADD3.X R22, PT, PT, R22, UR5, RZ, P0, !PT ;  /* 0x0000000516167c10 */ /* 0x000fe400087fe4ff */
[----:B------:R-:W-:Y:S01]  /*77940*/  IADD3 R18, P2, PT, R18, UR16, RZ ;  /* 0x0000001012127c10 */ /* 0x000fe2000ff5e0ff */
[----:B------:R1:W-:Y:S02]  /*77950*/  STL [R1+0x140c], R17 ;  /* 0x00140c1101007387 */ /* 0x0003e40000100800 */
[----:B-1----:R-:W-:Y:S01]  /*77960*/  IMAD.MOV.U32 R4, RZ, RZ, R17 ;  /* 0x000000ffff047224 */ /* 0x002fe200078e0011 */
[----:B------:R-:W-:Y:S02]  /*77970*/  MOV R5, R22 ;  /* 0x0000001600057202 */ /* 0x000fe40000000f00 */
[----:B------:R-:W-:Y:S01]  /*77980*/  IADD3.X R20, PT, PT, R20, UR5, RZ, P2, !PT ;  /* 0x0000000514147c10 */ /* 0x000fe200097fe4ff */
[----:B------:R-:W-:Y:S04]  /*77990*/  STL [R1+0x1408], R22 ;  /* 0x0014081601007387 */ /* 0x000fe80000100800 */
[----:B------:R1:W-:Y:S04]  /*779a0*/  STL [R1+0x1414], R18 ;  /* 0x0014141201007387 */ /* 0x0003e80000100800 */
[----:B------:R1:W-:Y:S04]  /*779b0*/  LDGSTS.E [R3+0xe900], desc[UR14][R4.64], P1 ;  /* 0x0e90000004037fae */ /* 0x0003e800089a100e */
[----:B------:R-:W3:Y:S04]  /*779c0*/  LDL.LU R17, [R1+0x1494] ;  /* 0x0014940001117983 */ /* 0x000ee80000300800 */
[----:B------:R-:W-:Y:S01]  /*779d0*/  STL [R1+0x1410], R20 ;  /* 0x0014101401007387 */ /* 0x000fe20000100800 */
[----:B-1----:R-:W-:-:S03]  /*779e0*/  IMAD.MOV.U32 R4, RZ, RZ, R18 ;  /* 0x000000ffff047224 */ /* 0x002fc600078e0012 */
[----:B------:R-:W3:Y:S04]  /*779f0*/  LDL.LU R18, [R1+0x1490] ;  /* 0x0014900001127983 */ /* 0x000ee80000300800 */
[----:B------:R-:W3:Y:S04]  /*77a00*/  LDL.LU R22, [R1+0x149c] ;  /* 0x00149c0001167983 */ /* 0x000ee80000300800 */
[----:B------:R-:W3:Y:S01]  /*77a10*/  LDL.LU R25, [R1+0x1504] ;  /* 0x0015040001197983 */ /* 0x000ee20000300800 */
[----:B----4-:R-:W-:-:S05]  /*77a20*/  IADD3 R7, P0, PT, R7, UR16, RZ ;  /* 0x0000001007077c10 */ /* 0x010fca000ff1e0ff */
[----:B------:R-:W-:Y:S01]  /*77a30*/  STL [R1+0x141c], R7 ;  /* 0x00141c0701007387 */ /* 0x000fe20000100800 */
[----:B------:R-:W-:-:S05]  /*77a40*/  MOV R5, R20 ;  /* 0x0000001400057202 */ /* 0x000fca0000000f00 */
[----:B------:R1:W-:Y:S01]  /*77a50*/  LDGSTS.E [R3+0xea00], desc[UR14][R4.64], P1 ;  /* 0x0ea0000004037fae */ /* 0x0003e200089a100e */
[----:B--2---:R-:W-:-:S05]  /*77a60*/  IADD3.X R19, PT, PT, R19, UR5, RZ, P0, !PT ;  /* 0x0000000513137c10 */ /* 0x004fca00087fe4ff */
[----:B------:R2:W-:Y:S04]  /*77a70*/  STL [R1+0x1418], R19 ;  /* 0x0014181301007387 */ /* 0x0005e80000100800 */
[----:B------:R-:W4:Y:S04]  /*77a80*/  LDL.LU R24, [R1+0x1498] ;  /* 0x0014980001187983 */ /* 0x000f280000300800 */
[----:B------:R-:W4:Y:S01]  /*77a90*/  LDL.LU R26, [R1+0x1500] ;  /* 0x00150000011a7983 */ /* 0x000f220000300800 */
[----:B-1----:R-:W-:-:S03]  /*77aa0*/  MOV R5, R19 ;  /* 0x0000001300057202 */ /* 0x002fc60000000f00 */
[----:B------:R-:W4:Y:S01]  /*77ab0*/  LDL.LU R23, [R1+0x1508] ;  /* 0x0015080001177983 */ /* 0x000f220000300800 */
[----:B------:R-:W-:-:S03]  /*77ac0*/  IMAD.MOV.U32 R4, RZ, RZ, R7 ;  /* 0x000000ffff047224 */ /* 0x000fc600078e0007 */
[----:B--2---:R-:W2:Y:S04]  /*77ad0*/  LDL.LU R19, [R1+0x150c] ;  /* 0x00150c0001137983 */ /* 0x004ea80000300800 */
[----:B------:R-:W2:Y:S04]  /*77ae0*/  LDL.LU R20, [R1+0x1510] ;  /* 0x0015100001147983 */ /* 0x000ea80000300800 */
[----:B------:R-:W2:Y:S01]  /*77af0*/  LDL.LU R7, [R1+0x1514] ;  /* 0x0015140001077983 */ /* 0x000ea20000300800 */
[----:B------:R-:W-:-:S03]  /*77b00*/  UISETP.GT.AND UP1, UPT, UR18, 0x3e, UPT ;  /* 0x0000003e1200788c */ /* 0x000fc6000bf24270 */
[----:B------:R1:W-:Y:S01]  /*77b10*/  LDGSTS.E [R3+0xeb00], desc[UR14][R4.64], P1 ;  /* 0x0eb0000004037fae */ /* 0x0003e200089a100e */
[----:B------:R-:W-:-:S04]  /*77b20*/  USEL UR11, URZ, 0x4, !UP1 ;  /* 0x00000004ff0b7887 */ /* 0x000fc8000c800000 */
[----:B------:R-:W-:Y:S01]  /*77b30*/  USEL UR11, UR11, URZ, !UP0 ;  /* 0x000000ff0b0b7287 */ /* 0x000fe2000c000000 */
[----:B------:R-:W-:-:S05]  /*77b40*/  IADD3 R27, P1, PT, R27, UR16, RZ ;  /* 0x000000101b1b7c10 */ /* 0x000fca000ff3e0ff */
[----:B------:R-:W-:Y:S02]  /*77b50*/  ISETP.NE.U32.AND P0, PT, RZ, UR11, PT ;  /* 0x0000000bff007c0c */ /* 0x000fe4000bf05070 */
[----:B---3--:R-:W-:Y:S02]  /*77b60*/  IADD3.X R28, PT, PT, R28, UR5, RZ, P1, !PT ;  /* 0x000000051c1c7c10 */ /* 0x008fe40008ffe4ff */
[----:B------:R-:W-:Y:S01]  /*77b70*/  IADD3 R6, P2, PT, R6, UR16, RZ ;  /* 0x0000001006067c10 */ /* 0x000fe2000ff5e0ff */
[----:B-1----:R-:W-:Y:S01]  /*77b80*/  IMAD.MOV.U32 R4, RZ, RZ, R27 ;  /* 0x000000ffff047224 */ /* 0x002fe200078e001b */
[----:B------:R-:W-:Y:S01]  /*77b90*/  MOV R5, R28 ;  /* 0x0000001c00057202 */ /* 0x000fe20000000f00 */
[----:B------:R-:W-:Y:S04]  /*77ba0*/  STL [R1+0x1484], R27 ;  /* 0x0014841b01007387 */ /* 0x000fe80000100800 */
[----:B------:R-:W-:Y:S04]  /*77bb0*/  STL [R1+0x1480], R28 ;  /* 0x0014801c01007387 */ /* 0x000fe80000100800 */
[----:B------:R1:W-:Y:S01]  /*77bc0*/  STL [R1+0x148c], R6 ;  /* 0x00148c0601007387 */ /* 0x0003e20000100800 */
[----:B------:R-:W-:-:S03]  /*77bd0*/  IADD3.X R21, PT, PT, R21, UR5, RZ, P2, !PT ;  /* 0x0000000515157c10 */ /* 0x000fc600097fe4ff */
[----:B------:R3:W-:Y:S04]  /*77be0*/  LDGSTS.E [R3+0xf800], desc[UR14][R4.64], P0 ;  /* 0x0f80000004037fae */ /* 0x0007e800081a100e */
[----:B------:R-:W-:Y:S01]  /*77bf0*/  STL [R1+0x1488], R21 ;  /* 0x0014881501007387 */ /* 0x000fe20000100800 */
[----:B---3--:R-:W-:Y:S01]  /*77c00*/  IMAD.MOV.U32 R4, RZ, RZ, R6 ;  /* 0x000000ffff047224 */ /* 0x008fe200078e0006 */
[----:B------:R-:W-:Y:S02]  /*77c10*/  MOV R5, R21 ;  /* 0x0000001500057202 */ /* 0x000fe40000000f00 */
[----:B-1----:R-:W3:Y:S04]  /*77c20*/  LDL.LU R6, [R1+0x151c] ;  /* 0x00151c0001067983 */ /* 0x002ee80000300800 */
[----:B------:R1:W-:Y:S01]  /*77c30*/  LDGSTS.E [R3+0xf900], desc[UR14][R4.64], P0 ;  /* 0x0f90000004037fae */ /* 0x0003e200081a100e */
[----:B------:R-:W-:-:S05]  /*77c40*/  IADD3 R17, P1, PT, R17, UR16, RZ ;  /* 0x0000001011117c10 */ /* 0x000fca000ff3e0ff */
[----:B------:R-:W-:Y:S01]  /*77c50*/  STL [R1+0x1494], R17 ;  /* 0x0014941101007387 */ /* 0x000fe20000100800 */
[----:B------:R-:W-:-:S04]  /*77c60*/  IADD3.X R18, PT, PT, R18, UR5, RZ, P1, !PT ;  /* 0x0000000512127c10 */ /* 0x000fc80008ffe4ff */
[----:B-1----:R-:W-:Y:S01]  /*77c70*/  MOV R5, R18 ;  /* 0x0000001200057202 */ /* 0x002fe20000000f00 */
[----:B------:R1:W-:Y:S04]  /*77c80*/  STL [R1+0x1490], R18 ;  /* 0x0014901201007387 */ /* 0x0003e80000100800 */
[----:B-1----:R-:W3:Y:S01]  /*77c90*/  LDL.LU R18, [R1+0x1518] ;  /* 0x0015180001127983 */ /* 0x002ee20000300800 */
[----:B------:R-:W-:Y:S01]  /*77ca0*/  UISETP.GT.AND UP1, UPT, UR18, 0x42, UPT ;  /* 0x000000421200788c */ /* 0x000fe2000bf24270 */
[----:B------:R-:W-:Y:S01]  /*77cb0*/  IADD3 R22, P2, PT, R22, UR16, RZ ;  /* 0x0000001016167c10 */ /* 0x000fe2000ff5e0ff */
[----:B------:R-:W-:Y:S01]  /*77cc0*/  IMAD.MOV.U32 R4, RZ, RZ, R17 ;  /* 0x000000ffff047224 */ /* 0x000fe200078e0011 */
[----:B------:R-:W-:Y:S01]  /*77cd0*/  IADD3 R25, P3, PT, R25, UR16, RZ ;  /* 0x0000001019197c10 */ /* 0x000fe2000ff7e0ff */
[----:B------:R-:W-:Y:S01]  /*77ce0*/  USEL UR11, URZ, 0x4, !UP1 ;  /* 0x00000004ff0b7887 */ /* 0x000fe2000c800000 */
[----:B------:R-:W3:Y:S04]  /*77cf0*/  LDL.LU R21, [R1+0x1584] ;  /* 0x0015840001157983 */ /* 0x000ee80000300800 */
[----:B------:R-:W3:Y:S04]  /*77d00*/  LDL.LU R17, [R1+0x158c] ;  /* 0x00158c0001117983 */ /* 0x000ee80000300800 */
[----:B------:R1:W-:Y:S01]  /*77d10*/  LDGSTS.E [R3+0xfa00], desc[UR14][R4.64], P0 ;  /* 0x0fa0000004037fae */ /* 0x0003e200081a100e */
[----:B------:R-:W-:-:S03]  /*77d20*/  USEL UR11, UR11, URZ, !UP0 ;  /* 0x000000ff0b0b7287 */ /* 0x000fc6000c000000 */
[----:B------:R-:W-:Y:S03]  /*77d30*/  STL [R1+0x149c], R22 ;  /* 0x00149c1601007387 */ /* 0x000fe60000100800 */
[----:B------:R-:W-:Y:S01]  /*77d40*/  ISETP.NE.U32.AND P1, PT, RZ, UR11, PT ;  /* 0x0000000bff007c0c */ /* 0x000fe2000bf25070 */
[----:B-1----:R-:W-:Y:S01]  /*77d50*/  IMAD.MOV.U32 R4, RZ, RZ, R22 ;  /* 0x000000ffff047224 */ /* 0x002fe200078e0016 */
[----:B----4-:R-:W-:-:S04]  /*77d60*/  IADD3.X R24, PT, PT, R24, UR5, RZ, P2, !PT ;  /* 0x0000000518187c10 */ /* 0x010fc800097fe4ff */
[----:B------:R-:W-:Y:S01]  /*77d70*/  MOV R5, R24 ;  /* 0x0000001800057202 */ /* 0x000fe20000000f00 */
[----:B------:R1:W-:Y:S04]  /*77d80*/  STL [R1+0x1498], R24 ;  /* 0x0014981801007387 */ /* 0x0003e80000100800 */
[----:B------:R-:W-:Y:S01]  /*77d90*/  STL [R1+0x1504], R25 ;  /* 0x0015041901007387 */ /* 0x000fe20000100800 */
[----:B------:R-:W-:-:S03]  /*77da0*/  IADD3.X R26, PT, PT, R26, UR5, RZ, P3, !PT ;  /* 0x000000051a1a7c10 */ /* 0x000fc60009ffe4ff */
[----:B------:R4:W-:Y:S01]  /*77db0*/  LDGSTS.E [R3+0xfb00], desc[UR14][R4.64], P0 ;  /* 0x0fb0000004037fae */ /* 0x0009e200081a100e */
[----:B--2---:R-:W-:-:S03]  /*77dc0*/  IADD3 R19, P0, PT, R19, UR16, RZ ;  /* 0x0000001013137c10 */ /* 0x004fc6000ff1e0ff */
[----:B-1----:R-:W2:Y:S01]  /*77dd0*/  LDL.LU R24, [R1+0x1580] ;  /* 0x0015800001187983 */ /* 0x002ea20000300800 */
[----:B------:R-:W-:Y:S02]  /*77de0*/  IADD3.X R23, PT, PT, R23, UR5, RZ, P0, !PT ;  /* 0x0000000517177c10 */ /* 0x000fe400087fe4ff */
[----:B------:R-:W-:Y:S01]  /*77df0*/  IADD3 R7, P2, PT, R7, UR16, RZ ;  /* 0x0000001007077c10 */ /* 0x000fe2000ff5e0ff */
[----:B----4-:R-:W-:Y:S01]  /*77e00*/  IMAD.MOV.U32 R4, RZ, RZ, R25 ;  /* 0x000000ffff047224 */ /* 0x010fe200078e0019 */
[----:B------:R-:W-:Y:S01]  /*77e10*/  MOV R5, R26 ;  /* 0x0000001a00057202 */ /* 0x000fe20000000f00 */
[----:B------:R-:W-:Y:S04]  /*77e20*/  STL [R1+0x1500], R26 ;  /* 0x0015001a01007387 */ /* 0x000fe80000100800 */
[----:B------:R-:W4:Y:S04]  /*77e30*/  LDL.LU R22, [R1+0x1588] ;  /* 0x0015880001167983 */ /* 0x000f280000300800 */
[----:B------:R1:W-:Y:S04]  /*77e40*/  STL [R1+0x150c], R19 ;  /* 0x00150c1301007387 */ /* 0x0003e80000100800 */
[----:B------:R1:W-:Y:S01]  /*77e50*/  LDGSTS.E [R3+0x10800], desc[UR14][R4.64], P1 ;  /* 0x1080000004037fae */ /* 0x0003e200089a100e */
[----:B------:R-:W-:-:S03]  /*77e60*/  IADD3.X R20, PT, PT, R20, UR5, RZ, P2, !PT ;  /* 0x0000000514147c10 */ /* 0x000fc600097fe4ff */
[----:B------:R-:W-:Y:S04]  /*77e70*/  STL [R1+0x1508], R23 ;  /* 0x0015081701007387 */ /* 0x000fe80000100800 */
[----:B------:R-:W-:Y:S01]  /*77e80*/  STL [R1+0x1514], R7 ;  /* 0x0015140701007387 */ /* 0x000fe20000100800 */
[----:B-1----:R-:W-:Y:S01]  /*77e90*/  IMAD.MOV.U32 R4, RZ, RZ, R19 ;  /* 0x000000ffff047224 */ /* 0x002fe200078e0013 */
[----:B------:R-:W-:Y:S02]  /*77ea0*/  MOV R5, R23 ;  /* 0x0000001700057202 */ /* 0x000fe40000000f00 */
[----:B------:R-:W4:Y:S04]  /*77eb0*/  LDL.LU R19, [R1+0x1594] ;  /* 0x0015940001137983 */ /* 0x000f280000300800 */
[----:B------:R1:W-:Y:S04]  /*77ec0*/  STL [R1+0x1510], R20 ;  /* 0x0015101401007387 */ /* 0x0003e80000100800 */
[----:B------:R1:W-:Y:S02]  /*77ed0*/  LDGSTS.E [R3+0x10900], desc[UR14][R4.64], P1 ;  /* 0x1090000004037fae */ /* 0x0003e400089a100e */
[----:B-1----:R-:W-:-:S02]  /*77ee0*/  MOV R5, R20 ;  /* 0x0000001400057202 */ /* 0x002fc40000000f00 */
[----:B------:R-:W4:Y:S01]  /*77ef0*/  LDL.LU R20, [R1+0x1590] ;  /* 0x0015900001147983 */ /* 0x000f220000300800 */
[----:B---3--:R-:W-:Y:S01]  /*77f00*/  IADD3 R6, P0, PT, R6, UR16, RZ ;  /* 0x0000001006067c10 */ /* 0x008fe2000ff1e0ff */
[----:B------:R-:W-:Y:S02]  /*77f10*/  IMAD.MOV.U32 R4, RZ, RZ, R7 ;  /* 0x000000ffff047224 */ /* 0x000fe400078e0007 */
[----:B------:R-:W3:Y:S04]  /*77f20*/  LDL.LU R23, [R1+0x159c] ;  /* 0x00159c0001177983 */ /* 0x000ee80000300800 */
[----:B------:R-:W3:Y:S04]  /*77f30*/  LDL.LU R7, [R1+0x1604] ;  /* 0x0016040001077983 */ /* 0x000ee80000300800 */
[----:B------:R-:W-:Y:S04]  /*77f40*/  STL [R1+0x151c], R6 ;  /* 0x00151c0601007387 */ /* 0x000fe80000100800 */
[----:B------:R1:W-:Y:S01]  /*77f50*/  LDGSTS.E [R3+0x10a00], desc[UR14][R4.64], P1 ;  /* 0x10a0000004037fae */ /* 0x0003e200089a100e */
[----:B------:R-:W-:-:S05]  /*77f60*/  IADD3.X R18, PT, PT, R18, UR5, RZ, P0, !PT ;  /* 0x0000000512127c10 */ /* 0x000fca00087fe4ff */
[----:B------:R1:W-:Y:S04]  /*77f70*/  STL [R1+0x1518], R18 ;  /* 0x0015181201007387 */ /* 0x0003e80000100800 */
[----:B------:R-:W3:Y:S01]  /*77f80*/  LDL.LU R25, [R1+0x1598] ;  /* 0x0015980001197983 */ /* 0x000ee20000300800 */
[----:B-1----:R-:W-:Y:S01]  /*77f90*/  IMAD.MOV.U32 R4, RZ, RZ, R6 ;  /* 0x000000ffff047224 */ /* 0x002fe200078e0006 */
[----:B------:R-:W-:Y:S01]  /*77fa0*/  MOV R5, R18 ;  /* 0x0000001200057202 */ /* 0x000fe20000000f00 */
[----:B------:R-:W-:Y:S01]  /*77fb0*/  UISETP.GT.AND UP1, UPT, UR18, 0x46, UPT ;  /* 0x000000461200788c */ /* 0x000fe2000bf24270 */
[----:B------:R-:W3:Y:S04]  /*77fc0*/  LDL.LU R26, [R1+0x1600] ;  /* 0x00160000011a7983 */ /* 0x000ee80000300800 */
[----:B------:R1:W-:Y:S01]  /*77fd0*/  LDGSTS.E [R3+0x10b00], desc[UR14][R4.64], P1 ;  /* 0x10b0000004037fae */ /* 0x0003e200089a100e */
[----:B------:R-:W-:Y:S01]  /*77fe0*/  IADD3 R21, P1, PT, R21, UR16, RZ ;  /* 0x0000001015157c10 */ /* 0x000fe2000ff3e0ff */
[----:B------:R-:W-:Y:S01]  /*77ff0*/  USEL UR11, URZ, 0x4, !UP1 ;  /* 0x00000004ff0b7887 */ /* 0x000fe2000c800000 */
[----:B------:R-:W-:Y:S01]  /*78000*/  IADD3 R17, P2, PT, R17, UR16, RZ ;  /* 0x0000001011117c10 */ /* 0x000fe2000ff5e0ff */
[----:B------:R-:W3:Y:S04]  /*78010*/  LDL.LU R18, [R1+0x160c] ;  /* 0x00160c0001127983 */ /* 0x000ee80000300800 */
[----:B------:R-:W3:Y:S01]  /*78020*/  LDL.LU R6, [R1+0x1614] ;  /* 0x0016140001067983 */ /* 0x000ee20000300800 */
[----:B------:R-:W-:-:S03]  /*78030*/  USEL UR11, UR11, URZ, !UP0 ;  /* 0x000000ff0b0b7287 */ /* 0x000fc6000c000000 */
[----:B------:R-:W-:Y:S03]  /*78040*/  STL [R1+0x1584], R21 ;  /* 0x0015841501007387 */ /* 0x000fe60000100800 */
[----:B------:R-:W-:Y:S01]  /*78050*/  ISETP.NE.U32.AND P0, PT, RZ, UR11, PT ;  /* 0x0000000bff007c0c */ /* 0x000fe2000bf05070 */
[----:B-1----:R-:W-:Y:S01]  /*78060*/  IMAD.MOV.U32 R4, RZ, RZ, R21 ;  /* 0x000000ffff047224 */ /* 0x002fe200078e0015 */
[----:B--2---:R-:W-:-:S04]  /*78070*/  IADD3.X R24, PT, PT, R24, UR5, RZ, P1, !PT ;  /* 0x0000000518187c10 */ /* 0x004fc80008ffe4ff */
[----:B------:R-:W-:Y:S01]  /*78080*/  MOV R5, R24 ;  /* 0x0000001800057202 */ /* 0x000fe20000000f00 */
[----:B------:R1:W-:Y:S04]  /*78090*/  STL [R1+0x1580], R24 ;  /* 0x0015801801007387 */ /* 0x0003e80000100800 */
[----:B------:R2:W-:Y:S01]  /*780a0*/  STL [R1+0x158c], R17 ;  /* 0x00158c1101007387 */ /* 0x0005e20000100800 */
[----:B----4-:R-:W-:-:S03]  /*780b0*/  IADD3.X R22, PT, PT, R22, UR5, RZ, P2, !PT ;  /* 0x0000000516167c10 */ /* 0x010fc600097fe4ff */
[----:B------:R4:W-:Y:S04]  /*780c0*/  LDGSTS.E [R3+0x11800], desc[UR14][R4.64], P0 ;  /* 0x1180000004037fae */ /* 0x0009e800081a100e */
[----:B-1----:R-:W3:Y:S04]  /*780d0*/  LDL.LU R24, [R1+0x1608] ;  /* 0x0016080001187983 */ /* 0x002ee80000300800 */
[----:B------:R-:W-:Y:S04]  /*780e0*/  STL [R1+0x1588], R22 ;  /* 0x0015881601007387 */ /* 0x000fe80000100800 */
[----:B------:R-:W3:Y:S01]  /*780f0*/  LDL.LU R21, [R1+0x1610] ;  /* 0x0016100001157983 */ /* 0x000ee20000300800 */
[----:B----4-:R-:W-:Y:S01]  /*78100*/  IMAD.MOV.U32 R4, RZ, RZ, R17 ;  /* 0x000000ffff047224 */ /* 0x010fe200078e0011 */
[----:B------:R-:W-:-:S02]  /*78110*/  MOV R5, R22 ;  /* 0x0000001600057202 */ /* 0x000fc40000000f00 */
[----:B--2---:R-:W2:Y:S01]  /*78120*/  LDL.LU R17, [R1+0x161c] ;  /* 0x00161c0001117983 */ /* 0x004ea20000300800 */
[----:B------:R-:W-:-:S03]  /*78130*/  IADD3 R19, P1, PT, R19, UR16, RZ ;  /* 0x0000001013137c10 */ /* 0x000fc6000ff3e0ff */
[----:B------:R1:W-:Y:S04]  /*78140*/  LDGSTS.E [R3+0x11900], desc[UR14][R4.64], P0 ;  /* 0x1190000004037fae */ /* 0x0003e800081a100e */
[----:B------:R4:W-:Y:S01]  /*78150*/  STL [R1+0x1594], R19 ;  /* 0x0015941301007387 */ /* 0x0009e20000100800 */
[----:B------:R-:W-:Y:S01]  /*78160*/  IADD3.X R20, PT, PT, R20, UR5, RZ, P1, !PT ;  /* 0x0000000514147c10 */ /* 0x000fe20008ffe4ff */
[----:B-1----:R-:W-:-:S04]  /*78170*/  IMAD.MOV.U32 R4, RZ, RZ, R19 ;  /* 0x000000ffff047224 */ /* 0x002fc800078e0013 */
[----:B------:R1:W-:Y:S04]  /*78180*/  STL [R1+0x1590], R20 ;  /* 0x0015901401007387 */ /* 0x0003e80000100800 */
[----:B----4-:R-:W4:Y:S01]  /*78190*/  LDL.LU R19, [R1+0x1618] ;  /* 0x0016180001137983 */ /* 0x010f220000300800 */
[----:B---3--:R-:W-:Y:S02]  /*781a0*/  IADD3 R23, P2, PT, R23, UR16, RZ ;  /* 0x0000001017177c10 */ /* 0x008fe4000ff5e0ff */
[----:B------:R-:W-:Y:S02]  /*781b0*/  MOV R5, R20 ;  /* 0x0000001400057202 */ /* 0x000fe40000000f00 */
[----:B------:R-:W-:Y:S01]  /*781c0*/  IADD3 R7, P3, PT, R7, UR16, RZ ;  /* 0x0000001007077c10 */ /* 0x000fe2000ff7e0ff */
[----:B------:R-:W3:Y:S04]  /*781d0*/  LDL.LU R22, [R1+0x1684] ;  /* 0x0016840001167983 */ /* 0x000ee80000300800 */
[----:B------:R1:W-:Y:S04]  /*781e0*/  LDGSTS.E [R3+0x11a00], desc[UR14][R4.64], P0 ;  /* 0x11a0000004037fae */ /* 0x0003e800081a100e */
[----:B-1----:R-:W3:Y:S04]  /*781f0*/  LDL.LU R20, [R1+0x168c] ;  /* 0x00168c0001147983 */ /* 0x002ee80000300800 */
[----:B------:R1:W-:Y:S01]  /*78200*/  STL [R1+0x159c], R23 ;  /* 0x00159c1701007387 */ /* 0x0003e20000100800 */
[----:B------:R-:W-:Y:S01]  /*78210*/  IMAD.MOV.U32 R4, RZ, RZ, R23 ;  /* 0x000000ffff047224 */ /* 0x000fe200078e0017 */
[----:B------:R-:W-:-:S05]  /*78220*/  IADD3.X R25, PT, PT, R25, UR5, RZ, P2, !PT ;  /* 0x0000000519197c10 */ /* 0x000fca00097fe4ff */
[----:B------:R1:W-:Y:S04]  /*78230*/  STL [R1+0x1598], R25 ;  /* 0x0015981901007387 */ /* 0x0003e80000100800 */
[----:B------:R1:W-:Y:S04]  /*78240*/  STL [R1+0x1604], R7 ;  /* 0x0016040701007387 */ /* 0x0003e80000100800 */
[----:B-1----:R-:W3:Y:S01]  /*78250*/  LDL.LU R23, [R1+0x1680] ;  /* 0x0016800001177983 */ /* 0x002ee20000300800 */
[----:B------:R-:W-:-:S04]  /*78260*/  UISETP.GT.AND UP1, UPT, UR18, 0x4a, UPT ;  /* 0x0000004a1200788c */ /* 0x000fc8000bf24270 */
        /* <DEDUP_REMOVED lines=9> */
[----:B------:R-:W3:Y:S01]  /*78300*/  LDL.LU R25, [R1+0x1688] ;  /* 0x0016880001197983 */ /* 0x000ee20000300800 */
[----:B-1----:R-:W-:Y:S01]  /*78310*/  IMAD.MOV.U32 R4, RZ, RZ, R7 ;  /* 0x000000ffff047224 */ /* 0x002fe200078e0007 */
[----:B------:R-:W-:Y:S02]  /*78320*/  MOV R5, R26 ;  /* 0x0000001a00057202 */ /* 0x000fe40000000f00 */
[----:B------:R-:W3:Y:S04]  /*78330*/  LDL.LU R7, [R1+0x1694] ;  /* 0x0016940001077983 */ /* 0x000ee80000300800 */
[----:B------:R1:W-:Y:S04]  /*78340*/  STL [R1+0x160c], R18 ;  /* 0x00160c1201007387 */ /* 0x0003e80000100800 */
[----:B------:R1:W-:Y:S02]  /*78350*/  LDGSTS.E [R3+0x12800], desc[UR14][R4.64], P1 ;  /* 0x1280000004037fae */ /* 0x0003e400089a100e */
[----:B-1----:R-:W-:Y:S01]  /*78360*/  IMAD.MOV.U32 R4, RZ, RZ, R18 ;  /* 0x000000ffff047224 */ /* 0x002fe200078e0012 */
[----:B------:R-:W-:-:S05]  /*78370*/  IADD3.X R24, PT, PT, R24, UR5, RZ, P0, !PT ;  /* 0x0000000518187c10 */ /* 0x000fca00087fe4ff */
[----:B------:R-:W-:Y:S04]  /*78380*/  STL [R1+0x1608], R24 ;  /* 0x0016081801007387 */ /* 0x000fe80000100800 */
[----:B------:R-:W-:Y:S04]  /*78390*/  STL [R1+0x1614], R6 ;  /* 0x0016140601007387 */ /* 0x000fe80000100800 */
[----:B------:R-:W3:Y:S01]  /*783a0*/  LDL.LU R18, [R1+0x1690] ;  /* 0x0016900001127983 */ /* 0x000ee20000300800 */
        /* <DEDUP_REMOVED lines=9> */
[----:B------:R1:W-:Y:S04]  /*78440*/  STL [R1+0x161c], R17 ;  /* 0x00161c1101007387 */ /* 0x0003e80000100800 */
[----:B------:R1:W-:Y:S01]  /*78450*/  LDGSTS.E [R3+0x12a00], desc[UR14][R4.64], P1 ;  /* 0x12a0000004037fae */ /* 0x0003e200089a100e */
[----:B----4-:R-:W-:-:S05]  /*78460*/  IADD3.X R19, PT, PT, R19, UR5, RZ, P0, !PT ;  /* 0x0000000513137c10 */ /* 0x010fca00087fe4ff */
[----:B------:R4:W-:Y:S04]  /*78470*/  STL [R1+0x1618], R19 ;  /* 0x0016181301007387 */ /* 0x0009e80000100800 */
[----:B------:R-:W2:Y:S04]  /*78480*/  LDL.LU R26, [R1+0x1698] ;  /* 0x00169800011a7983 */ /* 0x000ea80000300800 */
[----:B------:R-:W2:Y:S01]  /*78490*/  LDL.LU R24, [R1+0x1700] ;  /* 0x0017000001187983 */ /* 0x000ea20000300800 */
[----:B-1----:R-:W-:Y:S01]  /*784a0*/  IMAD.MOV.U32 R4, RZ, RZ, R17 ;  /* 0x000000ffff047224 */ /* 0x002fe200078e0011 */
[----:B------:R-:W-:-:S02]  /*784b0*/  MOV R5, R19 ;  /* 0x0000001300057202 */ /* 0x000fc40000000f00 */
[----:B---3--:R-:W-:Y:S01]  /*784c0*/  IADD3 R20, P2, PT, R20, UR16, RZ ;  /* 0x0000001014147c10 */ /* 0x008fe2000ff5e0ff */
[----:B------:R-:W3:Y:S04]  /*784d0*/  LDL.LU R17, [R1+0x170c] ;  /* 0x00170c0001117983 */ /* 0x000ee80000300800 */
[----:B------:R1:W-:Y:S01]  /*784e0*/  LDGSTS.E [R3+0x12b00], desc[UR14][R4.64], P1 ;  /* 0x12b0000004037fae */ /* 0x0003e200089a100e */
[----:B------:R-:W-:-:S03]  /*784f0*/  IADD3 R22, P1, PT, R22, UR16, RZ ;  /* 0x0000001016167c10 */ /* 0x000fc6000ff3e0ff */
[----:B----4-:R-:W4:Y:S04]  /*78500*/  LDL.LU R19, [R1+0x1714] ;  /* 0x0017140001137983 */ /* 0x010f280000300800 */
[----:B------:R-:W-:Y:S01]  /*78510*/  STL [R1+0x1684], R22 ;  /* 0x0016841601007387 */ /* 0x000fe20000100800 */
[----:B------:R-:W-:-:S04]  /*78520*/  IADD3.X R23, PT, PT, R23, UR5, RZ, P1, !PT ;  /* 0x0000000517177c10 */ /* 0x000fc80008ffe4ff */
[----:B-1----:R-:W-:Y:S01]  /*78530*/  MOV R5, R23 ;  /* 0x0000001700057202 */ /* 0x002fe20000000f00 */
[----:B------:R1:W-:Y:S04]  /*78540*/  STL [R1+0x1680], R23 ;  /* 0x0016801701007387 */ /* 0x0003e80000100800 */
[----:B------:R1:W-:Y:S04]  /*78550*/  STL [R1+0x168c], R20 ;  /* 0x00168c1401007387 */ /* 0x0003e80000100800 */
        /* <DEDUP_REMOVED lines=11> */
[----:B------:R1:W-:Y:S02]  /*78610*/  STL [R1+0x1694], R7 ;  /* 0x0016940701007387 */ /* 0x0003e40000100800 */
[----:B-1----:R-:W-:Y:S01]  /*78620*/  IMAD.MOV.U32 R4, RZ, RZ, R20 ;  /* 0x000000ffff047224 */ /* 0x002fe200078e0014 */
[----:B------:R-:W-:-:S05]  /*78630*/  MOV R5, R25 ;  /* 0x0000001900057202 */ /* 0x000fca0000000f00 */
[----:B------:R1:W-:Y:S01]  /*78640*/  LDGSTS.E [R3+0x13900], desc[UR14][R4.64], P0 ;  /* 0x1390000004037fae */ /* 0x0003e200081a100e */
[----:B------:R-:W-:-:S05]  /*78650*/  IADD3.X R18, PT, PT, R18, UR5, RZ, P1, !PT ;  /* 0x0000000512127c10 */ /* 0x000fca0008ffe4ff */
[----:B------:R2:W-:Y:S01]  /*78660*/  STL [R1+0x1690], R18 ;  /* 0x0016901201007387 */ /* 0x0005e20000100800 */
[----:B-1----:R-:W-:-:S03]  /*78670*/  IMAD.MOV.U32 R4, RZ, RZ, R7 ;  /* 0x000000ffff047224 */ /* 0x002fc600078e0007 */
[----:B------:R-:W4:Y:S04]  /*78680*/  LDL.LU R20, [R1+0x1718] ;  /* 0x0017180001147983 */ /* 0x000f280000300800 */
[----:B------:R-:W4:Y:S01]  /*78690*/  LDL.LU R7, [R1+0x171c] ;  /* 0x00171c0001077983 */ /* 0x000f220000300800 */
[----:B------:R-:W-:-:S05]  /*786a0*/  MOV R5, R18 ;  /* 0x0000001200057202 */ /* 0x000fca0000000f00 */
[----:B------:R1:W-:Y:S04]  /*786b0*/  LDGSTS.E [R3+0x13a00], desc[UR14][R4.64], P0 ;  /* 0x13a0000004037fae */ /* 0x0003e800081a100e */
[----:B--2---:R-:W2:Y:S04]  /*786c0*/  LDL.LU R18, [R1+0x1784] ;  /* 0x0017840001127983 */ /* 0x004ea80000300800 */
[----:B------:R-:W2:Y:S01]  /*786d0*/  LDL.LU R25, [R1+0x178c] ;  /* 0x00178c0001197983 */ /* 0x000ea20000300800 */
[----:B------:R-:W-:Y:S02]  /*786e0*/  IADD3 R21, P2, PT, R21, UR16, RZ ;  /* 0x0000001015157c10 */ /* 0x000fe4000ff5e0ff */
[----:B------:R-:W-:-:S03]  /*786f0*/  IADD3 R6, P3, PT, R6, UR16, RZ ;  /* 0x0000001006067c10 */ /* 0x000fc6000ff7e0ff */
[----:B------:R3:W-:Y:S01]  /*78700*/  STL [R1+0x169c], R21 ;  /* 0x00169c1501007387 */ /* 0x0007e20000100800 */
[----:B-1----:R-:W-:Y:S01]  /*78710*/  IMAD.MOV.U32 R4, RZ, RZ, R21 ;  /* 0x000000ffff047224 */ /* 0x002fe200078e0015 */
[----:B------:R-:W-:-:S05]  /*78720*/  IADD3.X R26, PT, PT, R26, UR5, RZ, P2, !PT ;  /* 0x000000051a1a7c10 */ /* 0x000fca00097fe4ff */
[----:B------:R1:W-:Y:S04]  /*78730*/  STL [R1+0x1698], R26 ;  /* 0x0016981a01007387 */ /* 0x0003e80000100800 */
[----:B------:R1:W-:Y:S04]  /*78740*/  STL [R1+0x1704], R6 ;  /* 0x0017040601007387 */ /* 0x0003e80000100800 */
[----:B---3--:R-:W3:Y:S01]  /*78750*/  LDL.LU R21, [R1+0x1780] ;  /* 0x0017800001157983 */ /* 0x008ee20000300800 */
[----:B------:R-:W-:Y:S02]  /*78760*/  IADD3.X R24, PT, PT, R24, UR5, RZ, P3, !PT ;  /* 0x0000000518187c10 */ /* 0x000fe40009ffe4ff */
[----:B------:R-:W-:-:S03]  /*78770*/  MOV R5, R26 ;  /* 0x0000001a00057202 */ /* 0x000fc60000000f00 */
[----:B------:R-:W-:Y:S04]  /*78780*/  STL [R1+0x1700], R24 ;  /* 0x0017001801007387 */ /* 0x000fe80000100800 */
[----:B-1----:R-:W3:Y:S01]  /*78790*/  LDL.LU R26, [R1+0x1788] ;  /* 0x00178800011a7983 */ /* 0x002ee20000300800 */
[----:B------:R-:W-:-:S03]  /*787a0*/  UISETP.GT.AND UP1, UPT, UR18, 0x52, UPT ;  /* 0x000000521200788c */ /* 0x000fc6000bf24270 */
[----:B------:R1:W-:Y:S01]  /*787b0*/  LDGSTS.E [R3+0x13b00], desc[UR14][R4.64], P0 ;  /* 0x13b0000004037fae */ /* 0x0003e200081a100e */
[----:B------:R-:W-:-:S04]  /*787c0*/  USEL UR11, URZ, 0x4, !UP1 ;  /* 0x00000004ff0b7887 */ /* 0x000fc8000c800000 */
[----:B------:R-:W-:Y:S01]  /*787d0*/  USEL UR11, UR11, URZ, !UP0 ;  /* 0x000000ff0b0b7287 */ /* 0x000fe2000c000000 */
[----:B------:R-:W-:-:S05]  /*787e0*/  IADD3 R17, P0, PT, R17, UR16, RZ ;  /* 0x0000001011117c10 */ /* 0x000fca000ff1e0ff */
[----:B------:R-:W-:Y:S01]  /*787f0*/  ISETP.NE.U32.AND P1, PT, RZ, UR11, PT ;  /* 0x0000000bff007c0c */ /* 0x000fe2000bf25070 */
[----:B-1----:R-:W-:Y:S01]  /*78800*/  IMAD.MOV.U32 R4, RZ, RZ, R6 ;  /* 0x000000ffff047224 */ /* 0x002fe200078e0006 */
[----:B------:R-:W-:Y:S02]  /*78810*/  MOV R5, R24 ;  /* 0x0000001800057202 */ /* 0x000fe40000000f00 */
[----:B----4-:R-:W-:Y:S01]  /*78820*/  IADD3 R19, P2, PT, R19, UR16, RZ ;  /* 0x0000001013137c10 */ /* 0x010fe2000ff5e0ff */
        /* <DEDUP_REMOVED lines=11> */
[----:B-1----:R-:W-:-:S03]  /*788e0*/  IMAD.MOV.U32 R4, RZ, RZ, R19 ;  /* 0x000000ffff047224 */ /* 0x002fc600078e0013 */
[----:B------:R-:W-:Y:S01]  /*788f0*/  MOV R5, R22 ;  /* 0x0000001600057202 */ /* 0x000fe20000000f00 */
[----:B------:R1:W-:Y:S04]  /*78900*/  STL [R1+0x1710], R22 ;  /* 0x0017101601007387 */ /* 0x0003e80000100800 */
[----:B------:R-:W4:Y:S04]  /*78910*/  LDL.LU R24, [R1+0x1798] ;  /* 0x0017980001187983 */ /* 0x000f280000300800 */
[----:B------:R-:W4:Y:S04]  /*78920*/  LDL.LU R23, [R1+0x179c] ;  /* 0x00179c0001177983 */ /* 0x000f280000300800 */
[----:B------:R1:W-:Y:S04]  /*78930*/  LDGSTS.E [R3+0x14a00], desc[UR14][R4.64], P1 ;  /* 0x14a0000004037fae */ /* 0x0003e800089a100e */
[----:B-1----:R-:W4:Y:S04]  /*78940*/  LDL.LU R22, [R1+0x1800] ;  /* 0x0018000001167983 */ /* 0x002f280000300800 */
[----:B------:R-:W4:Y:S01]  /*78950*/  LDL.LU R19, [R1+0x1804] ;  /* 0x0018040001137983 */ /* 0x000f220000300800 */
[----:B------:R-:W-:-:S04]  /*78960*/  IADD3 R7, P0, PT, R7, UR16, RZ ;  /* 0x0000001007077c10 */ /* 0x000fc8000ff1e0ff */
[----:B------:R-:W-:Y:S01]  /*78970*/  IADD3.X R20, PT, PT, R20, UR5, RZ, P0, !PT ;  /* 0x0000000514147c10 */ /* 0x000fe200087fe4ff */
[----:B------:R-:W-:-:S03]  /*78980*/  IMAD.MOV.U32 R4, RZ, RZ, R7 ;  /* 0x000000ffff047224 */ /* 0x000fc600078e0007 */
[----:B------:R-:W-:-:S05]  /*78990*/  MOV R5, R20 ;  /* 0x0000001400057202 */ /* 0x000fca0000000f00 */
[----:B------:R1:W-:Y:S01]  /*789a0*/  LDGSTS.E [R3+0x14b00], desc[UR14][R4.64], P1 ;  /* 0x14b0000004037fae */ /* 0x0003e200089a100e */
[----:B--2---:R-:W-:-:S03]  /*789b0*/  IADD3 R18, P1, PT, R18, UR16, RZ ;  /* 0x0000001012127c10 */ /* 0x004fc6000ff3e0ff */
[----:B------:R-:W-:Y:S04]  /*789c0*/  STL [R1+0x171c], R7 ;  /* 0x00171c0701007387 */ /* 0x000fe80000100800 */
[----:B------:R2:W-:Y:S01]  /*789d0*/  STL [R1+0x1718], R20 ;  /* 0x0017181401007387 */ /* 0x0005e20000100800 */
[----:B------:R-:W-:-:S03]  /*789e0*/  IADD3 R25, P2, PT, R25, UR16, RZ ;  /* 0x0000001019197c10 */ /* 0x000fc6000ff5e0ff */
[----:B--2---:R-:W2:Y:S04]  /*789f0*/  LDL.LU R20, [R1+0x180c] ;  /* 0x00180c0001147983 */ /* 0x004ea80000300800 */
[----:B------:R-:W2:Y:S04]  /*78a00*/  LDL.LU R7, [R1+0x1814] ;  /* 0x0018140001077983 */ /* 0x000ea80000300800 */
[----:B------:R-:W-:Y:S01]  /*78a10*/  STL [R1+0x1784], R18 ;  /* 0x0017841201007387 */ /* 0x000fe20000100800 */
[----:B---3--:R-:W-:-:S04]  /*78a20*/  IADD3.X R21, PT, PT, R21, UR5, RZ, P1, !PT ;  /* 0x0000000515157c10 */ /* 0x008fc80008ffe4ff */
[----:B-1----:R-:W-:Y:S01]  /*78a30*/  MOV R5, R21 ;  /* 0x0000001500057202 */ /* 0x002fe20000000f00 */
[----:B------:R1:W-:Y:S04]  /*78a40*/  STL [R1+0x1780], R21 ;  /* 0x0017801501007387 */ /* 0x0003e80000100800 */
[----:B------:R-:W-:Y:S01]  /*78a50*/  STL [R1+0x178c], R25 ;  /* 0x00178c1901007387 */ /* 0x000fe20000100800 */
[----:B------:R-:W-:-:S03]  /*78a60*/  IADD3.X R26, PT, PT, R26, UR5, RZ, P2, !PT ;  /* 0x000000051a1a7c10 */ /* 0x000fc600097fe4ff */
[----:B-1----:R-:W3:Y:S01]  /*78a70*/  LDL.LU R21, [R1+0x1808] ;  /* 0x0018080001157983 */ /* 0x002ee20000300800 */
[----:B------:R-:W-:-:S03]  /*78a80*/  IMAD.MOV.U32 R4, RZ, RZ, R18 ;  /* 0x000000ffff047224 */ /* 0x000fc600078e0012 */
[----:B------:R-:W-:Y:S04]  /*78a90*/  STL [R1+0x1788], R26 ;  /* 0x0017881a01007387 */ /* 0x000fe80000100800 */
[----:B------:R-:W3:Y:S01]  /*78aa0*/  LDL.LU R18, [R1+0x1810] ;  /* 0x0018100001127983 */ /* 0x000ee20000300800 */
[----:B------:R-:W-:-:S04]  /*78ab0*/  UISETP.GT.AND UP1, UPT, UR18, 0x56, UPT ;  /* 0x000000561200788c */ /* 0x000fc8000bf24270 */
[----:B------:R-:W-:-:S04]  /*78ac0*/  USEL UR11, URZ, 0x4, !UP1 ;  /* 0x00000004ff0b7887 */ /* 0x000fc8000c800000 */
[----:B------:R-:W-:-:S06]  /*78ad0*/  USEL UR11, UR11, URZ, !UP0 ;  /* 0x000000ff0b0b7287 */ /* 0x000fcc000c000000 */
[----:B------:R-:W-:Y:S02]  /*78ae0*/  ISETP.NE.U32.AND P0, PT, RZ, UR11, PT ;  /* 0x0000000bff007c0c */ /* 0x000fe4000bf05070 */
[----:B----4-:R-:W-:-:S05]  /*78af0*/  IADD3 R6, P1, PT, R6, UR16, RZ ;  /* 0x0000001006067c10 */ /* 0x010fca000ff3e0ff */
[----:B------:R-:W-:Y:S06]  /*78b00*/  STL [R1+0x1794], R6 ;  /* 0x0017940601007387 */ /* 0x000fec0000100800 */
[----:B------:R1:W-:Y:S02]  /*78b10*/  LDGSTS.E [R3+0x15800], desc[UR14][R4.64], P0 ;  /* 0x1580000004037fae */ /* 0x0003e400081a100e */
        /* <DEDUP_REMOVED lines=12> */
[----:B------:R-:W-:-:S03]  /*78be0*/  IADD3 R23, P2, PT, R23, UR16, RZ ;  /* 0x0000001017177c10 */ /* 0x000fc6000ff5e0ff */
[----:B------:R-:W-:Y:S01]  /*78bf0*/  USEL UR11, UR11, URZ, !UP0 ;  /* 0x000000ff0b0b7287 */ /* 0x000fe2000c000000 */
[----:B------:R-:W-:Y:S01]  /*78c00*/  IADD3.X R24, PT, PT, R24, UR5, RZ, P2, !PT ;  /* 0x0000000518187c10 */ /* 0x000fe200097fe4ff */
[----:B------:R-:W-:Y:S01]  /*78c10*/  STL [R1+0x179c], R23 ;  /* 0x00179c1701007387 */ /* 0x000fe20000100800 */
[----:B------:R-:W-:-:S03]  /*78c20*/  IADD3 R19, P3, PT, R19, UR16, RZ ;  /* 0x0000001013137c10 */ /* 0x000fc6000ff7e0ff */
[----:B------:R-:W-:Y:S01]  /*78c30*/  STL [R1+0x1798], R24 ;  /* 0x0017981801007387 */ /* 0x000fe20000100800 */
[----:B----4-:R-:W-:Y:S01]  /*78c40*/  IMAD.MOV.U32 R4, RZ, RZ, R23 ;  /* 0x000000ffff047224 */ /* 0x010fe200078e0017 */
[----:B------:R-:W-:Y:S02]  /*78c50*/  MOV R5, R24 ;  /* 0x0000001800057202 */ /* 0x000fe40000000f00 */
[----:B------:R-:W-:Y:S01]  /*78c60*/  IADD3.X R22, PT, PT, R22, UR5, RZ, P3, !PT ;  /* 0x0000000516167c10 */ /* 0x000fe20009ffe4ff */
[----:B------:R1:W-:Y:S01]  /*78c70*/  STL [R1+0x1804], R19 ;  /* 0x0018041301007387 */ /* 0x0003e20000100800 */
[----:B------:R-:W-:-:S03]  /*78c80*/  ISETP.NE.U32.AND P1, PT, RZ, UR11, PT ;  /* 0x0000000bff007c0c */ /* 0x000fc6000bf25070 */
[----:B------:R-:W4:Y:S04]  /*78c90*/  LDL.LU R27, [R1+0x1884] ;  /* 0x00188400011b7983 */ /* 0x000f280000300800 */
[----:B------:R1:W-:Y:S04]  /*78ca0*/  LDGSTS.E [R3+0x15b00], desc[UR14][R4.64], P0 ;  /* 0x15b0000004037fae */ /* 0x0003e800081a100e */
[----:B------:R-:W-:Y:S04]  /*78cb0*/  STL [R1+0x1800], R22 ;  /* 0x0018001601007387 */ /* 0x000fe80000100800 */
[----:B------:R-:W4:Y:S04]  /*78cc0*/  LDL.LU R25, [R1+0x188c] ;  /* 0x00188c0001197983 */ /* 0x000f280000300800 */
        /* <DEDUP_REMOVED lines=11> */
[----:B------:R-:W-:Y:S04]  /*78d80*/  STL [R1+0x1808], R21 ;  /* 0x0018081501007387 */ /* 0x000fe80000100800 */
[----:B------:R1:W-:Y:S04]  /*78d90*/  STL [R1+0x1814], R7 ;  /* 0x0018140701007387 */ /* 0x0003e80000100800 */
[----:B--2---:R-:W2:Y:S01]  /*78da0*/  LDL.LU R20, [R1+0x1890] ;  /* 0x0018900001147983 */ /* 0x004ea20000300800 */
[----:B------:R-:W-:Y:S02]  /*78db0*/  IADD3.X R18, PT, PT, R18, UR5, RZ, P2, !PT ;  /* 0x0000000512127c10 */ /* 0x000fe400097fe4ff */
[----:B------:R-:W-:-:S03]  /*78dc0*/  MOV R5, R21 ;  /* 0x0000001500057202 */ /* 0x000fc60000000f00 */
[----:B------:R3:W-:Y:S04]  /*78dd0*/  STL [R1+0x1810], R18 ;  /* 0x0018101201007387 */ /* 0x0007e80000100800 */
[----:B------:R1:W-:Y:S04]  /*78de0*/  LDGSTS.E [R3+0x16900], desc[UR14][R4.64], P1 ;  /* 0x1690000004037fae */ /* 0x0003e800089a100e */
[----:B------:R-:W2:Y:S01]  /*78df0*/  LDL.LU R24, [R1+0x1898] ;  /* 0x0018980001187983 */ /* 0x000ea20000300800 */
[----:B-1----:R-:W-:-:S03]  /*78e00*/  IMAD.MOV.U32 R4, RZ, RZ, R7 ;  /* 0x000000ffff047224 */ /* 0x002fc600078e0007 */
[----:B------:R-:W2:Y:S01]  /*78e10*/  LDL.LU R7, [R1+0x189c] ;  /* 0x00189c0001077983 */ /* 0x000ea20000300800 */
[----:B------:R-:W-:-:S03]  /*78e20*/  MOV R5, R18 ;  /* 0x0000001200057202 */ /* 0x000fc60000000f00 */
[----:B------:R-:W2:Y:S04]  /*78e30*/  LDL.LU R23, [R1+0x1900] ;  /* 0x0019000001177983 */ /* 0x000ea80000300800 */
[----:B---3--:R-:W3:Y:S04]  /*78e40*/  LDL.LU R18, [R1+0x1904] ;  /* 0x0019040001127983 */ /* 0x008ee80000300800 */
[----:B------:R1:W-:Y:S01]  /*78e50*/  LDGSTS.E [R3+0x16a00], desc[UR14][R4.64], P1 ;  /* 0x16a0000004037fae */ /* 0x0003e200089a100e */
[----:B------:R-:W-:-:S04]  /*78e60*/  IADD3 R6, P0, PT, R6, UR16, RZ ;  /* 0x0000001006067c10 */ /* 0x000fc8000ff1e0ff */
[----:B------:R-:W-:Y:S01]  /*78e70*/  IADD3.X R17, PT, PT, R17, UR5, RZ, P0, !PT ;  /* 0x0000000511117c10 */ /* 0x000fe200087fe4ff */
[----:B------:R-:W-:Y:S04]  /*78e80*/  STL [R1+0x181c], R6 ;  /* 0x00181c0601007387 */ /* 0x000fe80000100800 */
[----:B------:R1:W-:Y:S04]  /*78e90*/  STL [R1+0x1818], R17 ;  /* 0x0018181101007387 */ /* 0x0003e80000100800 */
[----:B------:R-:W3:Y:S04]  /*78ea0*/  LDL.LU R22, [R1+0x1908] ;  /* 0x0019080001167983 */ /* 0x000ee80000300800 */
[----:B------:R-:W3:Y:S01]  /*78eb0*/  LDL.LU R21, [R1+0x190c] ;  /* 0x00190c0001157983 */ /* 0x000ee20000300800 */
[----:B-1----:R-:W-:Y:S01]  /*78ec0*/  MOV R5, R17 ;  /* 0x0000001100057202 */ /* 0x002fe20000000f00 */
[----:B------:R-:W-:Y:S01]  /*78ed0*/  IMAD.MOV.U32 R4, RZ, RZ, R6 ;  /* 0x000000ffff047224 */ /* 0x000fe200078e0006 */
[----:B------:R-:W-:Y:S01]  /*78ee0*/  UISETP.GT.AND UP1, UPT, UR18, 0x5e, UPT ;  /* 0x0000005e1200788c */ /* 0x000fe2000bf24270 */
[----:B------:R-:W3:Y:S04]  /*78ef0*/  LDL.LU R17, [R1+0x1910] ;  /* 0x0019100001117983 */ /* 0x000ee80000300800 */
[----:B------:R-:W3:Y:S01]  /*78f00*/  LDL.LU R6, [R1+0x1914] ;  /* 0x0019140001067983 */ /* 0x000ee20000300800 */
[----:B------:R-:W-:-:S03]  /*78f10*/  USEL UR11, URZ, 0x4, !UP1 ;  /* 0x00000004ff0b7887 */ /* 0x000fc6000c800000 */
[----:B------:R1:W-:Y:S01]  /*78f20*/  LDGSTS.E [R3+0x16b00], desc[UR14][R4.64], P1 ;  /* 0x16b0000004037fae */ /* 0x0003e200089a100e */
[----:B------:R-:W-:Y:S01]  /*78f30*/  USEL UR11, UR11, URZ, !UP0 ;  /* 0x000000ff0b0b7287 */ /* 0x000fe2000c000000 */
[----:B----4-:R-:W-:-:S05]  /*78f40*/  IADD3 R27, P1, PT, R27, UR16, RZ ;  /* 0x000000101b1b7c10 */ /* 0x010fca000ff3e0ff */
[----:B------:R-:W-:Y:S02]  /*78f50*/  ISETP.NE.U32.AND P0, PT, RZ, UR11, PT ;  /* 0x0000000bff007c0c */ /* 0x000fe4000bf05070 */
[----:B------:R-:W-:Y:S02]  /*78f60*/  IADD3.X R28, PT, PT, R28, UR5, RZ, P1, !PT ;  /* 0x000000051c1c7c10 */ /* 0x000fe40008ffe4ff */
[----:B------:R-:W-:Y:S01]  /*78f70*/  IADD3 R25, P2, PT, R25, UR16, RZ ;  /* 0x0000001019197c10 */ /* 0x000fe2000ff5e0ff */
[----:B-1----:R-:W-:Y:S01]  /*78f80*/  IMAD.MOV.U32 R4, RZ, RZ, R27 ;  /* 0x000000ffff047224 */ /* 0x002fe200078e001b */
[----:B------:R-:W-:Y:S02]  /*78f90*/  MOV R5, R28 ;  /* 0x0000001c00057202 */ /* 0x000fe40000000f00 */
[----:B------:R-:W-:Y:S02]  /*78fa0*/  IADD3.X R26, PT, PT, R26, UR5, RZ, P2, !PT ;  /* 0x000000051a1a7c10 */ /* 0x000fe400097fe4ff */
[----:B------:R-:W-:Y:S01]  /*78fb0*/  IADD3 R19, P1, PT, R19, UR16, RZ ;  /* 0x0000001013137c10 */ /* 0x000fe2000ff3e0ff */
        /* <DEDUP_REMOVED lines=12> */
[----:B------:R1:W-:Y:S04]  /*79080*/  STL [R1+0x1890], R20 ;  /* 0x0018901401007387 */ /* 0x0003e80000100800 */
[----:B------:R2:W-:Y:S04]  /*79090*/  LDGSTS.E [R3+0x17a00], desc[UR14][R4.64], P0 ;  /* 0x17a0000004037fae */ /* 0x0005e800081a100e */
[----:B-1----:R-:W4:Y:S04]  /*790a0*/  LDL.LU R20, [R1+0x1918] ;  /* 0x0019180001147983 */ /* 0x002f280000300800 */
[----:B------:R-:W4:Y:S01]  /*790b0*/  LDL.LU R19, [R1+0x191c] ;  /* 0x00191c0001137983 */ /* 0x000f220000300800 */
[----:B------:R-:W-:-:S02]  /*790c0*/  IADD3 R7, P2, PT, R7, UR16, RZ ;  /* 0x0000001007077c10 */ /* 0x000fc4000ff5e0ff */
[----:B---3--:R-:W-:Y:S02]  /*790d0*/  IADD3 R18, P3, PT, R18, UR16, RZ ;  /* 0x0000001012127c10 */ /* 0x008fe4000ff7e0ff */
[----:B------:R-:W-:Y:S01]  /*790e0*/  IADD3.X R24, PT, PT, R24, UR5, RZ, P2, !PT ;  /* 0x0000000518187c10 */ /* 0x000fe200097fe4ff */
[----:B------:R1:W-:Y:S01]  /*790f0*/  STL [R1+0x189c], R7 ;  /* 0x00189c0701007387 */ /* 0x0003e20000100800 */
[----:B------:R-:W-:-:S03]  /*79100*/  IADD3.X R23, PT, PT, R23, UR5, RZ, P3, !PT ;  /* 0x0000000517177c10 */ /* 0x000fc60009ffe4ff */
[----:B------:R-:W-:Y:S04]  /*79110*/  STL [R1+0x1898], R24 ;  /* 0x0018981801007387 */ /* 0x000fe80000100800 */
[----:B------:R3:W-:Y:S04]  /*79120*/  STL [R1+0x1904], R18 ;  /* 0x0019041201007387 */ /* 0x0007e80000100800 */
[----:B------:R-:W4:Y:S01]  /*79130*/  LDL.LU R27, [R1+0x1984] ;  /* 0x00198400011b7983 */ /* 0x000f220000300800 */
[----:B--2---:R-:W-:Y:S01]  /*79140*/  IMAD.MOV.U32 R4, RZ, RZ, R7 ;  /* 0x000000ffff047224 */ /* 0x004fe200078e0007 */
[----:B------:R-:W-:-:S02]  /*79150*/  MOV R5, R24 ;  /* 0x0000001800057202 */ /* 0x000fc40000000f00 */
[----:B------:R-:W-:Y:S04]  /*79160*/  STL [R1+0x1900], R23 ;  /* 0x0019001701007387 */ /* 0x000fe80000100800 */
[----:B-1----:R-:W2:Y:S04]  /*79170*/  LDL.LU R7, [R1+0x198c] ;  /* 0x00198c0001077983 */ /* 0x002ea80000300800 */
[----:B------:R-:W2:Y:S04]  /*79180*/  LDL.LU R28, [R1+0x1980] ;  /* 0x00198000011c7983 */ /* 0x000ea80000300800 */
[----:B------:R1:W-:Y:S01]  /*79190*/  LDGSTS.E [R3+0x17b00], desc[UR14][R4.64], P0 ;  /* 0x17b0000004037fae */ /* 0x0003e200081a100e */
[----:B------:R-:W-:Y:S01]  /*791a0*/  UISETP.GT.AND UP1, UPT, UR18, 0x62, UPT ;  /* 0x000000621200788c */ /* 0x000fe2000bf24270 */
[----:B-1----:R-:W-:-:S02]  /*791b0*/  IMAD.MOV.U32 R4, RZ, RZ, R18 ;  /* 0x000000ffff047224 */ /* 0x002fc400078e0012 */
[----:B---3--:R-:W3:Y:S01]  /*791c0*/  LDL.LU R18, [R1+0x1988] ;  /* 0x0019880001127983 */ /* 0x008ee20000300800 */
[----:B------:R-:W-:-:S04]  /*791d0*/  USEL UR11, URZ, 0x4, !UP1 ;  /* 0x00000004ff0b7887 */ /* 0x000fc8000c800000 */
[----:B------:R-:W-:-:S06]  /*791e0*/  USEL UR11, UR11, URZ, !UP0 ;  /* 0x000000ff0b0b7287 */ /* 0x000fcc000c000000 */
[----:B------:R-:W-:Y:S02]  /*791f0*/  ISETP.NE.U32.AND P1, PT, RZ, UR11, PT ;  /* 0x0000000bff007c0c */ /* 0x000fe4000bf25070 */
[----:B------:R-:W-:-:S11]  /*79200*/  MOV R5, R23 ;  /* 0x0000001700057202 */ /* 0x000fd60000000f00 */
[----:B------:R1:W-:Y:S01]  /*79210*/  LDGSTS.E [R3+0x18800], desc[UR14][R4.64], P1 ;  /* 0x1880000004037fae */ /* 0x0003e200089a100e */
[----:B------:R-:W-:-:S04]  /*79220*/  IADD3 R21, P0, PT, R21, UR16, RZ ;  /* 0x0000001015157c10 */ /* 0x000fc8000ff1e0ff */
[----:B------:R-:W-:Y:S01]  /*79230*/  IADD3.X R22, PT, PT, R22, UR5, RZ, P0, !PT ;  /* 0x0000000516167c10 */ /* 0x000fe200087fe4ff */
[----:B------:R-:W-:Y:S01]  /*79240*/  STL [R1+0x190c], R21 ;  /* 0x00190c1501007387 */ /* 0x000fe20000100800 */
[----:B------:R-:W-:-:S03]  /*79250*/  IADD3 R6, P2, PT, R6, UR16, RZ ;  /* 0x0000001006067c10 */ /* 0x000fc6000ff5e0ff */
[----:B------:R1:W-:Y:S02]  /*79260*/  STL [R1+0x1908], R22 ;  /* 0x0019081601007387 */ /* 0x0003e40000100800 */
[----:B-1----:R-:W-:Y:S01]  /*79270*/  IMAD.MOV.U32 R4, RZ, RZ, R21 ;  /* 0x000000ffff047224 */ /* 0x002fe200078e0015 */
[----:B------:R-:W-:Y:S02]  /*79280*/  MOV R5, R22 ;  /* 0x0000001600057202 */ /* 0x000fe40000000f00 */
[----:B------:R-:W-:Y:S01]  /*79290*/  IADD3.X R17, PT, PT, R17, UR5, RZ, P2, !PT ;  /* 0x0000000511117c10 */ /* 0x000fe200097fe4ff */
[----:B------:R1:W-:Y:S04]  /*792a0*/  STL [R1+0x1914], R6 ;  /* 0x0019140601007387 */ /* 0x0003e80000100800 */
[----:B------:R-:W3:Y:S04]  /*792b0*/  LDL.LU R25, [R1+0x1994] ;  /* 0x0019940001197983 */ /* 0x000ee80000300800 */
[----:B------:R1:W-:Y:S04]  /*792c0*/  LDGSTS.E [R3+0x18900], desc[UR14][R4.64], P1 ;  /* 0x1890000004037fae */ /* 0x0003e800089a100e */
[----:B------:R1:W-:Y:S04]  /*792d0*/  STL [R1+0x1910], R17 ;  /* 0x0019101101007387 */ /* 0x0003e80000100800 */
[----:B------:R-:W3:Y:S04]  /*792e0*/  LDL.LU R26, [R1+0x1990] ;  /* 0x00199000011a7983 */ /* 0x000ee80000300800 */
[----:B------:R-:W3:Y:S01]  /*792f0*/  LDL.LU R22, [R1+0x1998] ;  /* 0x0019980001167983 */ /* 0x000ee20000300800 */
[----:B-1----:R-:W-:-:S03]  /*79300*/  IMAD.MOV.U32 R4, RZ, RZ, R6 ;  /* 0x000000ffff047224 */ /* 0x002fc600078e0006 */
[----:B------:R-:W3:Y:S01]  /*79310*/  LDL.LU R6, [R1+0x199c] ;  /* 0x00199c0001067983 */ /* 0x000ee20000300800 */
[----:B------:R-:W-:-:S03]  /*79320*/  MOV R5, R17 ;  /* 0x0000001100057202 */ /* 0x000fc60000000f00 */
[----:B------:R-:W3:Y:S04]  /*79330*/  LDL.LU R23, [R1+0x1a00] ;  /* 0x001a000001177983 */ /* 0x000ee80000300800 */
[----:B------:R-:W3:Y:S01]  /*79340*/  LDL.LU R17, [R1+0x1a04] ;  /* 0x001a040001117983 */ /* 0x000ee20000300800 */
[----:B------:R-:W-:-:S03]  /*79350*/  UISETP.GT.AND UP1, UPT, UR18, 0x66, UPT ;  /* 0x000000661200788c */ /* 0x000fc6000bf24270 */
[----:B------:R1:W-:Y:S01]  /*79360*/  LDGSTS.E [R3+0x18a00], desc[UR14][R4.64], P1 ;  /* 0x18a0000004037fae */ /* 0x0003e200089a100e */
[----:B------:R-:W-:-:S04]  /*79370*/  USEL UR11, URZ, 0x4, !UP1 ;  /* 0x00000004ff0b7887 */ /* 0x000fc8000c800000 */
[----:B------:R-:W-:Y:S01]  /*79380*/  USEL UR11, UR11, URZ, !UP0 ;  /* 0x000000ff0b0b7287 */ /* 0x000fe2000c000000 */
[----:B----4-:R-:W-:-:S04]  /*79390*/  IADD3 R19, P0, PT, R19, UR16, RZ ;  /* 0x0000001013137c10 */ /* 0x010fc8000ff1e0ff */
[----:B------:R-:W-:Y:S01]  /*793a0*/  IADD3.X R20, PT, PT, R20, UR5, RZ, P0, !PT ;  /* 0x0000000514147c10 */ /* 0x000fe200087fe4ff */
[----:B-1----:R-:W-:-:S03]  /*793b0*/  IMAD.MOV.U32 R4, RZ, RZ, R19 ;  /* 0x000000ffff047224 */ /* 0x002fc600078e0013 */
[----:B------:R-:W-:Y:S02]  /*793c0*/  MOV R5, R20 ;  /* 0x0000001400057202 */ /* 0x000fe40000000f00 */
[----:B------:R-:W-:-:S03]  /*793d0*/  ISETP.NE.U32.AND P0, PT, RZ, UR11, PT ;  /* 0x0000000bff007c0c */ /* 0x000fc6000bf05070 */
[----:B------:R1:W-:Y:S01]  /*793e0*/  LDGSTS.E [R3+0x18b00], desc[UR14][R4.64], P1 ;  /* 0x18b0000004037fae */ /* 0x0003e200089a100e */
[----:B------:R-:W-:-:S03]  /*793f0*/  IADD3 R27, P1, PT, R27, UR16, RZ ;  /* 0x000000101b1b7c10 */ /* 0x000fc6000ff3e0ff */
[----:B------:R-:W-:Y:S04]  /*79400*/  STL [R1+0x191c], R19 ;  /* 0x00191c1301007387 */ /* 0x000fe80000100800 */
[----:B------:R4:W-:Y:S04]  /*79410*/  STL [R1+0x1918], R20 ;  /* 0x0019181401007387 */ /* 0x0009e80000100800 */
[----:B------:R-:W3:Y:S01]  /*79420*/  LDL.LU R24, [R1+0x1a08] ;  /* 0x001a080001187983 */ /* 0x000ee20000300800 */
[----:B--2---:R-:W-:Y:S02]  /*79430*/  IADD3 R7, P2, PT, R7, UR16, RZ ;  /* 0x0000001007077c10 */ /* 0x004fe4000ff5e0ff */
[----:B------:R-:W-:Y:S01]  /*79440*/  IADD3.X R28, PT, PT, R28, UR5, RZ, P1, !PT ;  /* 0x000000051c1c7c10 */ /* 0x000fe20008ffe4ff */
[----:B-1----:R-:W-:-:S03]  /*79450*/  IMAD.MOV.U32 R4, RZ, RZ, R27 ;  /* 0x000000ffff047224 */ /* 0x002fc600078e001b */
[----:B------:R-:W-:Y:S01]  /*79460*/  MOV R5, R28 ;  /* 0x0000001c00057202 */ /* 0x000fe20000000f00 */
[----:B----4-:R-:W2:Y:S04]  /*79470*/  LDL.LU R20, [R1+0x1a0c] ;  /* 0x001a0c0001147983 */ /* 0x010ea80000300800 */
[----:B------:R-:W4:Y:S04]  /*79480*/  LDL.LU R21, [R1+0x1a10] ;  /* 0x001a100001157983 */ /* 0x000f280000300800 */
[----:B------:R-:W4:Y:S04]  /*79490*/  LDL.LU R19, [R1+0x1a14] ;  /* 0x001a140001137983 */ /* 0x000f280000300800 */
[----:B------:R-:W-:Y:S04]  /*794a0*/  STL [R1+0x1984], R27 ;  /* 0x0019841b01007387 */ /* 0x000fe80000100800 */
[----:B------:R-:W-:Y:S04]  /*794b0*/  STL [R1+0x1980], R28 ;  /* 0x0019801c01007387 */ /* 0x000fe80000100800 */
[----:B------:R-:W-:Y:S04]  /*794c0*/  STL [R1+0x198c], R7 ;  /* 0x00198c0701007387 */ /* 0x000fe80000100800 */
[----:B------:R1:W-:Y:S01]  /*794d0*/  LDGSTS.E [R3+0x19800], desc[UR14][R4.64], P0 ;  /* 0x1980000004037fae */ /* 0x0003e200081a100e */
[----:B---3--:R-:W-:-:S05]  /*794e0*/  IADD3.X R18, PT, PT, R18, UR5, RZ, P2, !PT ;  /* 0x0000000512127c10 */ /* 0x008fca00097fe4ff */
[----:B------:R3:W-:Y:S01]  /*794f0*/  STL [R1+0x1988], R18 ;  /* 0x0019881201007387 */ /* 0x0007e20000100800 */
[----:B-1----:R-:W-:Y:S01]  /*79500*/  MOV R5, R18 ;  /* 0x0000001200057202 */ /* 0x002fe20000000f00 */
[----:B------:R-:W-:Y:S02]  /*79510*/  IMAD.MOV.U32 R4, RZ, RZ, R7 ;  /* 0x000000ffff047224 */ /* 0x000fe400078e0007 */
[----:B---3--:R-:W3:Y:S04]  /*79520*/  LDL.LU R18, [R1+0x1a18] ;  /* 0x001a180001127983 */ /* 0x008ee80000300800 */
[----:B------:R-:W3:Y:S04]  /*79530*/  LDL.LU R7, [R1+0x1a1c] ;  /* 0x001a1c0001077983 */ /* 0x000ee80000300800 */
[----:B------:R1:W-:Y:S01]  /*79540*/  LDGSTS.E [R3+0x19900], desc[UR14][R4.64], P0 ;  /* 0x1990000004037fae */ /* 0x0003e200081a100e */
[----:B------:R-:W-:-:S04]  /*79550*/  IADD3 R25, P1, PT, R25, UR16, RZ ;  /* 0x0000001019197c10 */ /* 0x000fc8000ff3e0ff */
[----:B------:R-:W-:Y:S01]  /*79560*/  IADD3.X R26, PT, PT, R26, UR5, RZ, P1, !PT ;  /* 0x000000051a1a7c10 */ /* 0x000fe20008ffe4ff */
[----:B-1----:R-:W-:-:S03]  /*79570*/  IMAD.MOV.U32 R4, RZ, RZ, R25 ;  /* 0x000000ffff047224 */ /* 0x002fc600078e0019 */
[----:B------:R-:W-:Y:S01]  /*79580*/  MOV R5, R26 ;  /* 0x0000001a00057202 */ /* 0x000fe20000000f00 */
[----:B------:R-:W-:Y:S01]  /*79590*/  STL [R1+0x1994], R25 ;  /* 0x0019941901007387 */ /* 0x000fe20000100800 */
[----:B------:R-:W-:Y:S02]  /*795a0*/  IADD3 R6, P2, PT, R6, UR16, RZ ;  /* 0x0000001006067c10 */ /* 0x000fe4000ff5e0ff */
[----:B------:R-:W-:Y:S02]  /*795b0*/  IADD3 R17, P3, PT, R17, UR16, RZ ;  /* 0x0000001011117c10 */ /* 0x000fe4000ff7e0ff */
[----:B------:R-:W-:Y:S01]  /*795c0*/  IADD3.X R22, PT, PT, R22, UR5, RZ, P2, !PT ;  /* 0x0000000516167c10 */ /* 0x000fe200097fe4ff */
[----:B------:R-:W-:Y:S04]  /*795d0*/  STL [R1+0x1990], R26 ;  /* 0x0019901a01007387 */ /* 0x000fe80000100800 */
[----:B------:R1:W-:Y:S01]  /*795e0*/  LDGSTS.E [R3+0x19a00], desc[UR14][R4.64], P0 ;  /* 0x19a0000004037fae */ /* 0x0003e200081a100e */
[----:B------:R-:W-:-:S03]  /*795f0*/  IADD3.X R23, PT, PT, R23, UR5, RZ, P3, !PT ;  /* 0x0000000517177c10 */ /* 0x000fc60009ffe4ff */
[----:B------:R-:W-:Y:S04]  /*79600*/  STL [R1+0x199c], R6 ;  /* 0x00199c0601007387 */ /* 0x000fe80000100800 */
[----:B------:R1:W-:Y:S04]  /*79610*/  STL [R1+0x1998], R22 ;  /* 0x0019981601007387 */ /* 0x0003e80000100800 */
[----:B------:R-:W-:Y:S01]  /*79620*/  STL [R1+0x1a04], R17 ;  /* 0x001a041101007387 */ /* 0x000fe20000100800 */
[----:B-1----:R-:W-:Y:S01]  /*79630*/  IMAD.MOV.U32 R4, RZ, RZ, R6 ;  /* 0x000000ffff047224 */ /* 0x002fe200078e0006 */
[----:B------:R-:W-:-:S02]  /*79640*/  MOV R5, R22 ;  /* 0x0000001600057202 */ /* 0x000fc40000000f00 */
[----:B------:R-:W3:Y:S04]  /*79650*/  LDL.LU R22, [R1+0x1a84] ;  /* 0x001a840001167983 */ /* 0x000ee80000300800 */
[----:B------:R1:W-:Y:S04]  /*79660*/  STL [R1+0x1a00], R23 ;  /* 0x001a001701007387 */ /* 0x0003e80000100800 */
[----:B------:R1:W-:Y:S04]  /*79670*/  LDGSTS.E [R3+0x19b00], desc[UR14][R4.64], P0 ;  /* 0x19b0000004037fae */ /* 0x0003e800081a100e */
[----:B------:R-:W3:Y:S01]  /*79680*/  LDL.LU R6, [R1+0x1a8c] ;  /* 0x001a8c0001067983 */ /* 0x000ee20000300800 */
[----:B-1----:R-:W-:-:S03]  /*79690*/  MOV R5, R23 ;  /* 0x0000001700057202 */ /* 0x002fc60000000f00 */
[----:B------:R-:W3:Y:S01]  /*796a0*/  LDL.LU R23, [R1+0x1a80] ;  /* 0x001a800001177983 */ /* 0x000ee20000300800 */
[----:B------:R-:W-:-:S03]  /*796b0*/  IMAD.MOV.U32 R4, RZ, RZ, R17 ;  /* 0x000000ffff047224 */ /* 0x000fc600078e0011 */
[----:B------:R-:W3:Y:S01]  /*796c0*/  LDL.LU R17, [R1+0x1a88] ;  /* 0x001a880001117983 */ /* 0x000ee20000300800 */
[----:B------:R-:W-:-:S04]  /*796d0*/  UISETP.GT.AND UP1, UPT, UR18, 0x6a, UPT ;  /* 0x0000006a1200788c */ /* 0x000fc8000bf24270 */
[----:B------:R-:W-:-:S04]  /*796e0*/  USEL UR11, URZ, 0x4, !UP1 ;  /* 0x00000004ff0b7887 */ /* 0x000fc8000c800000 */
[----:B------:R-:W-:-:S06]  /*796f0*/  USEL UR11, UR11, URZ, !UP0 ;  /* 0x000000ff0b0b7287 */ /* 0x000fcc000c000000 */
[----:B------:R-:W-:-:S13]  /*79700*/  ISETP.NE.U32.AND P1, PT, RZ, UR11, PT ;  /* 0x0000000bff007c0c */ /* 0x000fda000bf25070 */
[----:B------:R1:W-:Y:S01]  /*79710*/  LDGSTS.E [R3+0x1a800], desc[UR14][R4.64], P1 ;  /* 0x1a80000004037fae */ /* 0x0003e200089a100e */
[----:B--2---:R-:W-:Y:S02]  /*79720*/  IADD3 R20, P0, PT, R20, UR16, RZ ;  /* 0x0000001014147c10 */ /* 0x004fe4000ff1e0ff */
[----:B----4-:R-:W-:Y:S02]  /*79730*/  IADD3 R19, P2, PT, R19, UR16, RZ ;  /* 0x0000001013137c10 */ /* 0x010fe4000ff5e0ff */
[----:B------:R-:W-:Y:S01]  /*79740*/  IADD3.X R24, PT, PT, R24, UR5, RZ, P0, !PT ;  /* 0x0000000518187c10 */ /* 0x000fe200087fe4ff */
[----:B-1----:R-:W-:Y:S01]  /*79750*/  IMAD.MOV.U32 R4, RZ, RZ, R20 ;  /* 0x000000ffff047224 */ /* 0x002fe200078e0014 */
[----:B------:R-:W-:Y:S02]  /*79760*/  IADD3.X R21, PT, PT, R21, UR5, RZ, P2, !PT ;  /* 0x0000000515157c10 */ /* 0x000fe400097fe4ff */
[----:B------:R-:W-:Y:S01]  /*79770*/  MOV R5, R24 ;  /* 0x0000001800057202 */ /* 0x000fe20000000f00 */
[----:B------:R1:W-:Y:S04]  /*79780*/  STL [R1+0x1a0c], R20 ;  /* 0x001a0c1401007387 */ /* 0x0003e80000100800 */
[----:B------:R-:W-:Y:S04]  /*79790*/  STL [R1+0x1a08], R24 ;  /* 0x001a081801007387 */ /* 0x000fe80000100800 */
[----:B------:R-:W-:Y:S04]  /*797a0*/  STL [R1+0x1a14], R19 ;  /* 0x001a141301007387 */ /* 0x000fe80000100800 */
[----:B------:R2:W-:Y:S04]  /*797b0*/  LDGSTS.E [R3+0x1a900], desc[UR14][R4.64], P1 ;  /* 0x1a90000004037fae */ /* 0x0005e800089a100e */
[----:B-1----:R-:W4:Y:S01]  /*797c0*/  LDL.LU R20, [R1+0x1a94] ;  /* 0x001a940001147983 */ /* 0x002f220000300800 */
[----:B---3--:R-:W-:-:S03]  /*797d0*/  IADD3 R7, P0, PT, R7, UR16, RZ ;  /* 0x0000001007077c10 */ /* 0x008fc6000ff1e0ff */
[----:B------:R1:W-:Y:S01]  /*797e0*/  STL [R1+0x1a10], R21 ;  /* 0x001a101501007387 */ /* 0x0003e20000100800 */
[----:B--2---:R-:W-:Y:S02]  /*797f0*/  MOV R5, R21 ;  /* 0x0000001500057202 */ /* 0x004fe40000000f00 */
[----:B------:R-:W-:Y:S01]  /*79800*/  IADD3.X R18, PT, PT, R18, UR5, RZ, P0, !PT ;  /* 0x0000000512127c10 */ /* 0x000fe200087fe4ff */
[----:B-1----:R-:W2:Y:S04]  /*79810*/  LDL.LU R21, [R1+0x1a90] ;  /* 0x001a900001157983 */ /* 0x002ea80000300800 */
[----:B------:R1:W-:Y:S04]  /*79820*/  STL [R1+0x1a1c], R7 ;  /* 0x001a1c0701007387 */ /* 0x0003e80000100800 */
[----:B------:R3:W-:Y:S04]  /*79830*/  STL [R1+0x1a18], R18 ;  /* 0x001a181201007387 */ /* 0x0007e80000100800 */
[----:B------:R-:W2:Y:S04]  /*79840*/  LDL.LU R28, [R1+0x1a98] ;  /* 0x001a9800011c7983 */ /* 0x000ea80000300800 */
[----:B------:R-:W2:Y:S01]  /*79850*/  LDL.LU R27, [R1+0x1a9c] ;  /* 0x001a9c00011b7983 */ /* 0x000ea20000300800 */
[----:B------:R-:W-:-:S03]  /*79860*/  IMAD.MOV.U32 R4, RZ, RZ, R19 ;  /* 0x000000ffff047224 */ /* 0x000fc600078e0013 */
[----:B------:R-:W2:Y:S04]  /*79870*/  LDL.LU R26, [R1+0x1b00] ;  /* 0x001b0000011a7983 */ /* 0x000ea80000300800 */
[----:B------:R-:W2:Y:S04]  /*79880*/  LDL.LU R25, [R1+0x1b04] ;  /* 0x001b040001197983 */ /* 0x000ea80000300800 */
[----:B------:R-:W2:Y:S04]  /*79890*/  LDL.LU R24, [R1+0x1b08] ;  /* 0x001b080001187983 */ /* 0x000ea80000300800 */
[----:B------:R1:W-:Y:S01]  /*798a0*/  LDGSTS.E [R3+0x1aa00], desc[UR14][R4.64], P1 ;  /* 0x1aa0000004037fae */ /* 0x0003e200089a100e */
[----:B------:R-:W-:Y:S01]  /*798b0*/  UISETP.GT.AND UP1, UPT, UR18, 0x6e, UPT ;  /* 0x0000006e1200788c */ /* 0x000fe2000bf24270 */
[----:B-1----:R-:W-:-:S02]  /*798c0*/  IMAD.MOV.U32 R4, RZ, RZ, R7 ;  /* 0x000000ffff047224 */ /* 0x002fc400078e0007 */
[----:B------:R-:W2:Y:S01]  /*798d0*/  LDL.LU R7, [R1+0x1b0c] ;  /* 0x001b0c0001077983 */ /* 0x000ea20000300800 */
[----:B------:R-:W-:-:S03]  /*798e0*/  MOV R5, R18 ;  /* 0x0000001200057202 */ /* 0x000fc60000000f00 */
[----:B------:R-:W2:Y:S04]  /*798f0*/  LDL.LU R19, [R1+0x1b10] ;  /* 0x001b100001137983 */ /* 0x000ea80000300800 */
[----:B---3--:R-:W3:Y:S01]  /*79900*/  LDL.LU R18, [R1+0x1b14] ;  /* 0x001b140001127983 */ /* 0x008ee20000300800 */
[----:B------:R-:W-:-:S03]  /*79910*/  USEL UR11, URZ, 0x4, !UP1 ;  /* 0x00000004ff0b7887 */ /* 0x000fc6000c800000 */
[----:B------:R1:W-:Y:S01]  /*79920*/  LDGSTS.E [R3+0x1ab00], desc[UR14][R4.64], P1 ;  /* 0x1ab0000004037fae */ /* 0x0003e200089a100e */
[----:B------:R-:W-:-:S06]  /*79930*/  USEL UR11, UR11, URZ, !UP0 ;  /* 0x000000ff0b0b7287 */ /* 0x000fcc000c000000 */
[----:B------:R-:W-:Y:S02]  /*79940*/  ISETP.NE.U32.AND P0, PT, RZ, UR11, PT ;  /* 0x0000000bff007c0c */ /* 0x000fe4000bf05070 */
[----:B------:R-:W-:Y:S02]  /*79950*/  IADD3 R22, P1, PT, R22, UR16, RZ ;  /* 0x0000001016167c10 */ /* 0x000fe4000ff3e0ff */
[----:B------:R-:W-:-:S03]  /*79960*/  IADD3 R6, P2, PT, R6, UR16, RZ ;  /* 0x0000001006067c10 */ /* 0x000fc6000ff5e0ff */
[----:B-1----:R-:W-:Y:S01]  /*79970*/  IMAD.MOV.U32 R4, RZ, RZ, R22 ;  /* 0x000000ffff047224 */ /* 0x002fe200078e0016 */
[----:B------:R-:W-:Y:S01]  /*79980*/  STL [R1+0x1a84], R22 ;  /* 0x001a841601007387 */ /* 0x000fe20000100800 */
[----:B------:R-:W-:Y:S02]  /*79990*/  IADD3.X R23, PT, PT, R23, UR5, RZ, P1, !PT ;  /* 0x0000000517177c10 */ /* 0x000fe40008ffe4ff */
[----:B------:R-:W-:Y:S02]  /*799a0*/  IADD3.X R17, PT, PT, R17, UR5, RZ, P2, !PT ;  /* 0x0000000511117c10 */ /* 0x000fe400097fe4ff */
[----:B------:R-:W-:Y:S01]  /*799b0*/  MOV R5, R23 ;  /* 0x0000001700057202 */ /* 0x000fe20000000f00 */
[----:B------:R-:W-:Y:S04]  /*799c0*/  STL [R1+0x1a80], R23 ;  /* 0x001a801701007387 */ /* 0x000fe80000100800 */
[----:B------:R-:W-:Y:S04]  /*799d0*/  STL [R1+0x1a8c], R6 ;  /* 0x001a8c0601007387 */ /* 0x000fe80000100800 */
[----:B------:R1:W-:Y:S04]  /*799e0*/  STL [R1+0x1a88], R17 ;  /* 0x001a881101007387 */ /* 0x0003e80000100800 */
[----:B------:R1:W-:Y:S02]  /*799f0*/  LDGSTS.E [R3+0x1b800], desc[UR14][R4.64], P0 ;  /* 0x1b80000004037fae */ /* 0x0003e400081a100e */
[----:B-1----:R-:W-:Y:S01]  /*79a00*/  MOV R5, R17 ;  /* 0x0000001100057202 */ /* 0x002fe20000000f00 */
[----:B------:R-:W-:Y:S01]  /*79a10*/  IMAD.MOV.U32 R4, RZ, RZ, R6 ;  /* 0x000000ffff047224 */ /* 0x000fe200078e0006 */
[----:B------:R-:W3:Y:S04]  /*79a20*/  LDL.LU R17, [R1+0x1b18] ;  /* 0x001b180001117983 */ /* 0x000ee80000300800 */
[----:B------:R-:W3:Y:S01]  /*79a30*/  LDL.LU R6, [R1+0x1b1c] ;  /* 0x001b1c0001067983 */ /* 0x000ee20000300800 */
[----:B------:R-:W-:-:S03]  /*79a40*/  UISETP.GT.AND UP1, UPT, UR18, 0x72, UPT ;  /* 0x000000721200788c */ /* 0x000fc6000bf24270 */
[----:B------:R1:W-:Y:S01]  /*79a50*/  LDGSTS.E [R3+0x1b900], desc[UR14][R4.64], P0 ;  /* 0x1b90000004037fae */ /* 0x0003e200081a100e */
[----:B------:R-:W-:-:S04]  /*79a60*/  USEL UR11, URZ, 0x4, !UP1 ;  /* 0x00000004ff0b7887 */ /* 0x000fc8000c800000 */
[----:B------:R-:W-:Y:S01]  /*79a70*/  USEL UR11, UR11, URZ, !UP0 ;  /* 0x000000ff0b0b7287 */ /* 0x000fe2000c000000 */
[----:B----4-:R-:W-:-:S05]  /*79a80*/  IADD3 R20, P1, PT, R20, UR16, RZ ;  /* 0x0000001014147c10 */ /* 0x010fca000ff3e0ff */
[----:B-1----:R-:W-:Y:S01]  /*79a90*/  IMAD.MOV.U32 R4, RZ, RZ, R20 ;  /* 0x000000ffff047224 */ /* 0x002fe200078e0014 */
[----:B------:R-:W-:Y:S01]  /*79aa0*/  STL [R1+0x1a94], R20 ;  /* 0x001a941401007387 */ /* 0x000fe20000100800 */
[----:B--2---:R-:W-:Y:S02]  /*79ab0*/  IADD3.X R21, PT, PT, R21, UR5, RZ, P1, !PT ;  /* 0x0000000515157c10 */ /* 0x004fe40008ffe4ff */
[----:B------:R-:W-:Y:S02]  /*79ac0*/  IADD3 R27, P2, PT, R27, UR16, RZ ;  /* 0x000000101b1b7c10 */ /* 0x000fe4000ff5e0ff */
[----:B------:R-:W-:Y:S01]  /*79ad0*/  MOV R5, R21 ;  /* 0x0000001500057202 */ /* 0x000fe20000000f00 */
[----:B------:R1:W-:Y:S04]  /*79ae0*/  STL [R1+0x1a90], R21 ;  /* 0x001a901501007387 */ /* 0x0003e80000100800 */
[----:B------:R-:W2:Y:S01]  /*79af0*/  LDL.LU R23, [R1+0x1b80] ;  /* 0x001b800001177983 */ /* 0x000ea20000300800 */
[----:B------:R-:W-:-:S03]  /*79b00*/  IADD3.X R28, PT, PT, R28, UR5, RZ, P2, !PT ;  /* 0x000000051c1c7c10 */ /* 0x000fc600097fe4ff */
[----:B------:R-:W4:Y:S04]  /*79b10*/  LDL.LU R22, [R1+0x1b84] ;  /* 0x001b840001167983 */ /* 0x000f280000300800 */
[----:B------:R1:W-:Y:S01]  /*79b20*/  LDGSTS.E [R3+0x1ba00], desc[UR14][R4.64], P0 ;  /* 0x1ba0000004037fae */ /* 0x0003e200081a100e */
[----:B------:R-:W-:Y:S02]  /*79b30*/  ISETP.NE.U32.AND P1, PT, RZ, UR11, PT ;  /* 0x0000000bff007c0c */ /* 0x000fe4000bf25070 */
[----:B------:R-:W-:Y:S01]  /*79b40*/  IADD3 R25, P3, PT, R25, UR16, RZ ;  /* 0x0000001019197c10 */ /* 0x000fe2000ff7e0ff */
[----:B-1----:R-:W2:Y:S04]  /*79b50*/  LDL.LU R21, [R1+0x1b88] ;  /* 0x001b880001157983 */ /* 0x002ea80000300800 */
[----:B------:R-:W2:Y:S01]  /*79b60*/  LDL.LU R20, [R1+0x1b8c] ;  /* 0x001b8c0001147983 */ /* 0x000ea20000300800 */
[----:B------:R-:W-:Y:S01]  /*79b70*/  IADD3.X R26, PT, PT, R26, UR5, RZ, P3, !PT ;  /* 0x000000051a1a7c10 */ /* 0x000fe20009ffe4ff */
[----:B------:R-:W-:Y:S01]  /*79b80*/  IMAD.MOV.U32 R4, RZ, RZ, R27 ;  /* 0x000000ffff047224 */ /* 0x000fe200078e001b */
[----:B------:R-:W-:-:S05]  /*79b90*/  MOV R5, R28 ;  /* 0x0000001c00057202 */ /* 0x000fca0000000f00 */
[----:B------:R1:W-:Y:S01]  /*79ba0*/  LDGSTS.E [R3+0x1bb00], desc[UR14][R4.64], P0 ;  /* 0x1bb0000004037fae */ /* 0x0003e200081a100e */
[----:B------:R-:W-:-:S03]  /*79bb0*/  IADD3 R7, P0, PT, R7, UR16, RZ ;  /* 0x0000001007077c10 */ /* 0x000fc6000ff1e0ff */
[----:B------:R-:W-:Y:S04]  /*79bc0*/  STL [R1+0x1a9c], R27 ;  /* 0x001a9c1b01007387 */ /* 0x000fe80000100800 */
[----:B------:R-:W-:Y:S01]  /*79bd0*/  STL [R1+0x1a98], R28 ;  /* 0x001a981c01007387 */ /* 0x000fe20000100800 */
[----:B---3--:R-:W-:Y:S02]  /*79be0*/  IADD3 R18, P2, PT, R18, UR16, RZ ;  /* 0x0000001012127c10 */ /* 0x008fe4000ff5e0ff */
[----:B------:R-:W-:Y:S01]  /*79bf0*/  IADD3.X R24, PT, PT, R24, UR5, RZ, P0, !PT ;  /* 0x0000000518187c10 */ /* 0x000fe200087fe4ff */
[----:B------:R-:W-:Y:S04]  /*79c00*/  STL [R1+0x1b04], R25 ;  /* 0x001b041901007387 */ /* 0x000fe80000100800 */
[----:B------:R-:W-:Y:S01]  /*79c10*/  STL [R1+0x1b00], R26 ;  /* 0x001b001a01007387 */ /* 0x000fe20000100800 */
[----:B-1----:R-:W-:Y:S01]  /*79c20*/  IMAD.MOV.U32 R4, RZ, RZ, R25 ;  /* 0x000000ffff047224 */ /* 0x002fe200078e0019 */
[----:B------:R-:W-:-:S02]  /*79c30*/  MOV R5, R26 ;  /* 0x0000001a00057202 */ /* 0x000fc40000000f00 */
[----:B------:R1:W-:Y:S01]  /*79c40*/  STL [R1+0x1b0c], R7 ;  /* 0x001b0c0701007387 */ /* 0x0003e20000100800 */
[----:B------:R-:W-:-:S03]  /*79c50*/  IADD3.X R19, PT, PT, R19, UR5, RZ, P2, !PT ;  /* 0x0000000513137c10 */ /* 0x000fc600097fe4ff */
[----:B------:R-:W-:Y:S04]  /*79c60*/  STL [R1+0x1b08], R24 ;  /* 0x001b081801007387 */ /* 0x000fe80000100800 */
[----:B------:R3:W-:Y:S04]  /*79c70*/  LDGSTS.E [R3+0x1c800], desc[UR14][R4.64], P1 ;  /* 0x1c80000004037fae */ /* 0x0007e800089a100e */
[----:B------:R-:W-:Y:S01]  /*79c80*/  STL [R1+0x1b14], R18 ;  /* 0x001b141201007387 */ /* 0x000fe20000100800 */
[----:B---3--:R-:W-:Y:S01]  /*79c90*/  IMAD.MOV.U32 R4, RZ, RZ, R7 ;  /* 0x000000ffff047224 */ /* 0x008fe200078e0007 */
[----:B------:R-:W-:-:S02]  /*79ca0*/  MOV R5, R24 ;  /* 0x0000001800057202 */ /* 0x000fc40000000f00 */
[----:B-1----:R-:W3:Y:S04]  /*79cb0*/  LDL.LU R7, [R1+0x1b94] ;  /* 0x001b940001077983 */ /* 0x002ee80000300800 */
[----:B------:R1:W-:Y:S04]  /*79cc0*/  STL [R1+0x1b10], R19 ;  /* 0x001b101301007387 */ /* 0x0003e80000100800 */
[----:B------:R1:W-:Y:S02]  /*79cd0*/  LDGSTS.E [R3+0x1c900], desc[UR14][R4.64], P1 ;  /* 0x1c90000004037fae */ /* 0x0003e400089a100e */
[----:B-1----:R-:W-:-:S02]  /*79ce0*/  MOV R5, R19 ;  /* 0x0000001300057202 */ /* 0x002fc40000000f00 */
[----:B------:R-:W3:Y:S01]  /*79cf0*/  LDL.LU R19, [R1+0x1b90] ;  /* 0x001b900001137983 */ /* 0x000ee20000300800 */
[----:B------:R-:W-:-:S05]  /*79d00*/  IMAD.MOV.U32 R4, RZ, RZ, R18 ;  /* 0x000000ffff047224 */ /* 0x000fca00078e0012 */
[----:B------:R1:W-:Y:S01]  /*79d10*/  LDGSTS.E [R3+0x1ca00], desc[UR14][R4.64], P1 ;  /* 0x1ca0000004037fae */ /* 0x0003e200089a100e */
[----:B------:R-:W-:-:S04]  /*79d20*/  IADD3 R6, P0, PT, R6, UR16, RZ ;  /* 0x0000001006067c10 */ /* 0x000fc8000ff1e0ff */
[----:B------:R-:W-:Y:S01]  /*79d30*/  IADD3.X R17, PT, PT, R17, UR5, RZ, P0, !PT ;  /* 0x0000000511117c10 */ /* 0x000fe200087fe4ff */
[----:B------:R-:W-:Y:S01]  /*79d40*/  STL [R1+0x1b1c], R6 ;  /* 0x001b1c0601007387 */ /* 0x000fe20000100800 */
[----:B-1----:R-:W-:-:S03]  /*79d50*/  IMAD.MOV.U32 R4, RZ, RZ, R6 ;  /* 0x000000ffff047224 */ /* 0x002fc600078e0006 */
[----:B------:R1:W-:Y:S04]  /*79d60*/  STL [R1+0x1b18], R17 ;  /* 0x001b181101007387 */ /* 0x0003e80000100800 */
[----:B------:R-:W3:Y:S01]  /*79d70*/  LDL.LU R24, [R1+0x1b98] ;  /* 0x001b980001187983 */ /* 0x000ee20000300800 */
[----:B------:R-:W-:-:S03]  /*79d80*/  MOV R5, R17 ;  /* 0x0000001100057202 */ /* 0x000fc60000000f00 */
[----:B------:R-:W3:Y:S01]  /*79d90*/  LDL.LU R18, [R1+0x1b9c] ;  /* 0x001b9c0001127983 */ /* 0x000ee20000300800 */
[----:B------:R-:W-:-:S03]  /*79da0*/  UISETP.GT.AND UP1, UPT, UR18, 0x76, UPT ;  /* 0x000000761200788c */ /* 0x000fc6000bf24270 */
[----:B------:R2:W-:Y:S04]  /*79db0*/  LDGSTS.E [R3+0x1cb00], desc[UR14][R4.64], P1 ;  /* 0x1cb0000004037fae */ /* 0x0005e800089a100e */
[----:B-1----:R-:W3:Y:S04]  /*79dc0*/  LDL.LU R17, [R1+0x1c00] ;  /* 0x001c000001117983 */ /* 0x002ee80000300800 */
[----:B------:R-:W3:Y:S01]  /*79dd0*/  LDL.LU R6, [R1+0x1c04] ;  /* 0x001c040001067983 */ /* 0x000ee20000300800 */
[----:B------:R-:W-:-:S04]  /*79de0*/  USEL UR11, URZ, 0x4, !UP1 ;  /* 0x00000004ff0b7887 */ /* 0x000fc8000c800000 */
[----:B------:R-:W-:-:S06]  /*79df0*/  USEL UR11, UR11, URZ, !UP0 ;  /* 0x000000ff0b0b7287 */ /* 0x000fcc000c000000 */
[----:B------:R-:W-:Y:S02]  /*79e00*/  ISETP.NE.U32.AND P0, PT, RZ, UR11, PT ;  /* 0x0000000bff007c0c */ /* 0x000fe4000bf05070 */
[----:B----4-:R-:W-:-:S04]  /*79e10*/  IADD3 R22, P1, PT, R22, UR16, RZ ;  /* 0x0000001016167c10 */ /* 0x010fc8000ff3e0ff */
[----:B--2---:R-:W-:Y:S02]  /*79e20*/  IADD3.X R23, PT, PT, R23, UR5, RZ, P1, !PT ;  /* 0x0000000517177c10 */ /* 0x004fe40008ffe4ff */
[----:B------:R-:W-:Y:S01]  /*79e30*/  IADD3 R20, P2, PT, R20, UR16, RZ ;  /* 0x0000001014147c10 */ /* 0x000fe2000ff5e0ff */
[----:B------:R1:W-:Y:S04]  /*79e40*/  STL [R1+0x1b84], R22 ;  /* 0x001b841601007387 */ /* 0x0003e80000100800 */
[----:B------:R2:W-:Y:S01]  /*79e50*/  STL [R1+0x1b80], R23 ;  /* 0x001b801701007387 */ /* 0x0005e20000100800 */
[----:B------:R-:W-:-:S03]  /*79e60*/  IADD3.X R21, PT, PT, R21, UR5, RZ, P2, !PT ;  /* 0x0000000515157c10 */ /* 0x000fc600097fe4ff */
[----:B------:R-:W-:Y:S04]  /*79e70*/  STL [R1+0x1b8c], R20 ;  /* 0x001b8c1401007387 */ /* 0x000fe80000100800 */
[----:B------:R-:W4:Y:S04]  /*79e80*/  LDL.LU R27, [R1+0x1c0c] ;  /* 0x001c0c00011b7983 */ /* 0x000f280000300800 */
[----:B------:R-:W-:Y:S04]  /*79e90*/  STL [R1+0x1b88], R21 ;  /* 0x001b881501007387 */ /* 0x000fe80000100800 */
[----:B------:R-:W4:Y:S04]  /*79ea0*/  LDL.LU R25, [R1+0x1c14] ;  /* 0x001c140001197983 */ /* 0x000f280000300800 */
[----:B------:R-:W4:Y:S04]  /*79eb0*/  LDL.LU R28, [R1+0x1c08] ;  /* 0x001c0800011c7983 */ /* 0x000f280000300800 */
[----:B------:R-:W4:Y:S01]  /*79ec0*/  LDL.LU R26, [R1+0x1c10] ;  /* 0x001c1000011a7983 */ /* 0x000f220000300800 */
[----:B------:R-:W-:Y:S01]  /*79ed0*/  IMAD.MOV.U32 R4, RZ, RZ, R22 ;  /* 0x000000ffff047224 */ /* 0x000fe200078e0016 */
[----:B------:R-:W-:-:S02]  /*79ee0*/  MOV R5, R23 ;  /* 0x0000001700057202 */ /* 0x000fc40000000f00 */
[----:B-1----:R-:W4:Y:S04]  /*79ef0*/  LDL.LU R22, [R1+0x1c1c] ;  /* 0x001c1c0001167983 */ /* 0x002f280000300800 */
[----:B------:R1:W-:Y:S02]  /*79f00*/  LDGSTS.E [R3+0x1d800], desc[UR14][R4.64], P0 ;  /* 0x1d80000004037fae */ /* 0x0003e400081a100e */
[----:B-1----:R-:W-:Y:S01]  /*79f10*/  IMAD.MOV.U32 R4, RZ, RZ, R20 ;  /* 0x000000ffff047224 */ /* 0x002fe200078e0014 */
[----:B---3--:R-:W-:Y:S02]  /*79f20*/  IADD3 R7, P1, PT, R7, UR16, RZ ;  /* 0x0000001007077c10 */ /* 0x008fe4000ff3e0ff */
[----:B------:R-:W-:-:S03]  /*79f30*/  MOV R5, R21 ;  /* 0x0000001500057202 */ /* 0x000fc60000000f00 */
[----:B------:R-:W-:Y:S04]  /*79f40*/  STL [R1+0x1b94], R7 ;  /* 0x001b940701007387 */ /* 0x000fe80000100800 */
[----:B------:R1:W-:Y:S01]  /*79f50*/  LDGSTS.E [R3+0x1d900], desc[UR14][R4.64], P0 ;  /* 0x1d90000004037fae */ /* 0x0003e200081a100e */
[----:B------:R-:W-:-:S05]  /*79f60*/  IADD3.X R19, PT, PT, R19, UR5, RZ, P1, !PT ;  /* 0x0000000513137c10 */ /* 0x000fca0008ffe4ff */
[----:B------:R3:W-:Y:S04]  /*79f70*/  STL [R1+0x1b90], R19 ;  /* 0x001b901301007387 */ /* 0x0007e80000100800 */
[----:B--2---:R-:W2:Y:S01]  /*79f80*/  LDL.LU R23, [R1+0x1c18] ;  /* 0x001c180001177983 */ /* 0x004ea20000300800 */
[----:B-1----:R-:W-:Y:S01]  /*79f90*/  MOV R5, R19 ;  /* 0x0000001300057202 */ /* 0x002fe20000000f00 */
[----:B------:R-:W-:-:S05]  /*79fa0*/  IMAD.MOV.U32 R4, RZ, RZ, R7 ;  /* 0x000000ffff047224 */ /* 0x000fca00078e0007 */
[----:B------:R1:W-:Y:S04]  /*79fb0*/  LDGSTS.E [R3+0x1da00], desc[UR14][R4.64], P0 ;  /* 0x1da0000004037fae */ /* 0x0003e800081a100e */
[----:B---3--:R-:W3:Y:S04]  /*79fc0*/  LDL.LU R19, [R1+0x1c80] ;  /* 0x001c800001137983 */ /* 0x008ee80000300800 */
[----:B------:R-:W3:Y:S04]  /*79fd0*/  LDL.LU R7, [R1+0x1c84] ;  /* 0x001c840001077983 */ /* 0x000ee80000300800 */
[----:B------:R-:W3:Y:S04]  /*79fe0*/  LDL.LU R21, [R1+0x1c88] ;  /* 0x001c880001157983 */ /* 0x000ee80000300800 */
[----:B------:R-:W3:Y:S01]  /*79ff0*/  LDL.LU R20, [R1+0x1c8c] ;  /* 0x001c8c0001147983 */ /* 0x000ee20000300800 */
[----:B------:R-:W-:-:S04]  /*7a000*/  IADD3 R18, P2, PT, R18, UR16, RZ ;  /* 0x0000001012127c10 */ /* 0x000fc8000ff5e0ff */
[----:B------:R-:W-:Y:S02]  /*7a010*/  IADD3.X R24, PT, PT, R24, UR5, RZ, P2, !PT ;  /* 0x0000000518187c10 */ /* 0x000fe400097fe4ff */
[----:B------:R-:W-:Y:S01]  /*7a020*/  IADD3 R6, P3, PT, R6, UR16, RZ ;  /* 0x0000001006067c10 */ /* 0x000fe2000ff7e0ff */
[----:B------:R-:W-:Y:S03]  /*7a030*/  STL [R1+0x1b9c], R18 ;  /* 0x001b9c1201007387 */ /* 0x000fe60000100800 */
[----:B------:R-:W-:Y:S01]  /*7a040*/  IADD3.X R17, PT, PT, R17, UR5, RZ, P3, !PT ;  /* 0x0000000511117c10 */ /* 0x000fe20009ffe4ff */
[----:B------:R1:W-:Y:S02]  /*7a050*/  STL [R1+0x1b98], R24 ;  /* 0x001b981801007387 */ /* 0x0003e40000100800 */
[----:B-1----:R-:W-:Y:S01]  /*7a060*/  IMAD.MOV.U32 R4, RZ, RZ, R18 ;  /* 0x000000ffff047224 */ /* 0x002fe200078e0012 */
[----:B------:R-:W-:Y:S01]  /*7a070*/  MOV R5, R24 ;  /* 0x0000001800057202 */ /* 0x000fe20000000f00 */
[----:B------:R-:W-:Y:S04]  /*7a080*/  STL [R1+0x1c04], R6 ;  /* 0x001c040601007387 */ /* 0x000fe80000100800 */
[----:B------:R1:W-:Y:S04]  /*7a090*/  STL [R1+0x1c00], R17 ;  /* 0x001c001101007387 */ /* 0x0003e80000100800 */
[----:B------:R1:W-:Y:S04]  /*7a0a0*/  LDGSTS.E [R3+0x1db00], desc[UR14][R4.64], P0 ;  /* 0x1db0000004037fae */ /* 0x0003e800081a100e */
[----:B------:R-:W3:Y:S04]  /*7a0b0*/  LDL.LU R24, [R1+0x1c90] ;  /* 0x001c900001187983 */ /* 0x000ee80000300800 */
[----:B------:R-:W3:Y:S01]  /*7a0c0*/  LDL.LU R18, [R1+0x1c94] ;  /* 0x001c940001127983 */ /* 0x000ee20000300800 */
[----:B-1----:R-:W-:Y:S01]  /*7a0d0*/  MOV R5, R17 ;  /* 0x0000001100057202 */ /* 0x002fe20000000f00 */
[----:B------:R-:W-:-:S02]  /*7a0e0*/  IMAD.MOV.U32 R4, RZ, RZ, R6 ;  /* 0x000000ffff047224 */ /* 0x000fc400078e0006 */
[----:B------:R-:W3:Y:S04]  /*7a0f0*/  LDL.LU R17, [R1+0x1c98] ;  /* 0x001c980001117983 */ /* 0x000ee80000300800 */
[----:B------:R-:W3:Y:S01]  /*7a100*/  LDL.LU R6, [R1+0x1c9c] ;  /* 0x001c9c0001067983 */ /* 0x000ee20000300800 */
[----:B------:R-:W-:-:S04]  /*7a110*/  UISETP.GT.AND UP1, UPT, UR18, 0x7a, UPT ;  /* 0x0000007a1200788c */ /* 0x000fc8000bf24270 */
[----:B------:R-:W-:-:S04]  /*7a120*/  USEL UR11, URZ, 0x4, !UP1 ;  /* 0x00000004ff0b7887 */ /* 0x000fc8000c800000 */
[----:B------:R-:W-:-:S06]  /*7a130*/  USEL UR11, UR11, URZ, !UP0 ;  /* 0x000000ff0b0b7287 */ /* 0x000fcc000c000000 */
[----:B------:R-:W-:Y:S01]  /*7a140*/  ISETP.NE.U32.AND P1, PT, RZ, UR11, PT ;  /* 0x0000000bff007c0c */ /* 0x000fe2000bf25070 */
[----:B------:R-:W-:-:S12]  /*7a150*/  UISETP.GT.AND UP1, UPT, UR18, 0x7e, UPT ;  /* 0x0000007e1200788c */ /* 0x000fd8000bf24270 */
[----:B------:R1:W-:Y:S01]  /*7a160*/  LDGSTS.E [R3+0x1e800], desc[UR14][R4.64], P1 ;  /* 0x1e80000004037fae */ /* 0x0003e200089a100e */
[----:B------:R-:W-:Y:S01]  /*7a170*/  USEL UR11, URZ, 0x4, !UP1 ;  /* 0x00000004ff0b7887 */ /* 0x000fe2000c800000 */
[----:B----4-:R-:W-:-:S04]  /*7a180*/  IADD3 R27, P0, PT, R27, UR16, RZ ;  /* 0x000000101b1b7c10 */ /* 0x010fc8000ff1e0ff */
[----:B------:R-:W-:Y:S02]  /*7a190*/  IADD3.X R28, PT, PT, R28, UR5, RZ, P0, !PT ;  /* 0x000000051c1c7c10 */ /* 0x000fe400087fe4ff */
[----:B------:R-:W-:Y:S01]  /*7a1a0*/  IADD3 R25, P2, PT, R25, UR16, RZ ;  /* 0x0000001019197c10 */ /* 0x000fe2000ff5e0ff */
[----:B-1----:R-:W-:Y:S01]  /*7a1b0*/  IMAD.MOV.U32 R4, RZ, RZ, R27 ;  /* 0x000000ffff047224 */ /* 0x002fe200078e001b */
[----:B------:R-:W-:Y:S02]  /*7a1c0*/  MOV R5, R28 ;  /* 0x0000001c00057202 */ /* 0x000fe40000000f00 */
[----:B------:R-:W-:Y:S02]  /*7a1d0*/  IADD3.X R26, PT, PT, R26, UR5, RZ, P2, !PT ;  /* 0x000000051a1a7c10 */ /* 0x000fe400097fe4ff */
[----:B------:R-:W-:Y:S01]  /*7a1e0*/  IADD3 R22, P0, PT, R22, UR16, RZ ;  /* 0x0000001016167c10 */ /* 0x000fe2000ff1e0ff */
[----:B------:R1:W-:Y:S01]  /*7a1f0*/  LDGSTS.E [R3+0x1e900], desc[UR14][R4.64], P1 ;  /* 0x1e90000004037fae */ /* 0x0003e200089a100e */
[----:B------:R-:W-:-:S03]  /*7a200*/  USEL UR11, UR11, URZ, !UP0 ;  /* 0x000000ff0b0b7287 */ /* 0x000fc6000c000000 */
[----:B------:R-:W-:Y:S01]  /*7a210*/  STL [R1+0x1c0c], R27 ;  /* 0x001c0c1b01007387 */ /* 0x000fe20000100800 */
[----:B-1----:R-:W-:Y:S01]  /*7a220*/  IMAD.MOV.U32 R4, RZ, RZ, R25 ;  /* 0x000000ffff047224 */ /* 0x002fe200078e0019 */
[----:B------:R-:W-:-:S05]  /*7a230*/  MOV R5, R26 ;  /* 0x0000001a00057202 */ /* 0x000fca0000000f00 */
[----:B------:R1:W-:Y:S04]  /*7a240*/  LDGSTS.E [R3+0x1ea00], desc[UR14][R4.64], P1 ;  /* 0x1ea0000004037fae */ /* 0x0003e800089a100e */
[----:B------:R-:W-:Y:S04]  /*7a250*/  STL [R1+0x1c08], R28 ;  /* 0x001c081c01007387 */ /* 0x000fe80000100800 */
[----:B------:R-:W-:Y:S04]  /*7a260*/  STL [R1+0x1c14], R25 ;  /* 0x001c141901007387 */ /* 0x000fe80000100800 */
[----:B------:R-:W-:Y:S04]  /*7a270*/  STL [R1+0x1c10], R26 ;  /* 0x001c101a01007387 */ /* 0x000fe80000100800 */
[----:B------:R-:W-:Y:S01]  /*7a280*/  STL [R1+0x1c1c], R22 ;  /* 0x001c1c1601007387 */ /* 0x000fe20000100800 */
[----:B-1----:R-:W-:Y:S01]  /*7a290*/  IMAD.MOV.U32 R4, RZ, RZ, R22 ;  /* 0x000000ffff047224 */ /* 0x002fe200078e0016 */
[----:B--2---:R-:W-:-:S04]  /*7a2a0*/  IADD3.X R23, PT, PT, R23, UR5, RZ, P0, !PT ;  /* 0x0000000517177c10 */ /* 0x004fc800087fe4ff */
[----:B------:R-:W-:Y:S02]  /*7a2b0*/  MOV R5, R23 ;  /* 0x0000001700057202 */ /* 0x000fe40000000f00 */
[----:B------:R-:W-:-:S03]  /*7a2c0*/  ISETP.NE.U32.AND P0, PT, RZ, UR11, PT ;  /* 0x0000000bff007c0c */ /* 0x000fc6000bf05070 */
[----:B------:R1:W-:Y:S01]  /*7a2d0*/  LDGSTS.E [R3+0x1eb00], desc[UR14][R4.64], P1 ;  /* 0x1eb0000004037fae */ /* 0x0003e200089a100e */
[----:B---3--:R-:W-:-:S03]  /*7a2e0*/  IADD3 R7, P1, PT, R7, UR16, RZ ;  /* 0x0000001007077c10 */ /* 0x008fc6000ff3e0ff */
[----:B------:R2:W-:Y:S01]  /*7a2f0*/  STL [R1+0x1c18], R23 ;  /* 0x001c181701007387 */ /* 0x0005e20000100800 */
[----:B------:R-:W-:Y:S02]  /*7a300*/  IADD3 R20, P2, PT, R20, UR16, RZ ;  /* 0x0000001014147c10 */ /* 0x000fe4000ff5e0ff */
[----:B------:R-:W-:Y:S02]  /*7a310*/  IADD3.X R19, PT, PT, R19, UR5, RZ, P1, !PT ;  /* 0x0000000513137c10 */ /* 0x000fe40008ffe4ff */
[----:B------:R-:W-:Y:S01]  /*7a320*/  IADD3.X R21, PT, PT, R21, UR5, RZ, P2, !PT ;  /* 0x0000000515157c10 */ /* 0x000fe200097fe4ff */
[----:B--2---:R-:W2:Y:S04]  /*7a330*/  LDL.LU R23, [R1+0x21b8] ;  /* 0x0021b80001177983 */ /* 0x004ea80000300800 */
[----:B------:R-:W3:Y:S04]  /*7a340*/  LDL.LU R22, [R1+0x21c4] ;  /* 0x0021c40001167983 */ /* 0x000ee80000300800 */
[----:B------:R-:W-:Y:S01]  /*7a350*/  STL [R1+0x1c84], R7 ;  /* 0x001c840701007387 */ /* 0x000fe20000100800 */
[----:B-1----:R-:W-:Y:S01]  /*7a360*/  IMAD.MOV.U32 R4, RZ, RZ, R7 ;  /* 0x000000ffff047224 */ /* 0x002fe200078e0007 */
[----:B------:R-:W-:-:S02]  /*7a370*/  MOV R5, R19 ;  /* 0x0000001300057202 */ /* 0x000fc40000000f00 */
[----:B------:R1:W-:Y:S04]  /*7a380*/  STL [R1+0x1c80], R19 ;  /* 0x001c801301007387 */ /* 0x0003e80000100800 */
[----:B------:R-:W-:Y:S04]  /*7a390*/  STL [R1+0x1c8c], R20 ;  /* 0x001c8c1401007387 */ /* 0x000fe80000100800 */
[----:B------:R4:W-:Y:S04]  /*7a3a0*/  LDGSTS.E [R3+0x1f800], desc[UR14][R4.64], P0 ;  /* 0x1f80000004037fae */ /* 0x0009e800081a100e */
[----:B-1----:R-:W2:Y:S04]  /*7a3b0*/  LDL.LU R19, [R1+0x21bc] ;  /* 0x0021bc0001137983 */ /* 0x002ea80000300800 */
[----:B------:R1:W-:Y:S04]  /*7a3c0*/  STL [R1+0x1c88], R21 ;  /* 0x001c881501007387 */ /* 0x0003e80000100800 */
[----:B------:R-:W2:Y:S01]  /*7a3d0*/  LDL.LU R7, [R1+0x21b4] ;  /* 0x0021b40001077983 */ /* 0x000ea20000300800 */
[----:B----4-:R-:W-:Y:S01]  /*7a3e0*/  MOV R5, R21 ;  /* 0x0000001500057202 */ /* 0x010fe20000000f00 */
[----:B------:R-:W-:-:S02]  /*7a3f0*/  IMAD.MOV.U32 R4, RZ, RZ, R20 ;  /* 0x000000ffff047224 */ /* 0x000fc400078e0014 */
[----:B-1----:R-:W4:Y:S04]  /*7a400*/  LDL.LU R21, [R1+0x21b0] ;  /* 0x0021b00001157983 */ /* 0x002f280000300800 */
[----:B------:R-:W4:Y:S04]  /*7a410*/  LDL.LU R20, [R1+0x21a8] ;  /* 0x0021a80001147983 */ /* 0x000f280000300800 */
[----:B------:R1:W-:Y:S01]  /*7a420*/  LDGSTS.E [R3+0x1f900], desc[UR14][R4.64], P0 ;  /* 0x1f90000004037fae */ /* 0x0003e200081a100e */
[----:B------:R-:W-:-:S04]  /*7a430*/  IADD3 R18, P1, PT, R18, UR16, RZ ;  /* 0x0000001012127c10 */ /* 0x000fc8000ff3e0ff */
[----:B------:R-:W-:Y:S01]  /*7a440*/  IADD3.X R24, PT, PT, R24, UR5, RZ, P1, !PT ;  /* 0x0000000518187c10 */ /* 0x000fe20008ffe4ff */
[----:B-1----:R-:W-:Y:S01]  /*7a450*/  IMAD.MOV.U32 R4, RZ, RZ, R18 ;  /* 0x000000ffff047224 */ /* 0x002fe200078e0012 */
[----:B------:R-:W-:Y:S02]  /*7a460*/  IADD3 R6, P2, PT, R6, UR16, RZ ;  /* 0x0000001006067c10 */ /* 0x000fe4000ff5e0ff */
[----:B------:R-:W-:Y:S01]  /*7a470*/  MOV R5, R24 ;  /* 0x0000001800057202 */ /* 0x000fe20000000f00 */
[----:B------:R1:W-:Y:S01]  /*7a480*/  STL [R1+0x1c94], R18 ;  /* 0x001c941201007387 */ /* 0x0003e20000100800 */
[----:B------:R-:W-:-:S03]  /*7a490*/  IADD3.X R17, PT, PT, R17, UR5, RZ, P2, !PT ;  /* 0x0000000511117c10 */ /* 0x000fc600097fe4ff */
[----:B------:R-:W-:Y:S04]  /*7a4a0*/  STL [R1+0x1c90], R24 ;  /* 0x001c901801007387 */ /* 0x000fe80000100800 */
[----:B------:R-:W-:Y:S04]  /*7a4b0*/  STL [R1+0x1c9c], R6 ;  /* 0x001c9c0601007387 */ /* 0x000fe80000100800 */
[----:B------:R1:W-:Y:S04]  /*7a4c0*/  LDGSTS.E [R3+0x1fa00], desc[UR14][R4.64], P0 ;  /* 0x1fa0000004037fae */ /* 0x0003e800081a100e */
[----:B------:R1:W-:Y:S04]  /*7a4d0*/  STL [R1+0x1c98], R17 ;  /* 0x001c981101007387 */ /* 0x0003e80000100800 */
[----:B-1----:R-:W4:Y:S01]  /*7a4e0*/  LDL.LU R18, [R1+0x21a0] ;  /* 0x0021a00001127983 */ /* 0x002f220000300800 */
[----:B------:R-:W-:-:S03]  /*7a4f0*/  MOV R5, R17 ;  /* 0x0000001100057202 */ /* 0x000fc60000000f00 */
[----:B------:R-:W4:Y:S01]  /*7a500*/  LDL.LU R17, [R1+0x21ac] ;  /* 0x0021ac0001117983 */ /* 0x000f220000300800 */
[----:B------:R-:W-:Y:S01]  /*7a510*/  UISETP.GT.AND UP1, UPT, UR18, 0x3, UPT ;  /* 0x000000031200788c */ /* 0x000fe2000bf24270 */
[----:B------:R-:W-:Y:S01]  /*7a520*/  IMAD.MOV.U32 R4, RZ, RZ, R6 ;  /* 0x000000ffff047224 */ /* 0x000fe200078e0006 */
[----:B------:R-:W-:Y:S01]  /*7a530*/  HMMA.1688.F32.TF32 R244, R104, R38, R244 ;  /* 0x0000002668f4723c */ /* 0x000fe200000810f4 */
[----:B------:R-:W4:Y:S01]  /*7a540*/  LDL.LU R27, [R1+0x2144] ;  /* 0x00214400011b7983 */ /* 0x000f220000300800 */
[----:B------:R-:W-:-:S03]  /*7a550*/  USEL UR11, URZ, 0x4, !UP1 ;  /* 0x00000004ff0b7887 */ /* 0x000fc6000c800000 */
[----:B------:R1:W-:Y:S01]  /*7a560*/  LDGSTS.E [R3+0x1fb00], desc[UR14][R4.64], P0 ;  /* 0x1fb0000004037fae */ /* 0x0003e200081a100e */
[----:B------:R-:W-:-:S03]  /*7a570*/  IMAD.SHL.U32 R107, R16, 0x4, RZ ;  /* 0x00000004106b7824 */ /* 0x000fc600078e00ff */
[----:B------:R-:W4:Y:S01]  /*7a580*/  LDL.LU R6, [R1+0x213c] ;  /* 0x00213c0001067983 */ /* 0x000f220000300800 */
[----:B------:R-:W-:-:S06]  /*7a590*/  USEL UR11, UR11, URZ, !UP0 ;  /* 0x000000ff0b0b7287 */ /* 0x000fcc000c000000 */
[----:B------:R-:W-:Y:S02]  /*7a5a0*/  ISETP.NE.U32.AND P0, PT, RZ, UR11, PT ;  /* 0x0000000bff007c0c */ /* 0x000fe4000bf05070 */
[----:B------:R-:W-:-:S04]  /*7a5b0*/  LOP3.LUT R136, R107, 0x60, RZ, 0x3c, !PT ;  /* 0x000000606b887812 */ /* 0x000fc800078e3cff */
[----:B-1----:R-:W-:Y:S02]  /*7a5c0*/  IADD3 R3, PT, PT, R136, UR13, RZ ;  /* 0x0000000d88037c10 */ /* 0x002fe4000fffe0ff */
[----:B---3--:R-:W-:-:S04]  /*7a5d0*/  IADD3 R22, P1, PT, R22, UR16, RZ ;  /* 0x0000001016167c10 */ /* 0x008fc8000ff3e0ff */
[----:B--2---:R-:W-:Y:S01]  /*7a5e0*/  IADD3.X R23, PT, PT, R23, UR5, RZ, P1, !PT ;  /* 0x0000000517177c10 */ /* 0x004fe20008ffe4ff */
[----:B------:R-:W-:Y:S01]  /*7a5f0*/  STL [R1+0x21c4], R22 ;  /* 0x0021c41601007387 */ /* 0x000fe20000100800 */
[----:B------:R-:W-:Y:S02]  /*7a600*/  IMAD.MOV.U32 R4, RZ, RZ, R22 ;  /* 0x000000ffff047224 */ /* 0x000fe400078e0016 */
[----:B------:R-:W-:Y:S01]  /*7a610*/  MOV R5, R23 ;  /* 0x0000001700057202 */ /* 0x000fe20000000f00 */
[----:B------:R-:W-:Y:S04]  /*7a620*/  STL [R1+0x21b8], R23 ;  /* 0x0021b81701007387 */ /* 0x000fe80000100800 */
[----:B------:R-:W2:Y:S04]  /*7a630*/  LDL.LU R28, [R1+0x2138] ;  /* 0x00213800011c7983 */ /* 0x000ea80000300800 */
[----:B------:R-:W3:Y:S04]  /*7a640*/  LDL.LU R26, [R1+0x2130] ;  /* 0x00213000011a7983 */ /* 0x000ee80000300800 */
[----:B------:R1:W-:Y:S01]  /*7a650*/  LDGSTS.E [R3+0xc00], desc[UR14][R4.64], P0 ;  /* 0x00c0000004037fae */ /* 0x0003e200081a100e */
[----:B------:R-:W-:-:S02]  /*7a660*/  IADD3 R19, P1, PT, R19, UR16, RZ ;  /* 0x0000001013137c10 */ /* 0x000fc4000ff3e0ff */
[----:B------:R-:W-:-:S03]  /*7a670*/  IADD3 R7, P2, PT, R7, UR16, RZ ;  /* 0x0000001007077c10 */ /* 0x000fc6000ff5e0ff */
[----:B------:R4:W-:Y:S02]  /*7a680*/  STL [R1+0x21bc], R19 ;  /* 0x0021bc1301007387 */ /* 0x0009e40000100800 */
[----:B----4-:R-:W-:Y:S02]  /*7a690*/  IADD3.X R21, PT, PT, R21, UR5, RZ, P1, !PT ;  /* 0x0000000515157c10 */ /* 0x010fe40008ffe4ff */
[----:B------:R-:W-:Y:S01]  /*7a6a0*/  IADD3.X R20, PT, PT, R20, UR5, RZ, P2, !PT ;  /* 0x0000000514147c10 */ /* 0x000fe200097fe4ff */
[----:B-1----:R-:W-:Y:S02]  /*7a6b0*/  IMAD.MOV.U32 R4, RZ, RZ, R19 ;  /* 0x000000ffff047224 */ /* 0x002fe400078e0013 */
[----:B------:R-:W-:Y:S04]  /*7a6c0*/  STL [R1+0x21b0], R21 ;  /* 0x0021b01501007387 */ /* 0x000fe80000100800 */
[----:B------:R1:W-:Y:S04]  /*7a6d0*/  STL [R1+0x21b4], R7 ;  /* 0x0021b40701007387 */ /* 0x0003e80000100800 */
[----:B------:R-:W4:Y:S04]  /*7a6e0*/  LDL.LU R19, [R1+0x2134] ;  /* 0x0021340001137983 */ /* 0x000f280000300800 */
[----:B------:R-:W-:Y:S04]  /*7a6f0*/  STL [R1+0x21a8], R20 ;  /* 0x0021a81401007387 */ /* 0x000fe80000100800 */
[----:B------:R-:W4:Y:S01]  /*7a700*/  LDL.LU R25, [R1+0x2128] ;  /* 0x0021280001197983 */ /* 0x000f220000300800 */
[----:B------:R-:W-:-:S03]  /*7a710*/  MOV R5, R21 ;  /* 0x0000001500057202 */ /* 0x000fc60000000f00 */
[----:B------:R-:W4:Y:S04]  /*7a720*/  LDL.LU R24, [R1+0x2120] ;  /* 0x0021200001187983 */ /* 0x000f280000300800 */
[----:B------:R1:W-:Y:S02]  /*7a730*/  LDGSTS.E [R3+0xd00], desc[UR14][R4.64], P0 ;  /* 0x00d0000004037fae */ /* 0x0003e400081a100e */
[----:B-1----:R-:W-:Y:S02]  /*7a740*/  IMAD.MOV.U32 R4, RZ, RZ, R7 ;  /* 0x000000ffff047224 */ /* 0x002fe400078e0007 */
[----:B------:R-:W4:Y:S04]  /*7a750*/  LDL.LU R7, [R1+0x212c] ;  /* 0x00212c0001077983 */ /* 0x000f280000300800 */
[----:B------:R-:W4:Y:S01]  /*7a760*/  LDL.LU R23, [R1+0x20b8] ;  /* 0x0020b80001177983 */ /* 0x000f220000300800 */
[----:B------:R-:W-:-:S03]  /*7a770*/  MOV R5, R20 ;  /* 0x0000001400057202 */ /* 0x000fc60000000f00 */
[----:B------:R-:W4:Y:S04]  /*7a780*/  LDL.LU R21, [R1+0x20c4] ;  /* 0x0020c40001157983 */ /* 0x000f280000300800 */
[----:B------:R1:W-:Y:S01]  /*7a790*/  LDGSTS.E [R3+0xe00], desc[UR14][R4.64], P0 ;  /* 0x00e0000004037fae */ /* 0x0003e200081a100e */
[----:B------:R-:W-:-:S04]  /*7a7a0*/  IADD3 R17, P1, PT, R17, UR16, RZ ;  /* 0x0000001011117c10 */ /* 0x000fc8000ff3e0ff */
[----:B------:R-:W-:Y:S01]  /*7a7b0*/  IADD3.X R18, PT, PT, R18, UR5, RZ, P1, !PT ;  /* 0x0000000512127c10 */ /* 0x000fe20008ffe4ff */
[----:B------:R1:W-:Y:S02]  /*7a7c0*/  STL [R1+0x21ac], R17 ;  /* 0x0021ac1101007387 */ /* 0x0003e40000100800 */
[----:B-1----:R-:W-:Y:S02]  /*7a7d0*/  IMAD.MOV.U32 R4, RZ, RZ, R17 ;  /* 0x000000ffff047224 */ /* 0x002fe400078e0011 */
[----:B------:R1:W-:Y:S04]  /*7a7e0*/  STL [R1+0x21a0], R18 ;  /* 0x0021a01201007387 */ /* 0x0003e80000100800 */
[----:B------:R-:W4:Y:S01]  /*7a7f0*/  LDL.LU R22, [R1+0x20b0] ;  /* 0x0020b00001167983 */ /* 0x000f220000300800 */
[----:B------:R-:W-:-:S03]  /*7a800*/  MOV R5, R18 ;  /* 0x0000001200057202 */ /* 0x000fc60000000f00 */
[----:B------:R-:W4:Y:S04]  /*7a810*/  LDL.LU R17, [R1+0x20bc] ;  /* 0x0020bc0001117983 */ /* 0x000f280000300800 */
[----:B------:R-:W4:Y:S01]  /*7a820*/  LDL.LU R20, [R1+0x20a8] ;  /* 0x0020a80001147983 */ /* 0x000f220000300800 */
[----:B------:R-:W-:-:S03]  /*7a830*/  UISETP.GT.AND UP1, UPT, UR18, 0x7, UPT ;  /* 0x000000071200788c */ /* 0x000fc6000bf24270 */
[----:B------:R1:W-:Y:S04]  /*7a840*/  LDGSTS.E [R3+0xf00], desc[UR14][R4.64], P0 ;  /* 0x00f0000004037fae */ /* 0x0003e800081a100e */
[----:B-1----:R-:W4:Y:S01]  /*7a850*/  LDL.LU R18, [R1+0x20b4] ;  /* 0x0020b40001127983 */ /* 0x002f220000300800 */
[----:B------:R-:W-:-:S04]  /*7a860*/  USEL UR11, URZ, 0x4, !UP1 ;  /* 0x00000004ff0b7887 */ /* 0x000fc8000c800000 */
[----:B------:R-:W-:Y:S01]  /*7a870*/  USEL UR11, UR11, URZ, !UP0 ;  /* 0x000000ff0b0b7287 */ /* 0x000fe2000c000000 */
[----:B------:R-:W-:-:S05]  /*7a880*/  IADD3 R27, P1, PT, R27, UR16, RZ ;  /* 0x000000101b1b7c10 */ /* 0x000fca000ff3e0ff */
[----:B------:R-:W-:Y:S02]  /*7a890*/  ISETP.NE.U32.AND P0, PT, RZ, UR11, PT ;  /* 0x0000000bff007c0c */ /* 0x000fe4000bf05070 */
[----:B------:R-:W-:Y:S01]  /*7a8a0*/  IADD3 R6, P2, PT, R6, UR16, RZ ;  /* 0x0000001006067c10 */ /* 0x000fe2000ff5e0ff */
[----:B------:R-:W-:Y:S01]  /*7a8b0*/  IMAD.MOV.U32 R4, RZ, RZ, R27 ;  /* 0x000000ffff047224 */ /* 0x000fe200078e001b */
[----:B------:R-:W-:Y:S01]  /*7a8c0*/  STL [R1+0x2144], R27 ;  /* 0x0021441b01007387 */ /* 0x000fe20000100800 */
[----:B------:R-:W-:-:S04]  /*7a8d0*/  UISETP.GT.AND UP1, UPT, UR18, 0xb, UPT ;  /* 0x0000000b1200788c */ /* 0x000fc8000bf24270 */
[----:B------:R-:W-:-:S04]  /*7a8e0*/  USEL UR11, URZ, 0x4, !UP1 ;  /* 0x00000004ff0b7887 */ /* 0x000fc8000c800000 */
[----:B------:R-:W-:Y:S01]  /*7a8f0*/  USEL UR11, UR11, URZ, !UP0 ;  /* 0x000000ff0b0b7287 */ /* 0x000fe2000c000000 */
[----:B--2---:R-:W-:Y:S02]  /*7a900*/  IADD3.X R28, PT, PT, R28, UR5, RZ, P1, !PT ;  /* 0x000000051c1c7c10 */ /* 0x004fe40008ffe4ff */
[----:B---3--:R-:W-:Y:S02]  /*7a910*/  IADD3.X R26, PT, PT, R26, UR5, RZ, P2, !PT ;  /* 0x000000051a1a7c10 */ /* 0x008fe400097fe4ff */
[----:B------:R-:W-:Y:S01]  /*7a920*/  MOV R5, R28 ;  /* 0x0000001c00057202 */ /* 0x000fe20000000f00 */
[----:B------:R-:W-:Y:S04]  /*7a930*/  STL [R1+0x2138], R28 ;  /* 0x0021381c01007387 */ /* 0x000fe80000100800 */
[----:B------:R1:W-:Y:S04]  /*7a940*/  STL [R1+0x213c], R6 ;  /* 0x00213c0601007387 */ /* 0x0003e80000100800 */
[----:B------:R2:W-:Y:S04]  /*7a950*/  LDGSTS.E [R3+0x1c00], desc[UR14][R4.64], P0 ;  /* 0x01c0000004037fae */ /* 0x0005e800081a100e */
[----:B------:R-:W-:Y:S01]  /*7a960*/  STL [R1+0x2130], R26 ;  /* 0x0021301a01007387 */ /* 0x000fe20000100800 */
[----:B----4-:R-:W-:Y:S01]  /*7a970*/  IADD3 R19, P1, PT, R19, UR16, RZ ;  /* 0x0000001013137c10 */ /* 0x010fe2000ff3e0ff */
[----:B--2---:R-:W-:Y:S01]  /*7a980*/  IMAD.MOV.U32 R4, RZ, RZ, R6 ;  /* 0x000000ffff047224 */ /* 0x004fe200078e0006 */
[----:B------:R-:W-:Y:S01]  /*7a990*/  MOV R5, R26 ;  /* 0x0000001a00057202 */ /* 0x000fe20000000f00 */
[----:B-1----:R-:W2:Y:S01]  /*7a9a0*/  LDL.LU R6, [R1+0x20ac] ;  /* 0x0020ac0001067983 */ /* 0x002ea20000300800 */
[----:B------:R-:W-:-:S03]  /*7a9b0*/  IADD3.X R25, PT, PT, R25, UR5, RZ, P1, !PT ;  /* 0x0000000519197c10 */ /* 0x000fc60008ffe4ff */
[----:B------:R1:W-:Y:S04]  /*7a9c0*/  STL [R1+0x2134], R19 ;  /* 0x0021341301007387 */ /* 0x0003e80000100800 */
[----:B------:R3:W-:Y:S04]  /*7a9d0*/  LDGSTS.E [R3+0x1d00], desc[UR14][R4.64], P0 ;  /* 0x01d0000004037fae */ /* 0x0007e800081a100e */
[----:B------:R-:W-:Y:S01]  /*7a9e0*/  STL [R1+0x2128], R25 ;  /* 0x0021281901007387 */ /* 0x000fe20000100800 */
[----:B---3--:R-:W-:-:S03]  /*7a9f0*/  IMAD.MOV.U32 R4, RZ, RZ, R19 ;  /* 0x000000ffff047224 */ /* 0x008fc600078e0013 */
[----:B-1----:R-:W3:Y:S01]  /*7aa00*/  LDL.LU R19, [R1+0x20a0] ;  /* 0x0020a00001137983 */ /* 0x002ee20000300800 */
[----:B------:R-:W-:Y:S02]  /*7aa10*/  IADD3 R7, P2, PT, R7, UR16, RZ ;  /* 0x0000001007077c10 */ /* 0x000fe4000ff5e0ff */
[----:B------:R-:W-:Y:S02]  /*7aa20*/  MOV R5, R25 ;  /* 0x0000001900057202 */ /* 0x000fe40000000f00 */
[----:B------:R-:W-:Y:S02]  /*7aa30*/  IADD3.X R24, PT, PT, R24, UR5, RZ, P2, !PT ;  /* 0x0000000518187c10 */ /* 0x000fe400097fe4ff */
[----:B------:R-:W-:Y:S01]  /*7aa40*/  IADD3 R21, P3, PT, R21, UR16, RZ ;  /* 0x0000001015157c10 */ /* 0x000fe2000ff7e0ff */
[----:B------:R1:W-:Y:S01]  /*7aa50*/  LDGSTS.E [R3+0x1e00], desc[UR14][R4.64], P0 ;  /* 0x01e0000004037fae */ /* 0x0003e200081a100e */
[----:B------:R-:W-:-:S03]  /*7aa60*/  ISETP.NE.U32.AND P1, PT, RZ, UR11, PT ;  /* 0x0000000bff007c0c */ /* 0x000fc6000bf25070 */
[----:B------:R4:W-:Y:S01]  /*7aa70*/  STL [R1+0x212c], R7 ;  /* 0x00212c0701007387 */ /* 0x0009e20000100800 */
[----:B------:R-:W-:-:S03]  /*7aa80*/  IADD3.X R23, PT, PT, R23, UR5, RZ, P3, !PT ;  /* 0x0000000517177c10 */ /* 0x000fc60009ffe4ff */
[----:B------:R-:W-:Y:S04]  /*7aa90*/  STL [R1+0x2120], R24 ;  /* 0x0021201801007387 */ /* 0x000fe80000100800 */
[----:B------:R4:W-:Y:S04]  /*7aaa0*/  STL [R1+0x20c4], R21 ;  /* 0x0020c41501007387 */ /* 0x0009e80000100800 */
[----:B------:R-:W3:Y:S01]  /*7aab0*/  LDL.LU R27, [R1+0x2040] ;  /* 0x00204000011b7983 */ /* 0x000ee20000300800 */
        /* <DEDUP_REMOVED lines=41> */
[----:B------:R1:W-:Y:S04]  /*7ad50*/  LDGSTS.E [R3+0x2f00], desc[UR14][R4.64], P1 ;  /* 0x02f0000004037fae */ /* 0x0003e800089a100e */
[----:B--2---:R-:W2:Y:S01]  /*7ad60*/  LDL.LU R19, [R1+0x1fc4] ;  /* 0x001fc40001137983 */ /* 0x004ea20000300800 */
[----:B------:R-:W-:-:S03]  /*7ad70*/  IADD3 R27, P1, PT, R27, UR16, RZ ;  /* 0x000000101b1b7c10 */ /* 0x000fc6000ff3e0ff */
[----:B------:R-:W2:Y:S04]  /*7ad80*/  LDL.LU R20, [R1+0x1fa8] ;  /* 0x001fa80001147983 */ /* 0x000ea80000300800 */
[----:B------:R-:W2:Y:S01]  /*7ad90*/  LDL.LU R6, [R1+0x1fb4] ;  /* 0x001fb40001067983 */ /* 0x000ea20000300800 */
[----:B----4-:R-:W-:Y:S02]  /*7ada0*/  IADD3.X R28, PT, PT, R28, UR5, RZ, P1, !PT ;  /* 0x000000051c1c7c10 */ /* 0x010fe40008ffe4ff */
[----:B------:R-:W-:Y:S01]  /*7adb0*/  IADD3 R7, P2, PT, R7, UR16, RZ ;  /* 0x0000001007077c10 */ /* 0x000fe2000ff5e0ff */
[----:B-1----:R-:W-:Y:S01]  /*7adc0*/  IMAD.MOV.U32 R4, RZ, RZ, R27 ;  /* 0x000000ffff047224 */ /* 0x002fe200078e001b */
[----:B------:R-:W-:Y:S01]  /*7add0*/  MOV R5, R28 ;  /* 0x0000001c00057202 */ /* 0x000fe20000000f00 */
[----:B------:R-:W-:Y:S04]  /*7ade0*/  STL [R1+0x2040], R27 ;  /* 0x0020401b01007387 */ /* 0x000fe80000100800 */
[----:B------:R-:W-:Y:S04]  /*7adf0*/  STL [R1+0x203c], R28 ;  /* 0x00203c1c01007387 */ /* 0x000fe80000100800 */
[----:B------:R1:W-:Y:S04]  /*7ae00*/  STL [R1+0x2044], R7 ;  /* 0x0020440701007387 */ /* 0x0003e80000100800 */
[----:B------:R4:W-:Y:S01]  /*7ae10*/  LDGSTS.E [R3+0x3c00], desc[UR14][R4.64], P0 ;  /* 0x03c0000004037fae */ /* 0x0009e200081a100e */
[----:B------:R-:W-:Y:S01]  /*7ae20*/  IADD3.X R21, PT, PT, R21, UR5, RZ, P2, !PT ;  /* 0x0000000515157c10 */ /* 0x000fe200097fe4ff */
[----:B----4-:R-:W-:-:S03]  /*7ae30*/  IMAD.MOV.U32 R4, RZ, RZ, R7 ;  /* 0x000000ffff047224 */ /* 0x010fc600078e0007 */
[----:B------:R-:W-:Y:S01]  /*7ae40*/  MOV R5, R21 ;  /* 0x0000001500057202 */ /* 0x000fe20000000f00 */
[----:B------:R-:W-:Y:S04]  /*7ae50*/  STL [R1+0x2030], R21 ;  /* 0x0020301501007387 */ /* 0x000fe80000100800 */
        /* <DEDUP_REMOVED lines=20> */
[----:B---3--:R-:W-:-:S04]  /*7afa0*/  IADD3.X R24, PT, PT, R24, UR5, RZ, P2, !PT ;  /* 0x0000000518187c10 */ /* 0x008fc800097fe4ff */
        /* <DEDUP_REMOVED lines=9> */
[----:B---3--:R-:W-:Y:S01]  /*7b040*/  IMAD.MOV.U32 R4, RZ, RZ, R25 ;  /* 0x000000ffff047224 */ /* 0x008fe200078e0019 */
[----:B------:R-:W-:Y:S01]  /*7b050*/  MOV R5, R26 ;  /* 0x0000001a00057202 */ /* 0x000fe20000000f00 */
[----:B------:R-:W-:Y:S04]  /*7b060*/  STL [R1+0x1fbc], R26 ;  /* 0x001fbc1a01007387 */ /* 0x000fe80000100800 */
[----:B------:R-:W3:Y:S04]  /*7b070*/  LDL.LU R22, [R1+0x1f30] ;  /* 0x001f300001167983 */ /* 0x000ee80000300800 */
[----:B------:R1:W-:Y:S04]  /*7b080*/  STL [R1+0x1fc4], R19 ;  /* 0x001fc41301007387 */ /* 0x0003e80000100800 */
[----:B------:R1:W-:Y:S01]  /*7b090*/  LDGSTS.E [R3+0x4c00], desc[UR14][R4.64], P1 ;  /* 0x04c0000004037fae */ /* 0x0003e200089a100e */
[----:B------:R-:W-:-:S03]  /*7b0a0*/  IADD3.X R20, PT, PT, R20, UR5, RZ, P2, !PT ;  /* 0x0000000514147c10 */ /* 0x000fc600097fe4ff */
[----:B------:R-:W-:Y:S04]  /*7b0b0*/  STL [R1+0x1fb0], R23 ;  /* 0x001fb01701007387 */ /* 0x000fe80000100800 */
[----:B------:R-:W-:Y:S01]  /*7b0c0*/  STL [R1+0x1fb4], R6 ;  /* 0x001fb40601007387 */ /* 0x000fe20000100800 */
[----:B-1----:R-:W-:Y:S01]  /*7b0d0*/  IMAD.MOV.U32 R4, RZ, RZ, R19 ;  /* 0x000000ffff047224 */ /* 0x002fe200078e0013 */
[----:B------:R-:W-:Y:S02]  /*7b0e0*/  MOV R5, R23 ;  /* 0x0000001700057202 */ /* 0x000fe40000000f00 */
[----:B------:R-:W3:Y:S04]  /*7b0f0*/  LDL.LU R19, [R1+0x1f34] ;  /* 0x001f340001137983 */ /* 0x000ee80000300800 */
[----:B------:R1:W-:Y:S04]  /*7b100*/  STL [R1+0x1fa8], R20 ;  /* 0x001fa81401007387 */ /* 0x0003e80000100800 */
[----:B------:R1:W-:Y:S01]  /*7b110*/  LDGSTS.E [R3+0x4d00], desc[UR14][R4.64], P1 ;  /* 0x04d0000004037fae */ /* 0x0003e200089a100e */
[----:B----4-:R-:W-:-:S02]  /*7b120*/  IADD3 R7, P0, PT, R7, UR16, RZ ;  /* 0x0000001007077c10 */ /* 0x010fc4000ff1e0ff */
[----:B-1----:R-:W-:Y:S02]  /*7b130*/  MOV R5, R20 ;  /* 0x0000001400057202 */ /* 0x002fe40000000f00 */
[----:B------:R-:W4:Y:S01]  /*7b140*/  LDL.LU R20, [R1+0x1f28] ;  /* 0x001f280001147983 */ /* 0x000f220000300800 */
[----:B------:R-:W-:-:S03]  /*7b150*/  IMAD.MOV.U32 R4, RZ, RZ, R6 ;  /* 0x000000ffff047224 */ /* 0x000fc600078e0006 */
[----:B------:R-:W4:Y:S04]  /*7b160*/  LDL.LU R23, [R1+0x1f2c] ;  /* 0x001f2c0001177983 */ /* 0x000f280000300800 */
[----:B------:R-:W4:Y:S04]  /*7b170*/  LDL.LU R6, [R1+0x1ec0] ;  /* 0x001ec00001067983 */ /* 0x000f280000300800 */
[----:B------:R-:W-:Y:S04]  /*7b180*/  STL [R1+0x1fac], R7 ;  /* 0x001fac0701007387 */ /* 0x000fe80000100800 */
[----:B------:R1:W-:Y:S01]  /*7b190*/  LDGSTS.E [R3+0x4e00], desc[UR14][R4.64], P1 ;  /* 0x04e0000004037fae */ /* 0x0003e200089a100e */
[----:B------:R-:W-:-:S05]  /*7b1a0*/  IADD3.X R18, PT, PT, R18, UR5, RZ, P0, !PT ;  /* 0x0000000512127c10 */ /* 0x000fca00087fe4ff */
[----:B------:R1:W-:Y:S04]  /*7b1b0*/  STL [R1+0x1f98], R18 ;  /* 0x001f981201007387 */ /* 0x0003e80000100800 */
[----:B------:R-:W4:Y:S01]  /*7b1c0*/  LDL.LU R25, [R1+0x1f18] ;  /* 0x001f180001197983 */ /* 0x000f220000300800 */
[----:B-1----:R-:W-:Y:S01]  /*7b1d0*/  IMAD.MOV.U32 R4, RZ, RZ, R7 ;  /* 0x000000ffff047224 */ /* 0x002fe200078e0007 */
[----:B------:R-:W-:Y:S01]  /*7b1e0*/  MOV R5, R18 ;  /* 0x0000001200057202 */ /* 0x000fe20000000f00 */
[----:B------:R-:W-:Y:S01]  /*7b1f0*/  UISETP.GT.AND UP1, UPT, UR18, 0x17, UPT ;  /* 0x000000171200788c */ /* 0x000fe2000bf24270 */
[----:B------:R-:W4:Y:S04]  /*7b200*/  LDL.LU R26, [R1+0x1ebc] ;  /* 0x001ebc00011a7983 */ /* 0x000f280000300800 */
[----:B------:R1:W-:Y:S01]  /*7b210*/  LDGSTS.E [R3+0x4f00], desc[UR14][R4.64], P1 ;  /* 0x04f0000004037fae */ /* 0x0003e200089a100e */
[----:B------:R-:W-:Y:S01]  /*7b220*/  IADD3 R21, P1, PT, R21, UR16, RZ ;  /* 0x0000001015157c10 */ /* 0x000fe2000ff3e0ff */
[----:B------:R-:W-:Y:S01]  /*7b230*/  USEL UR11, URZ, 0x4, !UP1 ;  /* 0x00000004ff0b7887 */ /* 0x000fe2000c800000 */
[----:B------:R-:W-:Y:S01]  /*7b240*/  IADD3 R17, P2, PT, R17, UR16, RZ ;  /* 0x0000001011117c10 */ /* 0x000fe2000ff5e0ff */
[----:B------:R-:W4:Y:S04]  /*7b250*/  LDL.LU R18, [R1+0x1ec4] ;  /* 0x001ec40001127983 */ /* 0x000f280000300800 */
[----:B------:R-:W4:Y:S01]  /*7b260*/  LDL.LU R7, [R1+0x1eb4] ;  /* 0x001eb40001077983 */ /* 0x000f220000300800 */
        /* <DEDUP_REMOVED lines=8> */
[----:B---3--:R-:W-:-:S03]  /*7b2f0*/  IADD3.X R22, PT, PT, R22, UR5, RZ, P2, !PT ;  /* 0x0000000516167c10 */ /* 0x008fc600097fe4ff */
[----:B------:R3:W-:Y:S04]  /*7b300*/  LDGSTS.E [R3+0x5c00], desc[UR14][R4.64], P0 ;  /* 0x05c0000004037fae */ /* 0x0007e800081a100e */
[----:B-1----:R-:W4:Y:S04]  /*7b310*/  LDL.LU R24, [R1+0x1eb0] ;  /* 0x001eb00001187983 */ /* 0x002f280000300800 */
[----:B------:R-:W-:Y:S04]  /*7b320*/  STL [R1+0x1f30], R22 ;  /* 0x001f301601007387 */ /* 0x000fe80000100800 */
[----:B------:R-:W4:Y:S01]  /*7b330*/  LDL.LU R21, [R1+0x1ea8] ;  /* 0x001ea80001157983 */ /* 0x000f220000300800 */
[----:B---3--:R-:W-:Y:S01]  /*7b340*/  IMAD.MOV.U32 R4, RZ, RZ, R17 ;  /* 0x000000ffff047224 */ /* 0x008fe200078e0011 */
[----:B------:R-:W-:-:S02]  /*7b350*/  MOV R5, R22 ;  /* 0x0000001600057202 */ /* 0x000fc40000000f00 */
[----:B--2---:R-:W2:Y:S01]  /*7b360*/  LDL.LU R17, [R1+0x1eac] ;  /* 0x001eac0001117983 */ /* 0x004ea20000300800 */
[----:B------:R-:W-:-:S03]  /*7b370*/  IADD3 R19, P1, PT, R19, UR16, RZ ;  /* 0x0000001013137c10 */ /* 0x000fc6000ff3e0ff */
[----:B------:R1:W-:Y:S04]  /*7b380*/  LDGSTS.E [R3+0x5d00], desc[UR14][R4.64], P0 ;  /* 0x05d0000004037fae */ /* 0x0003e800081a100e */
[----:B------:R3:W-:Y:S01]  /*7b390*/  STL [R1+0x1f34], R19 ;  /* 0x001f341301007387 */ /* 0x0007e20000100800 */
[----:B----4-:R-:W-:Y:S01]  /*7b3a0*/  IADD3.X R20, PT, PT, R20, UR5, RZ, P1, !PT ;  /* 0x0000000514147c10 */ /* 0x010fe20008ffe4ff */
[----:B-1----:R-:W-:-:S04]  /*7b3b0*/  IMAD.MOV.U32 R4, RZ, RZ, R19 ;  /* 0x000000ffff047224 */ /* 0x002fc800078e0013 */
[----:B------:R1:W-:Y:S04]  /*7b3c0*/  STL [R1+0x1f28], R20 ;  /* 0x001f281401007387 */ /* 0x0003e80000100800 */
[----:B---3--:R-:W3:Y:S01]  /*7b3d0*/  LDL.LU R19, [R1+0x1e98] ;  /* 0x001e980001137983 */ /* 0x008ee20000300800 */
[----:B------:R-:W-:Y:S02]  /*7b3e0*/  IADD3 R23, P2, PT, R23, UR16, RZ ;  /* 0x0000001017177c10 */ /* 0x000fe4000ff5e0ff */
[----:B------:R-:W-:Y:S02]  /*7b3f0*/  MOV R5, R20 ;  /* 0x0000001400057202 */ /* 0x000fe40000000f00 */
[----:B------:R-:W-:Y:S01]  /*7b400*/  IADD3 R6, P3, PT, R6, UR16, RZ ;  /* 0x0000001006067c10 */ /* 0x000fe2000ff7e0ff */
[----:B------:R-:W4:Y:S04]  /*7b410*/  LDL.LU R22, [R1+0x1e40] ;  /* 0x001e400001167983 */ /* 0x000f280000300800 */
[----:B------:R1:W-:Y:S04]  /*7b420*/  LDGSTS.E [R3+0x5e00], desc[UR14][R4.64], P0 ;  /* 0x05e0000004037fae */ /* 0x0003e800081a100e */
[----:B-1----:R-:W4:Y:S04]  /*7b430*/  LDL.LU R20, [R1+0x1e44] ;  /* 0x001e440001147983 */ /* 0x002f280000300800 */
        /* <DEDUP_REMOVED lines=32> */
[----:B-1----:R-:W-:Y:S01]  /*7b640*/  IMAD.MOV.U32 R4, RZ, RZ, R7 ;  /* 0x000000ffff047224 */ /* 0x002fe200078e0007 */
[----:B------:R-:W-:Y:S02]  /*7b650*/  MOV R5, R21 ;  /* 0x0000001500057202 */ /* 0x000fe40000000f00 */
        /* <DEDUP_REMOVED lines=51> */
[----:B------:R-:W-:Y:S02]  /*7b990*/  IADD3.X R26, PT, PT, R26, UR5, RZ, P2, !PT ;  /* 0x000000051a1a7c10 */ /* 0x000fe400097fe4ff */
[----:B------:R-:W-:-:S03]  /*7b9a0*/  ISETP.NE.U32.AND P1, PT, RZ, UR11, PT ;  /* 0x0000000bff007c0c */ /* 0x000fc6000bf25070 */
[----:B------:R2:W-:Y:S04]  /*7b9b0*/  STL [R1+0x1e18], R26 ;  /* 0x001e181a01007387 */ /* 0x0005e80000100800 */
[----:B------:R2:W-:Y:S01]  /*7b9c0*/  STL [R1+0x1dc0], R7 ;  /* 0x001dc00701007387 */ /* 0x0005e20000100800 */
[----:B------:R-:W-:-:S03]  /*7b9d0*/  MOV R5, R26 ;  /* 0x0000001a00057202 */ /* 0x000fc60000000f00 */
[----:B-1----:R-:W4:Y:S01]  /*7b9e0*/  LDL.LU R21, [R1+0x1d3c] ;  /* 0x001d3c0001157983 */ /* 0x002f220000300800 */
[----:B------:R-:W-:-:S03]  /*7b9f0*/  IADD3.X R24, PT, PT, R24, UR5, RZ, P3, !PT ;  /* 0x0000000518187c10 */ /* 0x000fc60009ffe4ff */
        /* <DEDUP_REMOVED lines=17> */
[----:B------:R-:W-:Y:S01]  /*7bb10*/  UISETP.GT.AND UP1, UPT, UR18, 0x27, UPT ;  /* 0x000000271200788c */ /* 0x000fe2000bf24270 */
[----:B------:R-:W-:Y:S01]  /*7bb20*/  IADD3.X R22, PT, PT, R22, UR5, RZ, P2, !PT ;  /* 0x0000000516167c10 */ /* 0x000fe200097fe4ff */
[----:B-1----:R-:W-:-:S03]  /*7bb30*/  IMAD.MOV.U32 R4, RZ, RZ, R17 ;  /* 0x000000ffff047224 */ /* 0x002fc600078e0011 */
[----:B------:R-:W-:Y:S01]  /*7bb40*/  MOV R5, R22 ;  /* 0x0000001600057202 */ /* 0x000fe20000000f00 */
[----:B------:R1:W-:Y:S04]  /*7bb50*/  STL [R1+0x1da8], R22 ;  /* 0x001da81601007387 */ /* 0x0003e80000100800 */
[----:B------:R-:W3:Y:S04]  /*7bb60*/  LDL.LU R24, [R1+0x1d18] ;  /* 0x001d180001187983 */ /* 0x000ee80000300800 */
[----:B----4-:R-:W4:Y:S04]  /*7bb70*/  LDL.LU R23, [R1+0x1d2c] ;  /* 0x001d2c0001177983 */ /* 0x010f280000300800 */
[----:B------:R1:W-:Y:S01]  /*7bb80*/  LDGSTS.E [R3+0x8e00], desc[UR14][R4.64], P1 ;  /* 0x08e0000004037fae */ /* 0x0003e200089a100e */
[----:B------:R-:W-:-:S03]  /*7bb90*/  USEL UR11, URZ, 0x4, !UP1 ;  /* 0x00000004ff0b7887 */ /* 0x000fc6000c800000 */
        /* <DEDUP_REMOVED lines=8> */
[----:B------:R-:W-:-:S03]  /*7bc20*/  IADD3 R20, P1, PT, R20, UR16, RZ ;  /* 0x0000001014147c10 */ /* 0x000fc6000ff3e0ff */
[----:B------:R-:W-:Y:S04]  /*7bc30*/  STL [R1+0x1dac], R6 ;  /* 0x001dac0601007387 */ /* 0x000fe80000100800 */
[----:B------:R1:W-:Y:S01]  /*7bc40*/  STL [R1+0x1d98], R18 ;  /* 0x001d981201007387 */ /* 0x0003e20000100800 */
[----:B------:R-:W-:Y:S02]  /*7bc50*/  IADD3 R25, P2, PT, R25, UR16, RZ ;  /* 0x0000001019197c10 */ /* 0x000fe4000ff5e0ff */
[----:B------:R-:W-:Y:S02]  /*7bc60*/  ISETP.NE.U32.AND P0, PT, RZ, UR11, PT ;  /* 0x0000000bff007c0c */ /* 0x000fe4000bf05070 */
[----:B------:R-:W-:Y:S01]  /*7bc70*/  IADD3.X R21, PT, PT, R21, UR5, RZ, P1, !PT ;  /* 0x0000000515157c10 */ /* 0x000fe20008ffe4ff */
[----:B-1----:R-:W4:Y:S04]  /*7bc80*/  LDL.LU R18, [R1+0x122c] ;  /* 0x00122c0001127983 */ /* 0x002f280000300800 */
[----:B------:R-:W4:Y:S04]  /*7bc90*/  LDL.LU R6, [R1+0x1234] ;  /* 0x0012340001067983 */ /* 0x000f280000300800 */
[----:B------:R-:W-:Y:S01]  /*7bca0*/  STL [R1+0x1d40], R20 ;  /* 0x001d401401007387 */ /* 0x000fe20000100800 */
[----:B------:R-:W-:-:S03]  /*7bcb0*/  MOV R5, R21 ;  /* 0x0000001500057202 */ /* 0x000fc60000000f00 */
[----:B------:R1:W-:Y:S04]  /*7bcc0*/  STL [R1+0x1d3c], R21 ;  /* 0x001d3c1501007387 */ /* 0x0003e80000100800 */
[----:B------:R-:W-:Y:S01]  /*7bcd0*/  STL [R1+0x1d44], R25 ;  /* 0x001d441901007387 */ /* 0x000fe20000100800 */
[----:B--2---:R-:W-:Y:S01]  /*7bce0*/  IADD3.X R26, PT, PT, R26, UR5, RZ, P2, !PT ;  /* 0x000000051a1a7c10 */ /* 0x004fe200097fe4ff */
[----:B------:R-:W-:-:S05]  /*7bcf0*/  IMAD.MOV.U32 R4, RZ, RZ, R20 ;  /* 0x000000ffff047224 */ /* 0x000fca00078e0014 */
[----:B------:R2:W-:Y:S04]  /*7bd00*/  LDGSTS.E [R3+0x9c00], desc[UR14][R4.64], P0 ;  /* 0x09c0000004037fae */ /* 0x0005e800081a100e */
[----:B-1----:R-:W4:Y:S04]  /*7bd10*/  LDL.LU R21, [R1+0x1228] ;  /* 0x0012280001157983 */ /* 0x002f280000300800 */
[----:B------:R-:W-:Y:S04]  /*7bd20*/  STL [R1+0x1d30], R26 ;  /* 0x001d301a01007387 */ /* 0x000fe80000100800 */
[----:B------:R-:W4:Y:S01]  /*7bd30*/  LDL.LU R20, [R1+0x1230] ;  /* 0x0012300001147983 */ /* 0x000f220000300800 */
[----:B---3--:R-:W-:Y:S01]  /*7bd40*/  IADD3 R7, P1, PT, R7, UR16, RZ ;  /* 0x0000001007077c10 */ /* 0x008fe2000ff3e0ff */
[----:B--2---:R-:W-:Y:S01]  /*7bd50*/  IMAD.MOV.U32 R4, RZ, RZ, R25 ;  /* 0x000000ffff047224 */ /* 0x004fe200078e0019 */
[----:B------:R-:W-:-:S03]  /*7bd60*/  MOV R5, R26 ;  /* 0x0000001a00057202 */ /* 0x000fc60000000f00 */
[----:B------:R-:W-:Y:S04]  /*7bd70*/  STL [R1+0x1d34], R7 ;  /* 0x001d340701007387 */ /* 0x000fe80000100800 */
        /* <DEDUP_REMOVED lines=12> */
[----:B------:R-:W-:Y:S01]  /*7be40*/  IADD3.X R24, PT, PT, R24, UR5, RZ, P2, !PT ;  /* 0x0000000518187c10 */ /* 0x000fe200097fe4ff */
[----:B------:R-:W-:Y:S01]  /*7be50*/  STL [R1+0x1d2c], R23 ;  /* 0x001d2c1701007387 */ /* 0x000fe20000100800 */
[----:B------:R-:W-:-:S03]  /*7be60*/  IADD3 R17, P3, PT, R17, UR16, RZ ;  /* 0x0000001011117c10 */ /* 0x000fc6000ff7e0ff */
[----:B------:R-:W-:Y:S01]  /*7be70*/  STL [R1+0x1d18], R24 ;  /* 0x001d181801007387 */ /* 0x000fe20000100800 */
[----:B--2---:R-:W-:Y:S01]  /*7be80*/  IMAD.MOV.U32 R4, RZ, RZ, R23 ;  /* 0x000000ffff047224 */ /* 0x004fe200078e0017 */
[----:B------:R-:W-:Y:S02]  /*7be90*/  MOV R5, R24 ;  /* 0x0000001800057202 */ /* 0x000fe40000000f00 */
[----:B------:R-:W-:Y:S01]  /*7bea0*/  IADD3.X R22, PT, PT, R22, UR5, RZ, P3, !PT ;  /* 0x0000000516167c10 */ /* 0x000fe20009ffe4ff */
[----:B------:R1:W-:Y:S01]  /*7beb0*/  STL [R1+0x1224], R17 ;  /* 0x0012241101007387 */ /* 0x0003e20000100800 */
[----:B------:R-:W-:-:S03]  /*7bec0*/  ISETP.NE.U32.AND P1, PT, RZ, UR11, PT ;  /* 0x0000000bff007c0c */ /* 0x000fc6000bf25070 */
[----:B------:R-:W2:Y:S04]  /*7bed0*/  LDL.LU R27, [R1+0x12a4] ;  /* 0x0012a400011b7983 */ /* 0x000ea80000300800 */
[----:B------:R4:W-:Y:S04]  /*7bee0*/  LDGSTS.E [R3+0x9f00], desc[UR14][R4.64], P0 ;  /* 0x09f0000004037fae */ /* 0x0009e800081a100e */
[----:B------:R-:W-:Y:S04]  /*7bef0*/  STL [R1+0x1220], R22 ;  /* 0x0012201601007387 */ /* 0x000fe80000100800 */
[----:B------:R-:W2:Y:S04]  /*7bf00*/  LDL.LU R25, [R1+0x12ac] ;  /* 0x0012ac0001197983 */ /* 0x000ea80000300800 */
[----:B------:R-:W2:Y:S04]  /*7bf10*/  LDL.LU R28, [R1+0x12a0] ;  /* 0x0012a000011c7983 */ /* 0x000ea80000300800 */
[----:B------:R-:W2:Y:S01]  /*7bf20*/  LDL.LU R26, [R1+0x12a8] ;  /* 0x0012a800011a7983 */ /* 0x000ea20000300800 */
[----:B----4-:R-:W-:Y:S01]  /*7bf30*/  IMAD.MOV.U32 R4, RZ, RZ, R17 ;  /* 0x000000ffff047224 */ /* 0x010fe200078e0011 */
[----:B------:R-:W-:-:S02]  /*7bf40*/  MOV R5, R22 ;  /* 0x0000001600057202 */ /* 0x000fc40000000f00 */
[----:B-1----:R-:W4:Y:S04]  /*7bf50*/  LDL.LU R17, [R1+0x12b4] ;  /* 0x0012b40001117983 */ /* 0x002f280000300800 */
[----:B------:R1:W-:Y:S01]  /*7bf60*/  LDGSTS.E [R3+0xac00], desc[UR14][R4.64], P1 ;  /* 0x0ac0000004037fae */ /* 0x0003e200089a100e */
[----:B------:R-:W-:Y:S02]  /*7bf70*/  IADD3 R18, P0, PT, R18, UR16, RZ ;  /* 0x0000001012127c10 */ /* 0x000fe4000ff1e0ff */
[----:B------:R-:W-:-:S03]  /*7bf80*/  IADD3 R6, P2, PT, R6, UR16, RZ ;  /* 0x0000001006067c10 */ /* 0x000fc6000ff5e0ff */
[----:B------:R1:W-:Y:S02]  /*7bf90*/  STL [R1+0x122c], R18 ;  /* 0x00122c1201007387 */ /* 0x0003e40000100800 */
[----:B-1----:R-:W-:Y:S01]  /*7bfa0*/  IMAD.MOV.U32 R4, RZ, RZ, R18 ;  /* 0x000000ffff047224 */ /* 0x002fe200078e0012 */
[----:B------:R-:W-:Y:S02]  /*7bfb0*/  IADD3.X R21, PT, PT, R21, UR5, RZ, P0, !PT ;  /* 0x0000000515157c10 */ /* 0x000fe400087fe4ff */
[----:B------:R-:W-:-:S03]  /*7bfc0*/  IADD3.X R20, PT, PT, R20, UR5, RZ, P2, !PT ;  /* 0x0000000514147c10 */ /* 0x000fc600097fe4ff */
[----:B------:R-:W-:Y:S04]  /*7bfd0*/  STL [R1+0x1228], R21 ;  /* 0x0012281501007387 */ /* 0x000fe80000100800 */
[----:B------:R1:W-:Y:S01]  /*7bfe0*/  STL [R1+0x1234], R6 ;  /* 0x0012340601007387 */ /* 0x0003e20000100800 */
[----:B------:R-:W-:-:S03]  /*7bff0*/  MOV R5, R21 ;  /* 0x0000001500057202 */ /* 0x000fc60000000f00 */
[----:B------:R-:W4:Y:S04]  /*7c000*/  LDL.LU R18, [R1+0x12b0] ;  /* 0x0012b00001127983 */ /* 0x000f280000300800 */
[----:B------:R-:W-:Y:S04]  /*7c010*/  STL [R1+0x1230], R20 ;  /* 0x0012301401007387 */ /* 0x000fe80000100800 */
[----:B------:R1:W-:Y:S04]  /*7c020*/  LDGSTS.E [R3+0xad00], desc[UR14][R4.64], P1 ;  /* 0x0ad0000004037fae */ /* 0x0003e800089a100e */
[----:B------:R-:W4:Y:S01]  /*7c030*/  LDL.LU R24, [R1+0x12b8] ;  /* 0x0012b80001187983 */ /* 0x000f220000300800 */
[----:B-1----:R-:W-:-:S03]  /*7c040*/  IMAD.MOV.U32 R4, RZ, RZ, R6 ;  /* 0x000000ffff047224 */ /* 0x002fc600078e0006 */
[----:B------:R-:W4:Y:S04]  /*7c050*/  LDL.LU R6, [R1+0x12bc] ;  /* 0x0012bc0001067983 */ /* 0x000f280000300800 */
[----:B------:R-:W4:Y:S01]  /*7c060*/  LDL.LU R23, [R1+0x1320] ;  /* 0x0013200001177983 */ /* 0x000f220000300800 */
[----:B------:R-:W-:-:S03]  /*7c070*/  MOV R5, R20 ;  /* 0x0000001400057202 */ /* 0x000fc60000000f00 */
[----:B------:R-:W4:Y:S04]  /*7c080*/  LDL.LU R22, [R1+0x1324] ;  /* 0x0013240001167983 */ /* 0x000f280000300800 */
        /* <DEDUP_REMOVED lines=15> */
[----:B--2---:R-:W-:-:S05]  /*7c180*/  IADD3 R27, P1, PT, R27, UR16, RZ ;  /* 0x000000101b1b7c10 */ /* 0x004fca000ff3e0ff */
        /* <DEDUP_REMOVED lines=11> */
[----:B------:R-:W-:Y:S01]  /*7c240*/  STL [R1+0x12a8], R26 ;  /* 0x0012a81a01007387 */ /* 0x000fe20000100800 */
[----:B------:R-:W-:-:S03]  /*7c250*/  UISETP.GT.AND UP1, UPT, UR18, 0x33, UPT ;  /* 0x000000331200788c */ /* 0x000fc6000bf24270 */
[----:B------:R-:W-:Y:S01]  /*7c260*/  STL [R1+0x12b4], R17 ;  /* 0x0012b41101007387 */ /* 0x000fe20000100800 */
[----:B-1----:R-:W-:Y:S01]  /*7c270*/  IMAD.MOV.U32 R4, RZ, RZ, R25 ;  /* 0x000000ffff047224 */ /* 0x002fe200078e0019 */
[----:B------:R-:W-:Y:S01]  /*7c280*/  MOV R5, R26 ;  /* 0x0000001a00057202 */ /* 0x000fe20000000f00 */
[----:B------:R-:W-:-:S04]  /*7c290*/  USEL UR11, URZ, 0x4, !UP1 ;  /* 0x00000004ff0b7887 */ /* 0x000fc8000c800000 */
[----:B------:R1:W-:Y:S01]  /*7c2a0*/  LDGSTS.E [R3+0xbd00], desc[UR14][R4.64], P0 ;  /* 0x0bd0000004037fae */ /* 0x0003e200081a100e */
[----:B------:R-:W-:Y:S01]  /*7c2b0*/  USEL UR11, UR11, URZ, !UP0 ;  /* 0x000000ff0b0b7287 */ /* 0x000fe2000c000000 */
[----:B-1----:R-:W-:Y:S01]  /*7c2c0*/  IMAD.MOV.U32 R4, RZ, RZ, R17 ;  /* 0x000000ffff047224 */ /* 0x002fe200078e0011 */
[----:B------:R-:W-:-:S04]  /*7c2d0*/  IADD3.X R18, PT, PT, R18, UR5, RZ, P1, !PT ;  /* 0x0000000512127c10 */ /* 0x000fc80008ffe4ff */
[----:B------:R-:W-:Y:S01]  /*7c2e0*/  MOV R5, R18 ;  /* 0x0000001200057202 */ /* 0x000fe20000000f00 */
[----:B------:R1:W-:Y:S01]  /*7c2f0*/  STL [R1+0x12b0], R18 ;  /* 0x0012b01201007387 */ /* 0x0003e20000100800 */
[----:B------:R-:W-:-:S03]  /*7c300*/  ISETP.NE.U32.AND P1, PT, RZ, UR11, PT ;  /* 0x0000000bff007c0c */ /* 0x000fc6000bf25070 */
[----:B------:R2:W-:Y:S04]  /*7c310*/  LDGSTS.E [R3+0xbe00], desc[UR14][R4.64], P0 ;  /* 0x0be0000004037fae */ /* 0x0005e800081a100e */
[----:B-1----:R-:W4:Y:S04]  /*7c320*/  LDL.LU R18, [R1+0x1338] ;  /* 0x0013380001127983 */ /* 0x002f280000300800 */
[----:B------:R-:W4:Y:S01]  /*7c330*/  LDL.LU R17, [R1+0x133c] ;  /* 0x00133c0001117983 */ /* 0x000f220000300800 */
[----:B------:R-:W-:-:S04]  /*7c340*/  IADD3 R6, P2, PT, R6, UR16, RZ ;  /* 0x0000001006067c10 */ /* 0x000fc8000ff5e0ff */
[----:B------:R-:W-:Y:S02]  /*7c350*/  IADD3.X R24, PT, PT, R24, UR5, RZ, P2, !PT ;  /* 0x0000000518187c10 */ /* 0x000fe400097fe4ff */
[----:B------:R-:W-:Y:S01]  /*7c360*/  IADD3 R22, P3, PT, R22, UR16, RZ ;  /* 0x0000001016167c10 */ /* 0x000fe2000ff7e0ff */
[----:B--2---:R-:W-:Y:S01]  /*7c370*/  IMAD.MOV.U32 R4, RZ, RZ, R6 ;  /* 0x000000ffff047224 */ /* 0x004fe200078e0006 */
[----:B------:R-:W-:Y:S02]  /*7c380*/  MOV R5, R24 ;  /* 0x0000001800057202 */ /* 0x000fe40000000f00 */
        /* <DEDUP_REMOVED lines=25> */
[----:B------:R-:W3:Y:S01]  /*7c520*/  LDL.LU R24, [R1+0x13b8] ;  /* 0x0013b80001187983 */ /* 0x000ee20000300800 */
[----:B------:R-:W-:-:S03]  /*7c530*/  UISETP.GT.AND UP1, UPT, UR18, 0x37, UPT ;  /* 0x000000371200788c */ /* 0x000fc6000bf24270 */
[----:B------:R1:W-:Y:S01]  /*7c540*/  LDGSTS.E [R3+0xcd00], desc[UR14][R4.64], P1 ;  /* 0x0cd0000004037fae */ /* 0x0003e200089a100e */
[----:B------:R-:W-:Y:S01]  /*7c550*/  USEL UR11, URZ, 0x4, !UP1 ;  /* 0x00000004ff0b7887 */ /* 0x000fe2000c800000 */
[----:B-1----:R-:W-:Y:S02]  /*7c560*/  IMAD.MOV.U32 R4, RZ, RZ, R7 ;  /* 0x000000ffff047224 */ /* 0x002fe400078e0007 */
[----:B------:R-:W3:Y:S01]  /*7c570*/  LDL.LU R7, [R1+0x13bc] ;  /* 0x0013bc0001077983 */ /* 0x000ee20000300800 */
[----:B------:R-:W-:-:S03]  /*7c580*/  MOV R5, R20 ;  /* 0x0000001400057202 */ /* 0x000fc60000000f00 */
[----:B------:R-:W3:Y:S04]  /*7c590*/  LDL.LU R23, [R1+0x1420] ;  /* 0x0014200001177983 */ /* 0x000ee80000300800 */
[----:B------:R-:W3:Y:S01]  /*7c5a0*/  LDL.LU R21, [R1+0x1424] ;  /* 0x0014240001157983 */ /* 0x000ee20000300800 */
[----:B------:R-:W-:-:S03]  /*7c5b0*/  USEL UR11, UR11, URZ, !UP0 ;  /* 0x000000ff0b0b7287 */ /* 0x000fc6000c000000 */
[----:B------:R1:W-:Y:S01]  /*7c5c0*/  LDGSTS.E [R3+0xce00], desc[UR14][R4.64], P1 ;  /* 0x0ce0000004037fae */ /* 0x0003e200089a100e */
[----:B----4-:R-:W-:-:S04]  /*7c5d0*/  IADD3 R17, P0, PT, R17, UR16, RZ ;  /* 0x0000001011117c10 */ /* 0x010fc8000ff1e0ff */
[----:B------:R-:W-:Y:S01]  /*7c5e0*/  IADD3.X R18, PT, PT, R18, UR5, RZ, P0, !PT ;  /* 0x0000000512127c10 */ /* 0x000fe200087fe4ff */
[----:B-1----:R-:W-:Y:S01]  /*7c5f0*/  IMAD.MOV.U32 R4, RZ, RZ, R17 ;  /* 0x000000ffff047224 */ /* 0x002fe200078e0011 */
[----:B------:R1:W-:Y:S02]  /*7c600*/  STL [R1+0x133c], R17 ;  /* 0x00133c1101007387 */ /* 0x0003e40000100800 */
[----:B------:R-:W-:Y:S02]  /*7c610*/  MOV R5, R18 ;  /* 0x0000001200057202 */ /* 0x000fe40000000f00 */
[----:B------:R4:W-:Y:S04]  /*7c620*/  STL [R1+0x1338], R18 ;  /* 0x0013381201007387 */ /* 0x0009e80000100800 */
[----:B------:R-:W3:Y:S04]  /*7c630*/  LDL.LU R22, [R1+0x1428] ;  /* 0x0014280001167983 */ /* 0x000ee80000300800 */
[----:B------:R1:W-:Y:S01]  /*7c640*/  LDGSTS.E [R3+0xcf00], desc[UR14][R4.64], P1 ;  /* 0x0cf0000004037fae */ /* 0x0003e200089a100e */
[----:B------:R-:W-:-:S02]  /*7c650*/  ISETP.NE.U32.AND P0, PT, RZ, UR11, PT ;  /* 0x0000000bff007c0c */ /* 0x000fc4000bf05070 */
[----:B------:R-:W-:Y:S01]  /*7c660*/  IADD3 R27, P1, PT, R27, UR16, RZ ;  /* 0x000000101b1b7c10 */ /* 0x000fe2000ff3e0ff */
[----:B-1----:R-:W3:Y:S04]  /*7c670*/  LDL.LU R17, [R1+0x142c] ;  /* 0x00142c0001117983 */ /* 0x002ee80000300800 */
[----:B------:R-:W3:Y:S04]  /*7c680*/  LDL.LU R20, [R1+0x1430] ;  /* 0x0014300001147983 */ /* 0x000ee80000300800 */
[----:B----4-:R-:W4:Y:S01]  /*7c690*/  LDL.LU R18, [R1+0x1434] ;  /* 0x0014340001127983 */ /* 0x010f220000300800 */
[----:B------:R-:W-:-:S02]  /*7c6a0*/  IADD3.X R28, PT, PT, R28, UR5, RZ, P1, !PT ;  /* 0x000000051c1c7c10 */ /* 0x000fc40008ffe4ff */
        /* <DEDUP_REMOVED lines=11> */
[----:B------:R-:W4:Y:S04]  /*7c760*/  LDL.LU R6, [R1+0x143c] ;  /* 0x00143c0001067983 */ /* 0x000f280000300800 */
        /* <DEDUP_REMOVED lines=31> */
[----:B------:R-:W-:-:S02]  /*7c960*/  IADD3 R17, P0, PT, R17, UR16, RZ ;  /* 0x0000001011117c10 */ /* 0x000fc4000ff1e0ff */
[----:B----4-:R-:W-:Y:S02]  /*7c970*/  IADD3 R18, P2, PT, R18, UR16, RZ ;  /* 0x0000001012127c10 */ /* 0x010fe4000ff5e0ff */
[----:B------:R-:W-:Y:S01]  /*7c980*/  IADD3.X R22, PT, PT, R22, UR5, RZ, P0, !PT ;  /* 0x0000000516167c10 */ /* 0x000fe200087fe4ff */
[----:B------:R4:W-:Y:S01]  /*7c990*/  STL [R1+0x142c], R17 ;  /* 0x00142c1101007387 */ /* 0x0009e20000100800 */
[----:B-1----:R-:W-:Y:S01]  /*7c9a0*/  IMAD.MOV.U32 R4, RZ, RZ, R17 ;  /* 0x000000ffff047224 */ /* 0x002fe200078e0011 */
[----:B------:R-:W-:Y:S02]  /*7c9b0*/  IADD3.X R20, PT, PT, R20, UR5, RZ, P2, !PT ;  /* 0x0000000514147c10 */ /* 0x000fe400097fe4ff */
[----:B------:R-:W-:Y:S01]  /*7c9c0*/  MOV R5, R22 ;  /* 0x0000001600057202 */ /* 0x000fe20000000f00 */
[----:B------:R-:W-:Y:S04]  /*7c9d0*/  STL [R1+0x1428], R22 ;  /* 0x0014281601007387 */ /* 0x000fe80000100800 */
[----:B------:R1:W-:Y:S04]  /*7c9e0*/  STL [R1+0x1434], R18 ;  /* 0x0014341201007387 */ /* 0x0003e80000100800 */
[----:B------:R1:W-:Y:S04]  /*7c9f0*/  LDGSTS.E [R3+0xed00], desc[UR14][R4.64], P1 ;  /* 0x0ed0000004037fae */ /* 0x0003e800089a100e */
[----:B----4-:R-:W4:Y:S04]  /*7ca00*/  LDL.LU R17, [R1+0x14b4] ;  /* 0x0014b40001117983 */ /* 0x010f280000300800 */
[----:B------:R-:W-:Y:S01]  /*7ca10*/  STL [R1+0x1430], R20 ;  /* 0x0014301401007387 */ /* 0x000fe20000100800 */
[----:B-1----:R-:W-:-:S03]  /*7ca20*/  IMAD.MOV.U32 R4, RZ, RZ, R18 ;  /* 0x000000ffff047224 */ /* 0x002fc600078e0012 */
[----:B------:R-:W4:Y:S01]  /*7ca30*/  LDL.LU R18, [R1+0x14b0] ;  /* 0x0014b00001127983 */ /* 0x000f220000300800 */
[----:B------:R-:W-:-:S03]  /*7ca40*/  IADD3 R6, P0, PT, R6, UR16, RZ ;  /* 0x0000001006067c10 */ /* 0x000fc6000ff1e0ff */
[----:B------:R-:W4:Y:S04]  /*7ca50*/  LDL.LU R22, [R1+0x14bc] ;  /* 0x0014bc0001167983 */ /* 0x000f280000300800 */
[----:B------:R-:W4:Y:S04]  /*7ca60*/  LDL.LU R25, [R1+0x1524] ;  /* 0x0015240001197983 */ /* 0x000f280000300800 */
[----:B------:R-:W-:Y:S01]  /*7ca70*/  STL [R1+0x143c], R6 ;  /* 0x00143c0601007387 */ /* 0x000fe20000100800 */
[----:B------:R-:W-:-:S05]  /*7ca80*/  MOV R5, R20 ;  /* 0x0000001400057202 */ /* 0x000fca0000000f00 */
[----:B------:R1:W-:Y:S02]  /*7ca90*/  LDGSTS.E [R3+0xee00], desc[UR14][R4.64], P1 ;  /* 0x0ee0000004037fae */ /* 0x0003e400089a100e */
[----:B-1----:R-:W-:Y:S01]  /*7caa0*/  IMAD.MOV.U32 R4, RZ, RZ, R6 ;  /* 0x000000ffff047224 */ /* 0x002fe200078e0006 */
[----:B--2---:R-:W-:-:S05]  /*7cab0*/  IADD3.X R19, PT, PT, R19, UR5, RZ, P0, !PT ;  /* 0x0000000513137c10 */ /* 0x004fca00087fe4ff */
[----:B------:R1:W-:Y:S04]  /*7cac0*/  STL [R1+0x1438], R19 ;  /* 0x0014381301007387 */ /* 0x0003e80000100800 */
[----:B------:R-:W2:Y:S04]  /*7cad0*/  LDL.LU R24, [R1+0x14b8] ;  /* 0x0014b80001187983 */ /* 0x000ea80000300800 */
[----:B------:R-:W2:Y:S01]  /*7cae0*/  LDL.LU R26, [R1+0x1520] ;  /* 0x00152000011a7983 */ /* 0x000ea20000300800 */
[----:B------:R-:W-:-:S03]  /*7caf0*/  MOV R5, R19 ;  /* 0x0000001300057202 */ /* 0x000fc60000000f00 */
[----:B------:R-:W2:Y:S01]  /*7cb00*/  LDL.LU R23, [R1+0x1528] ;  /* 0x0015280001177983 */ /* 0x000ea20000300800 */
[----:B------:R-:W-:-:S03]  /*7cb10*/  UISETP.GT.AND UP1, UPT, UR18, 0x3f, UPT ;  /* 0x0000003f1200788c */ /* 0x000fc6000bf24270 */
[----:B------:R3:W-:Y:S04]  /*7cb20*/  LDGSTS.E [R3+0xef00], desc[UR14][R4.64], P1 ;  /* 0x0ef0000004037fae */ /* 0x0007e800089a100e */
[----:B-1----:R-:W2:Y:S04]  /*7cb30*/  LDL.LU R19, [R1+0x152c] ;  /* 0x00152c0001137983 */ /* 0x002ea80000300800 */
[----:B------:R-:W2:Y:S04]  /*7cb40*/  LDL.LU R20, [R1+0x1530] ;  /* 0x0015300001147983 */ /* 0x000ea80000300800 */
[----:B------:R-:W2:Y:S01]  /*7cb50*/  LDL.LU R6, [R1+0x1534] ;  /* 0x0015340001067983 */ /* 0x000ea20000300800 */
[----:B------:R-:W-:-:S04]  /*7cb60*/  USEL UR11, URZ, 0x4, !UP1 ;  /* 0x00000004ff0b7887 */ /* 0x000fc8000c800000 */
[----:B------:R-:W-:Y:S01]  /*7cb70*/  USEL UR11, UR11, URZ, !UP0 ;  /* 0x000000ff0b0b7287 */ /* 0x000fe2000c000000 */
[----:B------:R-:W-:-:S05]  /*7cb80*/  IADD3 R27, P1, PT, R27, UR16, RZ ;  /* 0x000000101b1b7c10 */ /* 0x000fca000ff3e0ff */
[----:B------:R-:W-:Y:S02]  /*7cb90*/  ISETP.NE.U32.AND P0, PT, RZ, UR11, PT ;  /* 0x0000000bff007c0c */ /* 0x000fe4000bf05070 */
[----:B---3--:R-:W-:Y:S02]  /*7cba0*/  IADD3.X R28, PT, PT, R28, UR5, RZ, P1, !PT ;  /* 0x000000051c1c7c10 */ /* 0x008fe40008ffe4ff */
        /* <DEDUP_REMOVED lines=10> */
[----:B---3--:R-:W-:Y:S01]  /*7cc50*/  IMAD.MOV.U32 R4, RZ, RZ, R7 ;  /* 0x000000ffff047224 */ /* 0x008fe200078e0007 */
[----:B------:R-:W-:Y:S02]  /*7cc60*/  MOV R5, R21 ;  /* 0x0000001500057202 */ /* 0x000fe40000000f00 */
[----:B-1----:R-:W3:Y:S04]  /*7cc70*/  LDL.LU R7, [R1+0x153c] ;  /* 0x00153c0001077983 */ /* 0x002ee80000300800 */
[----:B------:R1:W-:Y:S01]  /*7cc80*/  LDGSTS.E [R3+0xfd00], desc[UR14][R4.64], P0 ;  /* 0x0fd0000004037fae */ /* 0x0003e200081a100e */
[----:B------:R-:W-:-:S04]  /*7cc90*/  USEL UR11, URZ, 0x4, !UP1 ;  /* 0x00000004ff0b7887 */ /* 0x000fc8000c800000 */
[----:B------:R-:W-:Y:S01]  /*7cca0*/  USEL UR11, UR11, URZ, !UP0 ;  /* 0x000000ff0b0b7287 */ /* 0x000fe2000c000000 */
[----:B----4-:R-:W-:-:S05]  /*7ccb0*/  IADD3 R17, P1, PT, R17, UR16, RZ ;  /* 0x0000001011117c10 */ /* 0x010fca000ff3e0ff */
[----:B------:R4:W-:Y:S01]  /*7ccc0*/  STL [R1+0x14b4], R17 ;  /* 0x0014b41101007387 */ /* 0x0009e20000100800 */
[----:B-1----:R-:W-:Y:S01]  /*7ccd0*/  IMAD.MOV.U32 R4, RZ, RZ, R17 ;  /* 0x000000ffff047224 */ /* 0x002fe200078e0011 */
[----:B------:R-:W-:-:S05]  /*7cce0*/  IADD3.X R18, PT, PT, R18, UR5, RZ, P1, !PT ;  /* 0x0000000512127c10 */ /* 0x000fca0008ffe4ff */
[----:B------:R1:W-:Y:S04]  /*7ccf0*/  STL [R1+0x14b0], R18 ;  /* 0x0014b01201007387 */ /* 0x0003e80000100800 */
[----:B----4-:R-:W4:Y:S01]  /*7cd00*/  LDL.LU R17, [R1+0x1538] ;  /* 0x0015380001117983 */ /* 0x010f220000300800 */
[----:B------:R-:W-:Y:S02]  /*7cd10*/  IADD3 R22, P2, PT, R22, UR16, RZ ;  /* 0x0000001016167c10 */ /* 0x000fe4000ff5e0ff */
[----:B------:R-:W-:Y:S02]  /*7cd20*/  MOV R5, R18 ;  /* 0x0000001200057202 */ /* 0x000fe40000000f00 */
[----:B------:R-:W-:Y:S01]  /*7cd30*/  IADD3 R25, P3, PT, R25, UR16, RZ ;  /* 0x0000001019197c10 */ /* 0x000fe2000ff7e0ff */
[----:B------:R-:W4:Y:S04]  /*7cd40*/  LDL.LU R21, [R1+0x15a4] ;  /* 0x0015a40001157983 */ /* 0x000f280000300800 */
[----:B------:R1:W-:Y:S01]  /*7cd50*/  LDGSTS.E [R3+0xfe00], desc[UR14][R4.64], P0 ;  /* 0x0fe0000004037fae */ /* 0x0003e200081a100e */
[----:B------:R-:W-:-:S03]  /*7cd60*/  ISETP.NE.U32.AND P1, PT, RZ, UR11, PT ;  /* 0x0000000bff007c0c */ /* 0x000fc6000bf25070 */
[----:B-1----:R-:W4:Y:S04]  /*7cd70*/  LDL.LU R18, [R1+0x15ac] ;  /* 0x0015ac0001127983 */ /* 0x002f280000300800 */
[----:B------:R-:W-:Y:S01]  /*7cd80*/  STL [R1+0x14bc], R22 ;  /* 0x0014bc1601007387 */ /* 0x000fe20000100800 */
[----:B------:R-:W-:Y:S01]  /*7cd90*/  IMAD.MOV.U32 R4, RZ, RZ, R22 ;  /* 0x000000ffff047224 */ /* 0x000fe200078e0016 */
[----:B--2---:R-:W-:-:S04]  /*7cda0*/  IADD3.X R24, PT, PT, R24, UR5, RZ, P2, !PT ;  /* 0x0000000518187c10 */ /* 0x004fc800097fe4ff */
[----:B------:R-:W-:Y:S01]  /*7cdb0*/  MOV R5, R24 ;  /* 0x0000001800057202 */ /* 0x000fe20000000f00 */
[----:B------:R1:W-:Y:S04]  /*7cdc0*/  STL [R1+0x14b8], R24 ;  /* 0x0014b81801007387 */ /* 0x0003e80000100800 */
[----:B------:R-:W-:Y:S01]  /*7cdd0*/  STL [R1+0x1524], R25 ;  /* 0x0015241901007387 */ /* 0x000fe20000100800 */
[----:B------:R-:W-:-:S03]  /*7cde0*/  IADD3.X R26, PT, PT, R26, UR5, RZ, P3, !PT ;  /* 0x000000051a1a7c10 */ /* 0x000fc60009ffe4ff */
[----:B------:R2:W-:Y:S01]  /*7cdf0*/  LDGSTS.E [R3+0xff00], desc[UR14][R4.64], P0 ;  /* 0x0ff0000004037fae */ /* 0x0005e200081a100e */
[----:B------:R-:W-:-:S03]  /*7ce00*/  IADD3 R19, P0, PT, R19, UR16, RZ ;  /* 0x0000001013137c10 */ /* 0x000fc6000ff1e0ff */
[----:B-1----:R-:W4:Y:S01]  /*7ce10*/  LDL.LU R24, [R1+0x15a0] ;  /* 0x0015a00001187983 */ /* 0x002f220000300800 */
        /* <DEDUP_REMOVED lines=18> */
[----:B---3--:R-:W-:Y:S01]  /*7cf40*/  IADD3 R7, P0, PT, R7, UR16, RZ ;  /* 0x0000001007077c10 */ /* 0x008fe2000ff1e0ff */
[----:B------:R-:W-:Y:S02]  /*7cf50*/  IMAD.MOV.U32 R4, RZ, RZ, R6 ;  /* 0x000000ffff047224 */ /* 0x000fe400078e0006 */
[----:B------:R-:W3:Y:S04]  /*7cf60*/  LDL.LU R23, [R1+0x15bc] ;  /* 0x0015bc0001177983 */ /* 0x000ee80000300800 */
[----:B------:R-:W3:Y:S04]  /*7cf70*/  LDL.LU R6, [R1+0x1624] ;  /* 0x0016240001067983 */ /* 0x000ee80000300800 */
[----:B------:R1:W-:Y:S01]  /*7cf80*/  LDGSTS.E [R3+0x10e00], desc[UR14][R4.64], P1 ;  /* 0x10e0000004037fae */ /* 0x0003e200089a100e */
[----:B------:R-:W-:-:S03]  /*7cf90*/  UISETP.GT.AND UP1, UPT, UR18, 0x47, UPT ;  /* 0x000000471200788c */ /* 0x000fc6000bf24270 */
[----:B------:R-:W-:Y:S01]  /*7cfa0*/  STL [R1+0x153c], R7 ;  /* 0x00153c0701007387 */ /* 0x000fe20000100800 */
[----:B------:R-:W-:Y:S01]  /*7cfb0*/  USEL UR11, URZ, 0x4, !UP1 ;  /* 0x00000004ff0b7887 */ /* 0x000fe2000c800000 */
[----:B-1----:R-:W-:-:S03]  /*7cfc0*/  IMAD.MOV.U32 R4, RZ, RZ, R7 ;  /* 0x000000ffff047224 */ /* 0x002fc600078e0007 */
[----:B------:R-:W-:Y:S01]  /*7cfd0*/  USEL UR11, UR11, URZ, !UP0 ;  /* 0x000000ff0b0b7287 */ /* 0x000fe2000c000000 */
[----:B----4-:R-:W-:-:S04]  /*7cfe0*/  IADD3.X R17, PT, PT, R17, UR5, RZ, P0, !PT ;  /* 0x0000000511117c10 */ /* 0x010fc800087fe4ff */
        /* <DEDUP_REMOVED lines=12> */
[----:B------:R-:W-:-:S04]  /*7d0b0*/  IADD3.X R24, PT, PT, R24, UR5, RZ, P1, !PT ;  /* 0x0000000518187c10 */ /* 0x000fc80008ffe4ff */
        /* <DEDUP_REMOVED lines=10> */
[----:B------:R-:W2:Y:S01]  /*7d160*/  LDL.LU R18, [R1+0x163c] ;  /* 0x00163c0001127983 */ /* 0x000ea20000300800 */
[----:B------:R-:W-:-:S03]  /*7d170*/  IADD3 R19, P1, PT, R19, UR16, RZ ;  /* 0x0000001013137c10 */ /* 0x000fc6000ff3e0ff */
[----:B------:R1:W-:Y:S04]  /*7d180*/  LDGSTS.E [R3+0x11d00], desc[UR14][R4.64], P0 ;  /* 0x11d0000004037fae */ /* 0x0003e800081a100e */
[----:B------:R-:W-:Y:S01]  /*7d190*/  STL [R1+0x15b4], R19 ;  /* 0x0015b41301007387 */ /* 0x000fe20000100800 */
[----:B------:R-:W-:-:S04]  /*7d1a0*/  IADD3.X R20, PT, PT, R20, UR5, RZ, P1, !PT ;  /* 0x0000000514147c10 */ /* 0x000fc80008ffe4ff */
[----:B-1----:R-:W-:Y:S01]  /*7d1b0*/  MOV R5, R20 ;  /* 0x0000001400057202 */ /* 0x002fe20000000f00 */
[----:B------:R1:W-:Y:S04]  /*7d1c0*/  STL [R1+0x15b0], R20 ;  /* 0x0015b01401007387 */ /* 0x0003e80000100800 */
[----:B-1----:R-:W2:Y:S01]  /*7d1d0*/  LDL.LU R20, [R1+0x1638] ;  /* 0x0016380001147983 */ /* 0x002ea20000300800 */
[----:B------:R-:W-:Y:S01]  /*7d1e0*/  UISETP.GT.AND UP1, UPT, UR18, 0x4b, UPT ;  /* 0x0000004b1200788c */ /* 0x000fe2000bf24270 */
[----:B---3--:R-:W-:Y:S01]  /*7d1f0*/  IADD3 R23, P2, PT, R23, UR16, RZ ;  /* 0x0000001017177c10 */ /* 0x008fe2000ff5e0ff */
[----:B------:R-:W-:Y:S01]  /*7d200*/  IMAD.MOV.U32 R4, RZ, RZ, R19 ;  /* 0x000000ffff047224 */ /* 0x000fe200078e0013 */
[----:B------:R-:W-:Y:S01]  /*7d210*/  IADD3 R6, P3, PT, R6, UR16, RZ ;  /* 0x0000001006067c10 */ /* 0x000fe2000ff7e0ff */
[----:B------:R-:W-:Y:S01]  /*7d220*/  USEL UR11, URZ, 0x4, !UP1 ;  /* 0x00000004ff0b7887 */ /* 0x000fe2000c800000 */
[----:B------:R-:W3:Y:S04]  /*7d230*/  LDL.LU R22, [R1+0x16a4] ;  /* 0x0016a40001167983 */ /* 0x000ee80000300800 */
[----:B------:R1:W-:Y:S04]  /*7d240*/  LDGSTS.E [R3+0x11e00], desc[UR14][R4.64], P0 ;  /* 0x11e0000004037fae */ /* 0x0003e800081a100e */
[----:B------:R-:W3:Y:S01]  /*7d250*/  LDL.LU R19, [R1+0x16ac] ;  /* 0x0016ac0001137983 */ /* 0x000ee20000300800 */
[----:B------:R-:W-:-:S03]  /*7d260*/  USEL UR11, UR11, URZ, !UP0 ;  /* 0x000000ff0b0b7287 */ /* 0x000fc6000c000000 */
[----:B------:R4:W-:Y:S03]  /*7d270*/  STL [R1+0x15bc], R23 ;  /* 0x0015bc1701007387 */ /* 0x0009e60000100800 */
[----:B------:R-:W-:Y:S01]  /*7d280*/  ISETP.NE.U32.AND P1, PT, RZ, UR11, PT ;  /* 0x0000000bff007c0c */ /* 0x000fe2000bf25070 */
[----:B-1----:R-:W-:Y:S01]  /*7d290*/  IMAD.MOV.U32 R4, RZ, RZ, R23 ;  /* 0x000000ffff047224 */ /* 0x002fe200078e0017 */
[----:B----4-:R-:W-:-:S04]  /*7d2a0*/  IADD3.X R25, PT, PT, R25, UR5, RZ, P2, !PT ;  /* 0x0000000519197c10 */ /* 0x010fc800097fe4ff */
[----:B------:R-:W-:Y:S01]  /*7d2b0*/  MOV R5, R25 ;  /* 0x0000001900057202 */ /* 0x000fe20000000f00 */
[----:B------:R1:W-:Y:S04]  /*7d2c0*/  STL [R1+0x15b8], R25 ;  /* 0x0015b81901007387 */ /* 0x0003e80000100800 */
[----:B------:R4:W-:Y:S01]  /*7d2d0*/  STL [R1+0x1624], R6 ;  /* 0x0016240601007387 */ /* 0x0009e20000100800 */
[----:B------:R-:W-:-:S03]  /*7d2e0*/  IADD3.X R26, PT, PT, R26, UR5, RZ, P3, !PT ;  /* 0x000000051a1a7c10 */ /* 0x000fc60009ffe4ff */
[----:B------:R-:W3:Y:S04]  /*7d2f0*/  LDL.LU R23, [R1+0x16a0] ;  /* 0x0016a00001177983 */ /* 0x000ee80000300800 */
[----:B------:R4:W-:Y:S01]  /*7d300*/  LDGSTS.E [R3+0x11f00], desc[UR14][R4.64], P0 ;  /* 0x11f0000004037fae */ /* 0x0009e200081a100e */
[----:B------:R-:W-:-:S03]  /*7d310*/  IADD3 R17, P0, PT, R17, UR16, RZ ;  /* 0x0000001011117c10 */ /* 0x000fc6000ff1e0ff */
[----:B------:R-:W-:Y:S01]  /*7d320*/  STL [R1+0x1620], R26 ;  /* 0x0016201a01007387 */ /* 0x000fe20000100800 */
[----:B------:R-:W-:-:S03]  /*7d330*/  IADD3 R7, P2, PT, R7, UR16, RZ ;  /* 0x0000001007077c10 */ /* 0x000fc6000ff5e0ff */
[----:B-1----:R-:W3:Y:S01]  /*7d340*/  LDL.LU R25, [R1+0x16a8] ;  /* 0x0016a80001197983 */ /* 0x002ee20000300800 */
[----:B----4-:R-:W-:Y:S01]  /*7d350*/  IMAD.MOV.U32 R4, RZ, RZ, R6 ;  /* 0x000000ffff047224 */ /* 0x010fe200078e0006 */
        /* <DEDUP_REMOVED lines=21> */
[----:B------:R-:W-:-:S05]  /*7d4b0*/  IADD3.X R20, PT, PT, R20, UR5, RZ, P0, !PT ;  /* 0x0000000514147c10 */ /* 0x000fca00087fe4ff */
[----:B------:R1:W-:Y:S04]  /*7d4c0*/  STL [R1+0x1638], R20 ;  /* 0x0016381401007387 */ /* 0x0003e80000100800 */
[----:B------:R-:W2:Y:S04]  /*7d4d0*/  LDL.LU R26, [R1+0x16b8] ;  /* 0x0016b800011a7983 */ /* 0x000ea80000300800 */
[----:B------:R-:W2:Y:S01]  /*7d4e0*/  LDL.LU R24, [R1+0x1720] ;  /* 0x0017200001187983 */ /* 0x000ea20000300800 */
[----:B------:R-:W-:Y:S01]  /*7d4f0*/  USEL UR11, URZ, 0x4, !UP1 ;  /* 0x00000004ff0b7887 */ /* 0x000fe2000c800000 */
[----:B-1----:R-:W-:Y:S01]  /*7d500*/  IMAD.MOV.U32 R4, RZ, RZ, R18 ;  /* 0x000000ffff047224 */ /* 0x002fe200078e0012 */
[----:B------:R-:W-:-:S02]  /*7d510*/  MOV R5, R20 ;  /* 0x0000001400057202 */ /* 0x000fc40000000f00 */
[----:B------:R-:W-:-:S03]  /*7d520*/  USEL UR11, UR11, URZ, !UP0 ;  /* 0x000000ff0b0b7287 */ /* 0x000fc6000c000000 */
[----:B------:R1:W-:Y:S01]  /*7d530*/  LDGSTS.E [R3+0x12f00], desc[UR14][R4.64], P1 ;  /* 0x12f0000004037fae */ /* 0x0003e200089a100e */
[----:B---3--:R-:W-:Y:S02]  /*7d540*/  IADD3 R22, P1, PT, R22, UR16, RZ ;  /* 0x0000001016167c10 */ /* 0x008fe4000ff3e0ff */
[----:B------:R-:W-:Y:S02]  /*7d550*/  IADD3 R19, P2, PT, R19, UR16, RZ ;  /* 0x0000001013137c10 */ /* 0x000fe4000ff5e0ff */
[----:B------:R-:W-:Y:S01]  /*7d560*/  ISETP.NE.U32.AND P0, PT, RZ, UR11, PT ;  /* 0x0000000bff007c0c */ /* 0x000fe2000bf05070 */
[----:B------:R-:W3:Y:S04]  /*7d570*/  LDL.LU R20, [R1+0x172c] ;  /* 0x00172c0001147983 */ /* 0x000ee80000300800 */
[----:B------:R-:W3:Y:S04]  /*7d580*/  LDL.LU R18, [R1+0x1734] ;  /* 0x0017340001127983 */ /* 0x000ee80000300800 */
        /* <DEDUP_REMOVED lines=8> */
[----:B-1----:R-:W3:Y:S01]  /*7d610*/  LDL.LU R23, [R1+0x1728] ;  /* 0x0017280001177983 */ /* 0x002ee20000300800 */
[----:B----4-:R-:W-:-:S03]  /*7d620*/  IADD3 R6, P1, PT, R6, UR16, RZ ;  /* 0x0000001006067c10 */ /* 0x010fc6000ff3e0ff */
        /* <DEDUP_REMOVED lines=23> */
[----:B------:R-:W-:Y:S02]  /*7d7a0*/  IADD3.X R24, PT, PT, R24, UR5, RZ, P3, !PT ;  /* 0x0000000518187c10 */ /* 0x000fe40009ffe4ff */
[----:B------:R-:W-:-:S03]  /*7d7b0*/  MOV R5, R26 ;  /* 0x0000001a00057202 */ /* 0x000fc60000000f00 */
[----:B------:R-:W-:Y:S04]  /*7d7c0*/  STL [R1+0x1720], R24 ;  /* 0x0017201801007387 */ /* 0x000fe80000100800 */
[----:B--2---:R-:W2:Y:S01]  /*7d7d0*/  LDL.LU R26, [R1+0x17a8] ;  /* 0x0017a800011a7983 */ /* 0x004ea20000300800 */
[----:B------:R-:W-:-:S03]  /*7d7e0*/  UISETP.GT.AND UP1, UPT, UR18, 0x53, UPT ;  /* 0x000000531200788c */ /* 0x000fc6000bf24270 */
[----:B------:R1:W-:Y:S01]  /*7d7f0*/  LDGSTS.E [R3+0x13f00], desc[UR14][R4.64], P0 ;  /* 0x13f0000004037fae */ /* 0x0003e200081a100e */
[----:B------:R-:W-:-:S04]  /*7d800*/  USEL UR11, URZ, 0x4, !UP1 ;  /* 0x00000004ff0b7887 */ /* 0x000fc8000c800000 */
[----:B------:R-:W-:Y:S01]  /*7d810*/  USEL UR11, UR11, URZ, !UP0 ;  /* 0x000000ff0b0b7287 */ /* 0x000fe2000c000000 */
[----:B---3--:R-:W-:-:S05]  /*7d820*/  IADD3 R20, P0, PT, R20, UR16, RZ ;  /* 0x0000001014147c10 */ /* 0x008fca000ff1e0ff */
[----:B------:R-:W-:Y:S01]  /*7d830*/  ISETP.NE.U32.AND P1, PT, RZ, UR11, PT ;  /* 0x0000000bff007c0c */ /* 0x000fe2000bf25070 */
[----:B-1----:R-:W-:Y:S01]  /*7d840*/  IMAD.MOV.U32 R4, RZ, RZ, R7 ;  /* 0x000000ffff047224 */ /* 0x002fe200078e0007 */
[----:B------:R-:W-:Y:S02]  /*7d850*/  MOV R5, R24 ;  /* 0x0000001800057202 */ /* 0x000fe40000000f00 */
[----:B------:R-:W-:Y:S01]  /*7d860*/  IADD3 R18, P2, PT, R18, UR16, RZ ;  /* 0x0000001012127c10 */ /* 0x000fe2000ff5e0ff */
[----:B------:R-:W3:Y:S04]  /*7d870*/  LDL.LU R7, [R1+0x17b4] ;  /* 0x0017b40001077983 */ /* 0x000ee80000300800 */
[----:B------:R1:W-:Y:S04]  /*7d880*/  STL [R1+0x172c], R20 ;  /* 0x00172c1401007387 */ /* 0x0003e80000100800 */
[----:B------:R1:W-:Y:S02]  /*7d890*/  LDGSTS.E [R3+0x14c00], desc[UR14][R4.64], P1 ;  /* 0x14c0000004037fae */ /* 0x0003e400089a100e */
[----:B-1----:R-:W-:Y:S01]  /*7d8a0*/  IMAD.MOV.U32 R4, RZ, RZ, R20 ;  /* 0x000000ffff047224 */ /* 0x002fe200078e0014 */
[----:B------:R-:W-:-:S05]  /*7d8b0*/  IADD3.X R23, PT, PT, R23, UR5, RZ, P0, !PT ;  /* 0x0000000517177c10 */ /* 0x000fca00087fe4ff */
[----:B------:R1:W-:Y:S04]  /*7d8c0*/  STL [R1+0x1728], R23 ;  /* 0x0017281701007387 */ /* 0x0003e80000100800 */
[----:B------:R-:W-:Y:S01]  /*7d8d0*/  STL [R1+0x1734], R18 ;  /* 0x0017341201007387 */ /* 0x000fe20000100800 */
[----:B------:R-:W-:-:S03]  /*7d8e0*/  MOV R5, R23 ;  /* 0x0000001700057202 */ /* 0x000fc60000000f00 */
[----:B------:R-:W3:Y:S01]  /*7d8f0*/  LDL.LU R20, [R1+0x17b0] ;  /* 0x0017b00001147983 */ /* 0x000ee20000300800 */
[----:B----4-:R-:W-:-:S03]  /*7d900*/  IADD3.X R22, PT, PT, R22, UR5, RZ, P2, !PT ;  /* 0x0000000516167c10 */ /* 0x010fc600097fe4ff */
[----:B------:R4:W-:Y:S04]  /*7d910*/  LDGSTS.E [R3+0x14d00], desc[UR14][R4.64], P1 ;  /* 0x14d0000004037fae */ /* 0x0009e800089a100e */
[----:B------:R4:W-:Y:S04]  /*7d920*/  STL [R1+0x1730], R22 ;  /* 0x0017301601007387 */ /* 0x0009e80000100800 */
[----:B------:R-:W3:Y:S04]  /*7d930*/  LDL.LU R24, [R1+0x17b8] ;  /* 0x0017b80001187983 */ /* 0x000ee80000300800 */
[----:B-1----:R-:W3:Y:S01]  /*7d940*/  LDL.LU R23, [R1+0x17bc] ;  /* 0x0017bc0001177983 */ /* 0x002ee20000300800 */
[----:B----4-:R-:W-:Y:S01]  /*7d950*/  IMAD.MOV.U32 R4, RZ, RZ, R18 ;  /* 0x000000ffff047224 */ /* 0x010fe200078e0012 */
        /* <DEDUP_REMOVED lines=19> */
[----:B------:R-:W-:Y:S01]  /*7da90*/  STL [R1+0x17ac], R25 ;  /* 0x0017ac1901007387 */ /* 0x000fe20000100800 */
[----:B--2---:R-:W-:-:S03]  /*7daa0*/  IADD3.X R26, PT, PT, R26, UR5, RZ, P2, !PT ;  /* 0x000000051a1a7c10 */ /* 0x004fc600097fe4ff */
[----:B-1----:R-:W2:Y:S01]  /*7dab0*/  LDL.LU R21, [R1+0x1828] ;  /* 0x0018280001157983 */ /* 0x002ea20000300800 */
[----:B------:R-:W-:-:S03]  /*7dac0*/  IMAD.MOV.U32 R4, RZ, RZ, R17 ;  /* 0x000000ffff047224 */ /* 0x000fc600078e0011 */
[----:B------:R-:W-:Y:S04]  /*7dad0*/  STL [R1+0x17a8], R26 ;  /* 0x0017a81a01007387 */ /* 0x000fe80000100800 */
[----:B------:R-:W2:Y:S01]  /*7dae0*/  LDL.LU R17, [R1+0x1830] ;  /* 0x0018300001117983 */ /* 0x000ea20000300800 */
[----:B------:R-:W-:-:S04]  /*7daf0*/  UISETP.GT.AND UP1, UPT, UR18, 0x57, UPT ;  /* 0x000000571200788c */ /* 0x000fc8000bf24270 */
[----:B------:R-:W-:-:S04]  /*7db00*/  USEL UR11, URZ, 0x4, !UP1 ;  /* 0x00000004ff0b7887 */ /* 0x000fc8000c800000 */
[----:B------:R-:W-:-:S06]  /*7db10*/  USEL UR11, UR11, URZ, !UP0 ;  /* 0x000000ff0b0b7287 */ /* 0x000fcc000c000000 */
[----:B------:R-:W-:Y:S02]  /*7db20*/  ISETP.NE.U32.AND P0, PT, RZ, UR11, PT ;  /* 0x0000000bff007c0c */ /* 0x000fe4000bf05070 */
[----:B---3--:R-:W-:Y:S01]  /*7db30*/  IADD3 R7, P1, PT, R7, UR16, RZ ;  /* 0x0000001007077c10 */ /* 0x008fe2000ff3e0ff */
[----:B------:R-:W-:-:S04]  /*7db40*/  UISETP.GT.AND UP1, UPT, UR18, 0x5b, UPT ;  /* 0x0000005b1200788c */ /* 0x000fc8000bf24270 */
[----:B------:R-:W-:Y:S06]  /*7db50*/  STL [R1+0x17b4], R7 ;  /* 0x0017b40701007387 */ /* 0x000fec0000100800 */
[----:B------:R1:W-:Y:S02]  /*7db60*/  LDGSTS.E [R3+0x15c00], desc[UR14][R4.64], P0 ;  /* 0x15c0000004037fae */ /* 0x0003e400081a100e */
        /* <DEDUP_REMOVED lines=9> */
[----:B------:R-:W-:-:S03]  /*7dc00*/  IADD3 R23, P2, PT, R23, UR16, RZ ;  /* 0x0000001017177c10 */ /* 0x000fc6000ff5e0ff */
[----:B------:R3:W-:Y:S04]  /*7dc10*/  LDGSTS.E [R3+0x15e00], desc[UR14][R4.64], P0 ;  /* 0x15e0000004037fae */ /* 0x0007e800081a100e */
[----:B-1----:R-:W2:Y:S04]  /*7dc20*/  LDL.LU R20, [R1+0x1838] ;  /* 0x0018380001147983 */ /* 0x002ea80000300800 */
[----:B------:R-:W2:Y:S01]  /*7dc30*/  LDL.LU R7, [R1+0x183c] ;  /* 0x00183c0001077983 */ /* 0x000ea20000300800 */
[----:B------:R-:W-:Y:S02]  /*7dc40*/  IADD3.X R24, PT, PT, R24, UR5, RZ, P2, !PT ;  /* 0x0000000518187c10 */ /* 0x000fe400097fe4ff */
[----:B----4-:R-:W-:Y:S01]  /*7dc50*/  IADD3 R18, P3, PT, R18, UR16, RZ ;  /* 0x0000001012127c10 */ /* 0x010fe2000ff7e0ff */
        /* <DEDUP_REMOVED lines=17> */
[----:B------:R-:W-:Y:S02]  /*7dd70*/  IADD3 R19, P0, PT, R19, UR16, RZ ;  /* 0x0000001013137c10 */ /* 0x000fe4000ff1e0ff */
[----:B------:R-:W-:-:S03]  /*7dd80*/  IADD3 R6, P2, PT, R6, UR16, RZ ;  /* 0x0000001006067c10 */ /* 0x000fc6000ff5e0ff */
[----:B------:R2:W-:Y:S01]  /*7dd90*/  STL [R1+0x182c], R19 ;  /* 0x00182c1301007387 */ /* 0x0005e20000100800 */
[----:B-1----:R-:W-:Y:S01]  /*7dda0*/  IMAD.MOV.U32 R4, RZ, RZ, R19 ;  /* 0x000000ffff047224 */ /* 0x002fe200078e0013 */
[----:B--2---:R-:W-:-:S05]  /*7ddb0*/  IADD3.X R21, PT, PT, R21, UR5, RZ, P0, !PT ;  /* 0x0000000515157c10 */ /* 0x004fca00087fe4ff */
[----:B------:R-:W-:Y:S04]  /*7ddc0*/  STL [R1+0x1828], R21 ;  /* 0x0018281501007387 */ /* 0x000fe80000100800 */
[----:B------:R1:W-:Y:S04]  /*7ddd0*/  STL [R1+0x1834], R6 ;  /* 0x0018340601007387 */ /* 0x0003e80000100800 */
[----:B------:R-:W2:Y:S01]  /*7dde0*/  LDL.LU R19, [R1+0x18b0] ;  /* 0x0018b00001137983 */ /* 0x000ea20000300800 */
        /* <DEDUP_REMOVED lines=9> */
[----:B------:R-:W2:Y:S01]  /*7de80*/  LDL.LU R17, [R1+0x1924] ;  /* 0x0019240001117983 */ /* 0x000ea20000300800 */
[----:B------:R-:W-:-:S03]  /*7de90*/  UISETP.GT.AND UP1, UPT, UR18, 0x5f, UPT ;  /* 0x0000005f1200788c */ /* 0x000fc6000bf24270 */
[----:B------:R1:W-:Y:S01]  /*7dea0*/  LDGSTS.E [R3+0x16e00], desc[UR14][R4.64], P1 ;  /* 0x16e0000004037fae */ /* 0x0003e200089a100e */
[----:B------:R-:W-:-:S04]  /*7deb0*/  USEL UR11, URZ, 0x4, !UP1 ;  /* 0x00000004ff0b7887 */ /* 0x000fc8000c800000 */
[----:B------:R-:W-:Y:S01]  /*7dec0*/  USEL UR11, UR11, URZ, !UP0 ;  /* 0x000000ff0b0b7287 */ /* 0x000fe2000c000000 */
[----:B------:R-:W-:-:S04]  /*7ded0*/  IADD3 R7, P0, PT, R7, UR16, RZ ;  /* 0x0000001007077c10 */ /* 0x000fc8000ff1e0ff */
[----:B------:R-:W-:Y:S01]  /*7dee0*/  IADD3.X R20, PT, PT, R20, UR5, RZ, P0, !PT ;  /* 0x0000000514147c10 */ /* 0x000fe200087fe4ff */
[----:B-1----:R-:W-:-:S03]  /*7def0*/  IMAD.MOV.U32 R4, RZ, RZ, R7 ;  /* 0x000000ffff047224 */ /* 0x002fc600078e0007 */
[----:B------:R-:W-:Y:S01]  /*7df00*/  MOV R5, R20 ;  /* 0x0000001400057202 */ /* 0x000fe20000000f00 */
[----:B------:R-:W-:Y:S04]  /*7df10*/  STL [R1+0x183c], R7 ;  /* 0x00183c0701007387 */ /* 0x000fe80000100800 */
[----:B------:R1:W-:Y:S01]  /*7df20*/  STL [R1+0x1838], R20 ;  /* 0x0018381401007387 */ /* 0x0003e20000100800 */
[----:B------:R-:W-:-:S03]  /*7df30*/  ISETP.NE.U32.AND P0, PT, RZ, UR11, PT ;  /* 0x0000000bff007c0c */ /* 0x000fc6000bf05070 */
[----:B------:R-:W2:Y:S04]  /*7df40*/  LDL.LU R22, [R1+0x1928] ;  /* 0x0019280001167983 */ /* 0x000ea80000300800 */
[----:B------:R1:W-:Y:S01]  /*7df50*/  LDGSTS.E [R3+0x16f00], desc[UR14][R4.64], P1 ;  /* 0x16f0000004037fae */ /* 0x0003e200089a100e */
[----:B---3--:R-:W-:-:S03]  /*7df60*/  IADD3 R27, P1, PT, R27, UR16, RZ ;  /* 0x000000101b1b7c10 */ /* 0x008fc6000ff3e0ff */
[----:B------:R-:W3:Y:S01]  /*7df70*/  LDL.LU R21, [R1+0x192c] ;  /* 0x00192c0001157983 */ /* 0x000ee20000300800 */
[----:B----4-:R-:W-:Y:S02]  /*7df80*/  IADD3 R25, P2, PT, R25, UR16, RZ ;  /* 0x0000001019197c10 */ /* 0x010fe4000ff5e0ff */
        /* <DEDUP_REMOVED lines=24> */
[----:B------:R-:W-:Y:S02]  /*7e110*/  IADD3 R17, P3, PT, R17, UR16, RZ ;  /* 0x0000001011117c10 */ /* 0x000fe4000ff7e0ff */
        /* <DEDUP_REMOVED lines=8> */
[----:B------:R2:W-:Y:S04]  /*7e1a0*/  STL [R1+0x1920], R23 ;  /* 0x0019201701007387 */ /* 0x0005e80000100800 */
[----:B-1----:R-:W4:Y:S04]  /*7e1b0*/  LDL.LU R6, [R1+0x19ac] ;  /* 0x0019ac0001067983 */ /* 0x002f280000300800 */
[----:B------:R-:W4:Y:S04]  /*7e1c0*/  LDL.LU R28, [R1+0x19a0] ;  /* 0x0019a000011c7983 */ /* 0x000f280000300800 */
[----:B------:R1:W-:Y:S02]  /*7e1d0*/  LDGSTS.E [R3+0x17f00], desc[UR14][R4.64], P0 ;  /* 0x17f0000004037fae */ /* 0x0003e400081a100e */
[----:B-1----:R-:W-:-:S02]  /*7e1e0*/  IMAD.MOV.U32 R4, RZ, RZ, R17 ;  /* 0x000000ffff047224 */ /* 0x002fc400078e0011 */
[----:B------:R-:W4:Y:S01]  /*7e1f0*/  LDL.LU R17, [R1+0x19a8] ;  /* 0x0019a80001117983 */ /* 0x000f220000300800 */
[----:B------:R-:W-:-:S04]  /*7e200*/  UISETP.GT.AND UP1, UPT, UR18, 0x63, UPT ;  /* 0x000000631200788c */ /* 0x000fc8000bf24270 */
[----:B------:R-:W-:-:S04]  /*7e210*/  USEL UR11, URZ, 0x4, !UP1 ;  /* 0x00000004ff0b7887 */ /* 0x000fc8000c800000 */
[----:B------:R-:W-:-:S06]  /*7e220*/  USEL UR11, UR11, URZ, !UP0 ;  /* 0x000000ff0b0b7287 */ /* 0x000fcc000c000000 */
[----:B------:R-:W-:Y:S02]  /*7e230*/  ISETP.NE.U32.AND P1, PT, RZ, UR11, PT ;  /* 0x0000000bff007c0c */ /* 0x000fe4000bf25070 */
[----:B------:R-:W-:-:S11]  /*7e240*/  MOV R5, R23 ;  /* 0x0000001700057202 */ /* 0x000fd60000000f00 */
[----:B------:R1:W-:Y:S01]  /*7e250*/  LDGSTS.E [R3+0x18c00], desc[UR14][R4.64], P1 ;  /* 0x18c0000004037fae */ /* 0x0003e200089a100e */
[----:B------:R-:W-:-:S04]  /*7e260*/  UISETP.GT.AND UP1, UPT, UR18, 0x67, UPT ;  /* 0x000000671200788c */ /* 0x000fc8000bf24270 */
[----:B------:R-:W-:-:S04]  /*7e270*/  USEL UR11, URZ, 0x4, !UP1 ;  /* 0x00000004ff0b7887 */ /* 0x000fc8000c800000 */
[----:B------:R-:W-:Y:S01]  /*7e280*/  USEL UR11, UR11, URZ, !UP0 ;  /* 0x000000ff0b0b7287 */ /* 0x000fe2000c000000 */
[----:B---3--:R-:W-:-:S04]  /*7e290*/  IADD3 R21, P0, PT, R21, UR16, RZ ;  /* 0x0000001015157c10 */ /* 0x008fc8000ff1e0ff */
[----:B------:R-:W-:Y:S02]  /*7e2a0*/  IADD3.X R22, PT, PT, R22, UR5, RZ, P0, !PT ;  /* 0x0000000516167c10 */ /* 0x000fe400087fe4ff */
[----:B----4-:R-:W-:Y:S01]  /*7e2b0*/  IADD3 R7, P2, PT, R7, UR16, RZ ;  /* 0x0000001007077c10 */ /* 0x010fe2000ff5e0ff */
        /* <DEDUP_REMOVED lines=31> */
[----:B------:R-:W-:Y:S01]  /*7e4b0*/  IADD3.X R28, PT, PT, R28, UR5, RZ, P1, !PT ;  /* 0x000000051c1c7c10 */ /* 0x000fe20008ffe4ff */
[----:B------:R-:W-:Y:S01]  /*7e4c0*/  STL [R1+0x19a4], R27 ;  /* 0x0019a41b01007387 */ /* 0x000fe20000100800 */
[----:B------:R-:W-:Y:S02]  /*7e4d0*/  IMAD.MOV.U32 R4, RZ, RZ, R27 ;  /* 0x000000ffff047224 */ /* 0x000fe400078e001b */
[----:B------:R-:W-:Y:S01]  /*7e4e0*/  MOV R5, R28 ;  /* 0x0000001c00057202 */ /* 0x000fe20000000f00 */
[----:B------:R-:W-:Y:S04]  /*7e4f0*/  STL [R1+0x19a0], R28 ;  /* 0x0019a01c01007387 */ /* 0x000fe80000100800 */
[----:B------:R-:W-:Y:S04]  /*7e500*/  STL [R1+0x19ac], R6 ;  /* 0x0019ac0601007387 */ /* 0x000fe80000100800 */
[----:B------:R1:W-:Y:S01]  /*7e510*/  LDGSTS.E [R3+0x19c00], desc[UR14][R4.64], P0 ;  /* 0x19c0000004037fae */ /* 0x0003e200081a100e */
[----:B------:R-:W-:-:S05]  /*7e520*/  IADD3.X R17, PT, PT, R17, UR5, RZ, P2, !PT ;  /* 0x0000000511117c10 */ /* 0x000fca00097fe4ff */
[----:B------:R1:W-:Y:S02]  /*7e530*/  STL [R1+0x19a8], R17 ;  /* 0x0019a81101007387 */ /* 0x0003e40000100800 */
[----:B-1----:R-:W-:Y:S01]  /*7e540*/  MOV R5, R17 ;  /* 0x0000001100057202 */ /* 0x002fe20000000f00 */
[----:B------:R-:W-:Y:S01]  /*7e550*/  IMAD.MOV.U32 R4, RZ, RZ, R6 ;  /* 0x000000ffff047224 */ /* 0x000fe200078e0006 */
[----:B------:R-:W2:Y:S04]  /*7e560*/  LDL.LU R17, [R1+0x1a38] ;  /* 0x001a380001117983 */ /* 0x000ea80000300800 */
[----:B------:R-:W2:Y:S01]  /*7e570*/  LDL.LU R6, [R1+0x1a3c] ;  /* 0x001a3c0001067983 */ /* 0x000ea20000300800 */
[----:B------:R-:W-:-:S03]  /*7e580*/  UISETP.GT.AND UP1, UPT, UR18, 0x6b, UPT ;  /* 0x0000006b1200788c */ /* 0x000fc6000bf24270 */
[----:B------:R1:W-:Y:S01]  /*7e590*/  LDGSTS.E [R3+0x19d00], desc[UR14][R4.64], P0 ;  /* 0x19d0000004037fae */ /* 0x0003e200081a100e */
[----:B------:R-:W-:-:S04]  /*7e5a0*/  USEL UR11, URZ, 0x4, !UP1 ;  /* 0x00000004ff0b7887 */ /* 0x000fc8000c800000 */
[----:B------:R-:W-:Y:S01]  /*7e5b0*/  USEL UR11, UR11, URZ, !UP0 ;  /* 0x000000ff0b0b7287 */ /* 0x000fe2000c000000 */
[----:B---3--:R-:W-:-:S04]  /*7e5c0*/  IADD3 R25, P1, PT, R25, UR16, RZ ;  /* 0x0000001019197c10 */ /* 0x008fc8000ff3e0ff */
[----:B----4-:R-:W-:Y:S01]  /*7e5d0*/  IADD3.X R26, PT, PT, R26, UR5, RZ, P1, !PT ;  /* 0x000000051a1a7c10 */ /* 0x010fe20008ffe4ff */
[----:B-1----:R-:W-:-:S03]  /*7e5e0*/  IMAD.MOV.U32 R4, RZ, RZ, R25 ;  /* 0x000000ffff047224 */ /* 0x002fc600078e0019 */
[----:B------:R-:W-:Y:S02]  /*7e5f0*/  MOV R5, R26 ;  /* 0x0000001a00057202 */ /* 0x000fe40000000f00 */
[----:B------:R-:W-:Y:S02]  /*7e600*/  ISETP.NE.U32.AND P1, PT, RZ, UR11, PT ;  /* 0x0000000bff007c0c */ /* 0x000fe4000bf25070 */
[----:B--2---:R-:W-:Y:S01]  /*7e610*/  IADD3 R7, P2, PT, R7, UR16, RZ ;  /* 0x0000001007077c10 */ /* 0x004fe2000ff5e0ff */
[----:B------:R1:W-:Y:S03]  /*7e620*/  LDGSTS.E [R3+0x19e00], desc[UR14][R4.64], P0 ;  /* 0x19e0000004037fae */ /* 0x0003e600081a100e */
[----:B------:R-:W-:Y:S02]  /*7e630*/  IADD3.X R23, PT, PT, R23, UR5, RZ, P2, !PT ;  /* 0x0000000517177c10 */ /* 0x000fe400097fe4ff */
[----:B------:R-:W-:Y:S01]  /*7e640*/  IADD3 R22, P3, PT, R22, UR16, RZ ;  /* 0x0000001016167c10 */ /* 0x000fe2000ff7e0ff */
[----:B------:R-:W-:Y:S04]  /*7e650*/  STL [R1+0x19b4], R25 ;  /* 0x0019b41901007387 */ /* 0x000fe80000100800 */
[----:B------:R-:W-:Y:S04]  /*7e660*/  STL [R1+0x19b0], R26 ;  /* 0x0019b01a01007387 */ /* 0x000fe80000100800 */
[----:B------:R-:W-:Y:S01]  /*7e670*/  STL [R1+0x19bc], R7 ;  /* 0x0019bc0701007387 */ /* 0x000fe20000100800 */
[----:B------:R-:W-:Y:S01]  /*7e680*/  IADD3.X R24, PT, PT, R24, UR5, RZ, P3, !PT ;  /* 0x0000000518187c10 */ /* 0x000fe20009ffe4ff */
[----:B-1----:R-:W-:Y:S01]  /*7e690*/  IMAD.MOV.U32 R4, RZ, RZ, R7 ;  /* 0x000000ffff047224 */ /* 0x002fe200078e0007 */
[----:B------:R-:W-:Y:S01]  /*7e6a0*/  MOV R5, R23 ;  /* 0x0000001700057202 */ /* 0x000fe20000000f00 */
[----:B------:R1:W-:Y:S04]  /*7e6b0*/  STL [R1+0x19b8], R23 ;  /* 0x0019b81701007387 */ /* 0x0003e80000100800 */
[----:B------:R-:W-:Y:S04]  /*7e6c0*/  STL [R1+0x1a24], R22 ;  /* 0x001a241601007387 */ /* 0x000fe80000100800 */
[----:B------:R2:W-:Y:S04]  /*7e6d0*/  LDGSTS.E [R3+0x19f00], desc[UR14][R4.64], P0 ;  /* 0x19f0000004037fae */ /* 0x0005e800081a100e */
[----:B-1----:R-:W3:Y:S04]  /*7e6e0*/  LDL.LU R23, [R1+0x1aa4] ;  /* 0x001aa40001177983 */ /* 0x002ee80000300800 */
[----:B------:R1:W-:Y:S04]  /*7e6f0*/  STL [R1+0x1a20], R24 ;  /* 0x001a201801007387 */ /* 0x0003e80000100800 */
[----:B------:R-:W4:Y:S01]  /*7e700*/  LDL.LU R7, [R1+0x1aac] ;  /* 0x001aac0001077983 */ /* 0x000f220000300800 */
[----:B--2---:R-:W-:Y:S01]  /*7e710*/  IMAD.MOV.U32 R4, RZ, RZ, R22 ;  /* 0x000000ffff047224 */ /* 0x004fe200078e0016 */
[----:B------:R-:W-:-:S02]  /*7e720*/  MOV R5, R24 ;  /* 0x0000001800057202 */ /* 0x000fc40000000f00 */
[----:B-1----:R-:W2:Y:S04]  /*7e730*/  LDL.LU R24, [R1+0x1aa0] ;  /* 0x001aa00001187983 */ /* 0x002ea80000300800 */
[----:B------:R-:W2:Y:S04]  /*7e740*/  LDL.LU R22, [R1+0x1aa8] ;  /* 0x001aa80001167983 */ /* 0x000ea80000300800 */
[----:B------:R1:W-:Y:S01]  /*7e750*/  LDGSTS.E [R3+0x1ac00], desc[UR14][R4.64], P1 ;  /* 0x1ac0000004037fae */ /* 0x0003e200089a100e */
[----:B------:R-:W-:Y:S02]  /*7e760*/  IADD3 R18, P0, PT, R18, UR16, RZ ;  /* 0x0000001012127c10 */ /* 0x000fe4000ff1e0ff */
[----:B------:R-:W-:-:S02]  /*7e770*/  IADD3 R19, P2, PT, R19, UR16, RZ ;  /* 0x0000001013137c10 */ /* 0x000fc4000ff5e0ff */
[----:B------:R-:W-:Y:S01]  /*7e780*/  IADD3.X R21, PT, PT, R21, UR5, RZ, P0, !PT ;  /* 0x0000000515157c10 */ /* 0x000fe200087fe4ff */
[----:B------:R1:W-:Y:S02]  /*7e790*/  STL [R1+0x1a2c], R18 ;  /* 0x001a2c1201007387 */ /* 0x0003e40000100800 */
[----:B-1----:R-:W-:Y:S01]  /*7e7a0*/  IMAD.MOV.U32 R4, RZ, RZ, R18 ;  /* 0x000000ffff047224 */ /* 0x002fe200078e0012 */
[----:B------:R-:W-:Y:S02]  /*7e7b0*/  IADD3.X R20, PT, PT, R20, UR5, RZ, P2, !PT ;  /* 0x0000000514147c10 */ /* 0x000fe400097fe4ff */
[----:B------:R-:W-:Y:S01]  /*7e7c0*/  MOV R5, R21 ;  /* 0x0000001500057202 */ /* 0x000fe20000000f00 */
[----:B------:R-:W-:Y:S04]  /*7e7d0*/  STL [R1+0x1a28], R21 ;  /* 0x001a281501007387 */ /* 0x000fe80000100800 */
[----:B------:R-:W-:Y:S04]  /*7e7e0*/  STL [R1+0x1a34], R19 ;  /* 0x001a341301007387 */ /* 0x000fe80000100800 */
[----:B------:R1:W-:Y:S04]  /*7e7f0*/  LDGSTS.E [R3+0x1ad00], desc[UR14][R4.64], P1 ;  /* 0x1ad0000004037fae */ /* 0x0003e800089a100e */
[----:B------:R-:W2:Y:S04]  /*7e800*/  LDL.LU R18, [R1+0x1ab4] ;  /* 0x001ab40001127983 */ /* 0x000ea80000300800 */
[----:B------:R1:W-:Y:S02]  /*7e810*/  STL [R1+0x1a30], R20 ;  /* 0x001a301401007387 */ /* 0x0003e40000100800 */
[----:B-1----:R-:W-:-:S02]  /*7e820*/  MOV R5, R20 ;  /* 0x0000001400057202 */ /* 0x002fc40000000f00 */
[----:B------:R-:W2:Y:S01]  /*7e830*/  LDL.LU R20, [R1+0x1ab0] ;  /* 0x001ab00001147983 */ /* 0x000ea20000300800 */
[----:B------:R-:W-:-:S04]  /*7e840*/  IADD3 R6, P0, PT, R6, UR16, RZ ;  /* 0x0000001006067c10 */ /* 0x000fc8000ff1e0ff */
[----:B------:R-:W-:Y:S01]  /*7e850*/  IADD3.X R17, PT, PT, R17, UR5, RZ, P0, !PT ;  /* 0x0000000511117c10 */ /* 0x000fe200087fe4ff */
[----:B------:R-:W-:Y:S04]  /*7e860*/  STL [R1+0x1a3c], R6 ;  /* 0x001a3c0601007387 */ /* 0x000fe80000100800 */
[----:B------:R1:W-:Y:S04]  /*7e870*/  STL [R1+0x1a38], R17 ;  /* 0x001a381101007387 */ /* 0x0003e80000100800 */
[----:B------:R-:W2:Y:S04]  /*7e880*/  LDL.LU R28, [R1+0x1ab8] ;  /* 0x001ab800011c7983 */ /* 0x000ea80000300800 */
[----:B------:R-:W2:Y:S04]  /*7e890*/  LDL.LU R27, [R1+0x1abc] ;  /* 0x001abc00011b7983 */ /* 0x000ea80000300800 */
[----:B------:R-:W2:Y:S04]  /*7e8a0*/  LDL.LU R26, [R1+0x1b20] ;  /* 0x001b2000011a7983 */ /* 0x000ea80000300800 */
[----:B------:R-:W2:Y:S01]  /*7e8b0*/  LDL.LU R25, [R1+0x1b24] ;  /* 0x001b240001197983 */ /* 0x000ea20000300800 */
[----:B------:R-:W-:-:S03]  /*7e8c0*/  IMAD.MOV.U32 R4, RZ, RZ, R19 ;  /* 0x000000ffff047224 */ /* 0x000fc600078e0013 */
[----:B------:R-:W2:Y:S04]  /*7e8d0*/  LDL.LU R21, [R1+0x1b28] ;  /* 0x001b280001157983 */ /* 0x000ea80000300800 */
[----:B------:R-:W2:Y:S04]  /*7e8e0*/  LDL.LU R19, [R1+0x1b2c] ;  /* 0x001b2c0001137983 */ /* 0x000ea80000300800 */
[----:B------:R1:W-:Y:S02]  /*7e8f0*/  LDGSTS.E [R3+0x1ae00], desc[UR14][R4.64], P1 ;  /* 0x1ae0000004037fae */ /* 0x0003e400089a100e */
[----:B-1----:R-:W-:Y:S01]  /*7e900*/  MOV R5, R17 ;  /* 0x0000001100057202 */ /* 0x002fe20000000f00 */
[----:B------:R-:W-:Y:S01]  /*7e910*/  IMAD.MOV.U32 R4, RZ, RZ, R6 ;  /* 0x000000ffff047224 */ /* 0x000fe200078e0006 */
[----:B------:R-:W2:Y:S04]  /*7e920*/  LDL.LU R17, [R1+0x1b30] ;  /* 0x001b300001117983 */ /* 0x000ea80000300800 */
[----:B------:R-:W2:Y:S01]  /*7e930*/  LDL.LU R6, [R1+0x1b34] ;  /* 0x001b340001067983 */ /* 0x000ea20000300800 */
[----:B------:R-:W-:-:S03]  /*7e940*/  UISETP.GT.AND UP1, UPT, UR18, 0x6f, UPT ;  /* 0x0000006f1200788c */ /* 0x000fc6000bf24270 */
[----:B------:R1:W-:Y:S01]  /*7e950*/  LDGSTS.E [R3+0x1af00], desc[UR14][R4.64], P1 ;  /* 0x1af0000004037fae */ /* 0x0003e200089a100e */
[----:B------:R-:W-:-:S04]  /*7e960*/  USEL UR11, URZ, 0x4, !UP1 ;  /* 0x00000004ff0b7887 */ /* 0x000fc8000c800000 */
[----:B------:R-:W-:-:S06]  /*7e970*/  USEL UR11, UR11, URZ, !UP0 ;  /* 0x000000ff0b0b7287 */ /* 0x000fcc000c000000 */
[----:B------:R-:W-:Y:S01]  /*7e980*/  ISETP.NE.U32.AND P0, PT, RZ, UR11, PT ;  /* 0x0000000bff007c0c */ /* 0x000fe2000bf05070 */
[----:B------:R-:W-:-:S04]  /*7e990*/  UISETP.GT.AND UP1, UPT, UR18, 0x73, UPT ;  /* 0x000000731200788c */ /* 0x000fc8000bf24270 */
[----:B------:R-:W-:-:S04]  /*7e9a0*/  USEL UR11, URZ, 0x4, !UP1 ;  /* 0x00000004ff0b7887 */ /* 0x000fc8000c800000 */
[----:B------:R-:W-:Y:S01]  /*7e9b0*/  USEL UR11, UR11, URZ, !UP0 ;  /* 0x000000ff0b0b7287 */ /* 0x000fe2000c000000 */
        /* <DEDUP_REMOVED lines=15> */
[----:B------:R-:W-:-:S05]  /*7eab0*/  IADD3 R18, P1, PT, R18, UR16, RZ ;  /* 0x0000001012127c10 */ /* 0x000fca000ff3e0ff */
[----:B------:R3:W-:Y:S01]  /*7eac0*/  STL [R1+0x1ab4], R18 ;  /* 0x001ab41201007387 */ /* 0x0007e20000100800 */
[----:B-1----:R-:W-:Y:S01]  /*7ead0*/  IMAD.MOV.U32 R4, RZ, RZ, R18 ;  /* 0x000000ffff047224 */ /* 0x002fe200078e0012 */
[----:B------:R-:W-:-:S05]  /*7eae0*/  IADD3.X R20, PT, PT, R20, UR5, RZ, P1, !PT ;  /* 0x0000000514147c10 */ /* 0x000fca0008ffe4ff */
[----:B------:R1:W-:Y:S04]  /*7eaf0*/  STL [R1+0x1ab0], R20 ;  /* 0x001ab01401007387 */ /* 0x0003e80000100800 */
[----:B---3--:R-:W3:Y:S01]  /*7eb00*/  LDL.LU R18, [R1+0x1b38] ;  /* 0x001b380001127983 */ /* 0x008ee20000300800 */
[----:B------:R-:W-:Y:S02]  /*7eb10*/  MOV R5, R20 ;  /* 0x0000001400057202 */ /* 0x000fe40000000f00 */
[----:B------:R-:W-:Y:S01]  /*7eb20*/  ISETP.NE.U32.AND P1, PT, RZ, UR11, PT ;  /* 0x0000000bff007c0c */ /* 0x000fe2000bf25070 */
[----:B------:R-:W4:Y:S04]  /*7eb30*/  LDL.LU R24, [R1+0x1ba0] ;  /* 0x001ba00001187983 */ /* 0x000f280000300800 */
[----:B------:R1:W-:Y:S04]  /*7eb40*/  LDGSTS.E [R3+0x1be00], desc[UR14][R4.64], P0 ;  /* 0x1be0000004037fae */ /* 0x0003e800081a100e */
[----:B------:R-:W4:Y:S04]  /*7eb50*/  LDL.LU R23, [R1+0x1ba4] ;  /* 0x001ba40001177983 */ /* 0x000f280000300800 */
[----:B------:R-:W4:Y:S04]  /*7eb60*/  LDL.LU R22, [R1+0x1ba8] ;  /* 0x001ba80001167983 */ /* 0x000f280000300800 */
[----:B-1----:R-:W4:Y:S01]  /*7eb70*/  LDL.LU R20, [R1+0x1bac] ;  /* 0x001bac0001147983 */ /* 0x002f220000300800 */
[----:B------:R-:W-:-:S04]  /*7eb80*/  IADD3 R27, P2, PT, R27, UR16, RZ ;  /* 0x000000101b1b7c10 */ /* 0x000fc8000ff5e0ff */
[----:B------:R-:W-:Y:S01]  /*7eb90*/  IADD3.X R28, PT, PT, R28, UR5, RZ, P2, !PT ;  /* 0x000000051c1c7c10 */ /* 0x000fe200097fe4ff */
[----:B------:R-:W-:Y:S01]  /*7eba0*/  IMAD.MOV.U32 R4, RZ, RZ, R27 ;  /* 0x000000ffff047224 */ /* 0x000fe200078e001b */
[----:B------:R-:W-:Y:S02]  /*7ebb0*/  IADD3 R25, P3, PT, R25, UR16, RZ ;  /* 0x0000001019197c10 */ /* 0x000fe4000ff7e0ff */
[----:B------:R-:W-:Y:S02]  /*7ebc0*/  MOV R5, R28 ;  /* 0x0000001c00057202 */ /* 0x000fe40000000f00 */
[----:B------:R-:W-:-:S03]  /*7ebd0*/  IADD3.X R26, PT, PT, R26, UR5, RZ, P3, !PT ;  /* 0x000000051a1a7c10 */ /* 0x000fc60009ffe4ff */
[----:B------:R1:W-:Y:S01]  /*7ebe0*/  LDGSTS.E [R3+0x1bf00], desc[UR14][R4.64], P0 ;  /* 0x1bf0000004037fae */ /* 0x0003e200081a100e */
[----:B------:R-:W-:-:S03]  /*7ebf0*/  IADD3 R19, P0, PT, R19, UR16, RZ ;  /* 0x0000001013137c10 */ /* 0x000fc6000ff1e0ff */
[----:B------:R-:W-:Y:S04]  /*7ec00*/  STL [R1+0x1abc], R27 ;  /* 0x001abc1b01007387 */ /* 0x000fe80000100800 */
[----:B------:R-:W-:Y:S01]  /*7ec10*/  STL [R1+0x1ab8], R28 ;  /* 0x001ab81c01007387 */ /* 0x000fe20000100800 */
[----:B------:R-:W-:-:S03]  /*7ec20*/  IADD3.X R21, PT, PT, R21, UR5, RZ, P0, !PT ;  /* 0x0000000515157c10 */ /* 0x000fc600087fe4ff */
[----:B------:R-:W-:Y:S04]  /*7ec30*/  STL [R1+0x1b24], R25 ;  /* 0x001b241901007387 */ /* 0x000fe80000100800 */
[----:B------:R-:W-:Y:S01]  /*7ec40*/  STL [R1+0x1b20], R26 ;  /* 0x001b201a01007387 */ /* 0x000fe20000100800 */
[----:B------:R-:W-:Y:S01]  /*7ec50*/  IADD3 R6, P2, PT, R6, UR16, RZ ;  /* 0x0000001006067c10 */ /* 0x000fe2000ff5e0ff */
[----:B-1----:R-:W-:Y:S01]  /*7ec60*/  IMAD.MOV.U32 R4, RZ, RZ, R25 ;  /* 0x000000ffff047224 */ /* 0x002fe200078e0019 */
[----:B------:R-:W-:Y:S01]  /*7ec70*/  MOV R5, R26 ;  /* 0x0000001a00057202 */ /* 0x000fe20000000f00 */
[----:B------:R1:W-:Y:S01]  /*7ec80*/  STL [R1+0x1b2c], R19 ;  /* 0x001b2c1301007387 */ /* 0x0003e20000100800 */
[----:B------:R-:W-:-:S03]  /*7ec90*/  IADD3.X R17, PT, PT, R17, UR5, RZ, P2, !PT ;  /* 0x0000000511117c10 */ /* 0x000fc600097fe4ff */
[----:B------:R1:W-:Y:S04]  /*7eca0*/  STL [R1+0x1b28], R21 ;  /* 0x001b281501007387 */ /* 0x0003e80000100800 */
[----:B------:R-:W-:Y:S04]  /*7ecb0*/  STL [R1+0x1b34], R6 ;  /* 0x001b340601007387 */ /* 0x000fe80000100800 */
[----:B------:R1:W-:Y:S02]  /*7ecc0*/  LDGSTS.E [R3+0x1cc00], desc[UR14][R4.64], P1 ;  /* 0x1cc0000004037fae */ /* 0x0003e400089a100e */
[----:B-1----:R-:W-:-:S02]  /*7ecd0*/  IMAD.MOV.U32 R4, RZ, RZ, R19 ;  /* 0x000000ffff047224 */ /* 0x002fc400078e0013 */
        /* <DEDUP_REMOVED lines=10> */
[----:B------:R-:W-:-:S04]  /*7ed80*/  UISETP.GT.AND UP1, UPT, UR18, 0x77, UPT ;  /* 0x000000771200788c */ /* 0x000fc8000bf24270 */
[----:B------:R-:W-:-:S04]  /*7ed90*/  USEL UR11, URZ, 0x4, !UP1 ;  /* 0x00000004ff0b7887 */ /* 0x000fc8000c800000 */
[----:B------:R-:W-:Y:S01]  /*7eda0*/  USEL UR11, UR11, URZ, !UP0 ;  /* 0x000000ff0b0b7287 */ /* 0x000fe2000c000000 */
[----:B--2---:R-:W-:-:S05]  /*7edb0*/  IADD3 R7, P0, PT, R7, UR16, RZ ;  /* 0x0000001007077c10 */ /* 0x004fca000ff1e0ff */
[----:B------:R-:W-:Y:S01]  /*7edc0*/  STL [R1+0x1b3c], R7 ;  /* 0x001b3c0701007387 */ /* 0x000fe20000100800 */
[----:B-1----:R-:W-:Y:S01]  /*7edd0*/  IMAD.MOV.U32 R4, RZ, RZ, R7 ;  /* 0x000000ffff047224 */ /* 0x002fe200078e0007 */
[----:B---3--:R-:W-:-:S04]  /*7ede0*/  IADD3.X R18, PT, PT, R18, UR5, RZ, P0, !PT ;  /* 0x0000000512127c10 */ /* 0x008fc800087fe4ff */
[----:B------:R-:W-:Y:S01]  /*7edf0*/  MOV R5, R18 ;  /* 0x0000001200057202 */ /* 0x000fe20000000f00 */
[----:B------:R1:W-:Y:S04]  /*7ee00*/  STL [R1+0x1b38], R18 ;  /* 0x001b381201007387 */ /* 0x0003e80000100800 */
[----:B------:R2:W-:Y:S04]  /*7ee10*/  LDGSTS.E [R3+0x1cf00], desc[UR14][R4.64], P1 ;  /* 0x1cf0000004037fae */ /* 0x0005e800089a100e */
[----:B-1----:R-:W3:Y:S04]  /*7ee20*/  LDL.LU R18, [R1+0x1bb8] ;  /* 0x001bb80001127983 */ /* 0x002ee80000300800 */
[----:B------:R-:W3:Y:S01]  /*7ee30*/  LDL.LU R7, [R1+0x1c20] ;  /* 0x001c200001077983 */ /* 0x000ee20000300800 */
[----:B----4-:R-:W-:-:S02]  /*7ee40*/  IADD3 R23, P1, PT, R23, UR16, RZ ;  /* 0x0000001017177c10 */ /* 0x010fc4000ff3e0ff */
[----:B------:R-:W-:Y:S02]  /*7ee50*/  ISETP.NE.U32.AND P0, PT, RZ, UR11, PT ;  /* 0x0000000bff007c0c */ /* 0x000fe4000bf05070 */
[----:B------:R-:W-:Y:S02]  /*7ee60*/  IADD3 R20, P2, PT, R20, UR16, RZ ;  /* 0x0000001014147c10 */ /* 0x000fe4000ff5e0ff */
[----:B------:R-:W-:Y:S01]  /*7ee70*/  IADD3.X R24, PT, PT, R24, UR5, RZ, P1, !PT ;  /* 0x0000000518187c10 */ /* 0x000fe20008ffe4ff */
[----:B------:R-:W-:Y:S01]  /*7ee80*/  STL [R1+0x1ba4], R23 ;  /* 0x001ba41701007387 */ /* 0x000fe20000100800 */
[----:B------:R-:W-:-:S03]  /*7ee90*/  IADD3.X R22, PT, PT, R22, UR5, RZ, P2, !PT ;  /* 0x0000000516167c10 */ /* 0x000fc600097fe4ff */
[----:B------:R-:W-:Y:S04]  /*7eea0*/  STL [R1+0x1ba0], R24 ;  /* 0x001ba01801007387 */ /* 0x000fe80000100800 */
[----:B------:R1:W-:Y:S04]  /*7eeb0*/  STL [R1+0x1bac], R20 ;  /* 0x001bac1401007387 */ /* 0x0003e80000100800 */
[----:B------:R-:W4:Y:S01]  /*7eec0*/  LDL.LU R27, [R1+0x1c2c] ;  /* 0x001c2c00011b7983 */ /* 0x000f220000300800 */
[----:B--2---:R-:W-:Y:S01]  /*7eed0*/  IMAD.MOV.U32 R4, RZ, RZ, R23 ;  /* 0x000000ffff047224 */ /* 0x004fe200078e0017 */
[----:B------:R-:W-:-:S02]  /*7eee0*/  MOV R5, R24 ;  /* 0x0000001800057202 */ /* 0x000fc40000000f00 */
[----:B------:R2:W-:Y:S04]  /*7eef0*/  STL [R1+0x1ba8], R22 ;  /* 0x001ba81601007387 */ /* 0x0005e80000100800 */
[----:B------:R-:W4:Y:S04]  /*7ef00*/  LDL.LU R25, [R1+0x1c34] ;  /* 0x001c340001197983 */ /* 0x000f280000300800 */
[----:B------:R-:W4:Y:S04]  /*7ef10*/  LDL.LU R28, [R1+0x1c28] ;  /* 0x001c2800011c7983 */ /* 0x000f280000300800 */
[----:B------:R-:W4:Y:S04]  /*7ef20*/  LDL.LU R26, [R1+0x1c30] ;  /* 0x001c3000011a7983 */ /* 0x000f280000300800 */
[----:B------:R1:W-:Y:S02]  /*7ef30*/  LDGSTS.E [R3+0x1dc00], desc[UR14][R4.64], P0 ;  /* 0x1dc0000004037fae */ /* 0x0003e400081a100e */
[----:B-1----:R-:W-:-:S02]  /*7ef40*/  IMAD.MOV.U32 R4, RZ, RZ, R20 ;  /* 0x000000ffff047224 */ /* 0x002fc400078e0014 */
[----:B------:R-:W4:Y:S01]  /*7ef50*/  LDL.LU R20, [R1+0x1c3c] ;  /* 0x001c3c0001147983 */ /* 0x000f220000300800 */
[----:B------:R-:W-:-:S04]  /*7ef60*/  IADD3 R19, P1, PT, R19, UR16, RZ ;  /* 0x0000001013137c10 */ /* 0x000fc8000ff3e0ff */
[----:B------:R-:W-:Y:S01]  /*7ef70*/  IADD3.X R21, PT, PT, R21, UR5, RZ, P1, !PT ;  /* 0x0000000515157c10 */ /* 0x000fe20008ffe4ff */
[----:B------:R1:W-:Y:S04]  /*7ef80*/  STL [R1+0x1bb4], R19 ;  /* 0x001bb41301007387 */ /* 0x0003e80000100800 */
[----:B------:R1:W-:Y:S04]  /*7ef90*/  STL [R1+0x1bb0], R21 ;  /* 0x001bb01501007387 */ /* 0x0003e80000100800 */
[----:B------:R-:W4:Y:S01]  /*7efa0*/  LDL.LU R24, [R1+0x1c38] ;  /* 0x001c380001187983 */ /* 0x000f220000300800 */
[----:B------:R-:W-:-:S03]  /*7efb0*/  MOV R5, R22 ;  /* 0x0000001600057202 */ /* 0x000fc60000000f00 */
[----:B--2---:R-:W2:Y:S04]  /*7efc0*/  LDL.LU R22, [R1+0x1ca4] ;  /* 0x001ca40001167983 */ /* 0x004ea80000300800 */
[----:B------:R1:W-:Y:S01]  /*7efd0*/  LDGSTS.E [R3+0x1dd00], desc[UR14][R4.64], P0 ;  /* 0x1dd0000004037fae */ /* 0x0003e200081a100e */
[----:B------:R-:W-:Y:S02]  /*7efe0*/  IADD3 R17, P2, PT, R17, UR16, RZ ;  /* 0x0000001011117c10 */ /* 0x000fe4000ff5e0ff */
[----:B------:R-:W-:Y:S01]  /*7eff0*/  IADD3 R6, P3, PT, R6, UR16, RZ ;  /* 0x0000001006067c10 */ /* 0x000fe2000ff7e0ff */
[----:B-1----:R-:W-:Y:S02]  /*7f000*/  IMAD.MOV.U32 R4, RZ, RZ, R19 ;  /* 0x000000ffff047224 */ /* 0x002fe400078e0013 */
[----:B------:R-:W2:Y:S04]  /*7f010*/  LDL.LU R19, [R1+0x1cac] ;  /* 0x001cac0001137983 */ /* 0x000ea80000300800 */
[----:B------:R-:W-:Y:S01]  /*7f020*/  STL [R1+0x1bbc], R17 ;  /* 0x001bbc1101007387 */ /* 0x000fe20000100800 */
[----:B------:R-:W-:Y:S01]  /*7f030*/  MOV R5, R21 ;  /* 0x0000001500057202 */ /* 0x000fe20000000f00 */
[----:B------:R-:W-:-:S04]  /*7f040*/  UISETP.GT.AND UP1, UPT, UR18, 0x7b, UPT ;  /* 0x0000007b1200788c */ /* 0x000fc8000bf24270 */
[----:B------:R1:W-:Y:S01]  /*7f050*/  LDGSTS.E [R3+0x1de00], desc[UR14][R4.64], P0 ;  /* 0x1de0000004037fae */ /* 0x0003e200081a100e */
[----:B------:R-:W-:-:S04]  /*7f060*/  USEL UR11, URZ, 0x4, !UP1 ;  /* 0x00000004ff0b7887 */ /* 0x000fc8000c800000 */
[----:B------:R-:W-:Y:S01]  /*7f070*/  USEL UR11, UR11, URZ, !UP0 ;  /* 0x000000ff0b0b7287 */ /* 0x000fe2000c000000 */
[----:B-1----:R-:W-:-:S05]  /*7f080*/  IMAD.MOV.U32 R4, RZ, RZ, R17 ;  /* 0x000000ffff047224 */ /* 0x002fca00078e0011 */
[----:B------:R-:W-:Y:S02]  /*7f090*/  ISETP.NE.U32.AND P1, PT, RZ, UR11, PT ;  /* 0x0000000bff007c0c */ /* 0x000fe4000bf25070 */
[----:B---3--:R-:W-:Y:S02]  /*7f0a0*/  IADD3.X R18, PT, PT, R18, UR5, RZ, P2, !PT ;  /* 0x0000000512127c10 */ /* 0x008fe400097fe4ff */
[----:B------:R-:W-:-:S03]  /*7f0b0*/  IADD3.X R7, PT, PT, R7, UR5, RZ, P3, !PT ;  /* 0x0000000507077c10 */ /* 0x000fc60009ffe4ff */
[----:B------:R1:W-:Y:S04]  /*7f0c0*/  STL [R1+0x1bb8], R18 ;  /* 0x001bb81201007387 */ /* 0x0003e80000100800 */
[----:B------:R-:W-:Y:S04]  /*7f0d0*/  STL [R1+0x1c24], R6 ;  /* 0x001c240601007387 */ /* 0x000fe80000100800 */
[----:B------:R-:W3:Y:S04]  /*7f0e0*/  LDL.LU R23, [R1+0x1ca0] ;  /* 0x001ca00001177983 */ /* 0x000ee80000300800 */
[----:B------:R1:W-:Y:S01]  /*7f0f0*/  STL [R1+0x1c20], R7 ;  /* 0x001c200701007387 */ /* 0x0003e20000100800 */
[----:B------:R-:W-:-:S03]  /*7f100*/  MOV R5, R18 ;  /* 0x0000001200057202 */ /* 0x000fc60000000f00 */
[----:B------:R-:W3:Y:S04]  /*7f110*/  LDL.LU R21, [R1+0x1ca8] ;  /* 0x001ca80001157983 */ /* 0x000ee80000300800 */
[----:B------:R1:W-:Y:S04]  /*7f120*/  LDGSTS.E [R3+0x1df00], desc[UR14][R4.64], P0 ;  /* 0x1df0000004037fae */ /* 0x0003e800081a100e */
[----:B-1----:R-:W3:Y:S04]  /*7f130*/  LDL.LU R18, [R1+0x1cb0] ;  /* 0x001cb00001127983 */ /* 0x002ee80000300800 */
[----:B------:R-:W3:Y:S01]  /*7f140*/  LDL.LU R17, [R1+0x1cb4] ;  /* 0x001cb40001117983 */ /* 0x000ee20000300800 */
[----:B------:R-:W-:Y:S01]  /*7f150*/  MOV R5, R7 ;  /* 0x0000000700057202 */ /* 0x000fe20000000f00 */
[----:B------:R-:W-:-:S02]  /*7f160*/  IMAD.MOV.U32 R4, RZ, RZ, R6 ;  /* 0x000000ffff047224 */ /* 0x000fc400078e0006 */
[----:B------:R-:W3:Y:S04]  /*7f170*/  LDL.LU R7, [R1+0x1cb8] ;  /* 0x001cb80001077983 */ /* 0x000ee80000300800 */
[----:B------:R-:W3:Y:S01]  /*7f180*/  LDL.LU R6, [R1+0x1cbc] ;  /* 0x001cbc0001067983 */ /* 0x000ee20000300800 */
[----:B----4-:R-:W-:Y:S02]  /*7f190*/  IADD3 R27, P0, PT, R27, UR16, RZ ;  /* 0x000000101b1b7c10 */ /* 0x010fe4000ff1e0ff */
[----:B------:R-:W-:Y:S01]  /*7f1a0*/  IADD3 R25, P2, PT, R25, UR16, RZ ;  /* 0x0000001019197c10 */ /* 0x000fe2000ff5e0ff */
[----:B------:R1:W-:Y:S01]  /*7f1b0*/  LDGSTS.E [R3+0x1ec00], desc[UR14][R4.64], P1 ;  /* 0x1ec0000004037fae */ /* 0x0003e200089a100e */
[----:B------:R-:W-:Y:S02]  /*7f1c0*/  IADD3.X R28, PT, PT, R28, UR5, RZ, P0, !PT ;  /* 0x000000051c1c7c10 */ /* 0x000fe400087fe4ff */
[----:B------:R-:W-:-:S02]  /*7f1d0*/  IADD3 R20, P0, PT, R20, UR16, RZ ;  /* 0x0000001014147c10 */ /* 0x000fc4000ff1e0ff */
[----:B------:R-:W-:Y:S01]  /*7f1e0*/  IADD3.X R26, PT, PT, R26, UR5, RZ, P2, !PT ;  /* 0x000000051a1a7c10 */ /* 0x000fe200097fe4ff */
[----:B------:R-:W-:Y:S04]  /*7f1f0*/  STL [R1+0x1c2c], R27 ;  /* 0x001c2c1b01007387 */ /* 0x000fe80000100800 */
[----:B------:R-:W-:Y:S01]  /*7f200*/  STL [R1+0x1c28], R28 ;  /* 0x001c281c01007387 */ /* 0x000fe20000100800 */
[----:B-1----:R-:W-:Y:S01]  /*7f210*/  IMAD.MOV.U32 R4, RZ, RZ, R27 ;  /* 0x000000ffff047224 */ /* 0x002fe200078e001b */
[----:B------:R-:W-:Y:S02]  /*7f220*/  MOV R5, R28 ;  /* 0x0000001c00057202 */ /* 0x000fe40000000f00 */
[----:B------:R-:W-:Y:S04]  /*7f230*/  STL [R1+0x1c34], R25 ;  /* 0x001c341901007387 */ /* 0x000fe80000100800 */
[----:B------:R-:W-:Y:S04]  /*7f240*/  STL [R1+0x1c30], R26 ;  /* 0x001c301a01007387 */ /* 0x000fe80000100800 */
[----:B------:R1:W-:Y:S04]  /*7f250*/  LDGSTS.E [R3+0x1ed00], desc[UR14][R4.64], P1 ;  /* 0x1ed0000004037fae */ /* 0x0003e800089a100e */
[----:B------:R4:W-:Y:S01]  /*7f260*/  STL [R1+0x1c3c], R20 ;  /* 0x001c3c1401007387 */ /* 0x0009e20000100800 */
[----:B------:R-:W-:Y:S01]  /*7f270*/  IADD3.X R24, PT, PT, R24, UR5, RZ, P0, !PT ;  /* 0x0000000518187c10 */ /* 0x000fe200087fe4ff */
[----:B-1----:R-:W-:Y:S01]  /*7f280*/  IMAD.MOV.U32 R4, RZ, RZ, R25 ;  /* 0x000000ffff047224 */ /* 0x002fe200078e0019 */
[----:B------:R-:W-:-:S03]  /*7f290*/  MOV R5, R26 ;  /* 0x0000001a00057202 */ /* 0x000fc60000000f00 */
[----:B------:R-:W-:Y:S04]  /*7f2a0*/  STL [R1+0x1c38], R24 ;  /* 0x001c381801007387 */ /* 0x000fe80000100800 */
[----:B------:R-:W3:Y:S04]  /*7f2b0*/  LDL.LU R36, [R1+0x1cc0] ;  /* 0x001cc00001247983 */ /* 0x000ee80000300800 */
[----:B------:R-:W3:Y:S04]  /*7f2c0*/  LDL.LU R33, [R1+0x1cc4] ;  /* 0x001cc40001217983 */ /* 0x000ee80000300800 */
[----:B------:R-:W3:Y:S04]  /*7f2d0*/  LDL.LU R32, [R1+0x1cc8] ;  /* 0x001cc80001207983 */ /* 0x000ee80000300800 */
[----:B------:R1:W-:Y:S02]  /*7f2e0*/  LDGSTS.E [R3+0x1ee00], desc[UR14][R4.64], P1 ;  /* 0x1ee0000004037fae */ /* 0x0003e400089a100e */
[----:B-1----:R-:W-:-:S02]  /*7f2f0*/  IMAD.MOV.U32 R4, RZ, RZ, R20 ;  /* 0x000000ffff047224 */ /* 0x002fc400078e0014 */
[----:B----4-:R-:W4:Y:S01]  /*7f300*/  LDL.LU R20, [R1+0x1ccc] ;  /* 0x001ccc0001147983 */ /* 0x010f220000300800 */
[----:B------:R-:W-:-:S04]  /*7f310*/  UISETP.GT.AND UP1, UPT, UR18, 0x7f, UPT ;  /* 0x0000007f1200788c */ /* 0x000fc8000bf24270 */
[----:B------:R-:W-:Y:S01]  /*7f320*/  USEL UR11, URZ, 0x4, !UP1 ;  /* 0x00000004ff0b7887 */ /* 0x000fe2000c800000 */
[----:B------:R-:W-:-:S03]  /*7f330*/  MOV R5, R24 ;  /* 0x0000001800057202 */ /* 0x000fc60000000f00 */
[----:B------:R-:W-:Y:S02]  /*7f340*/  USEL UR11, UR11, URZ, !UP0 ;  /* 0x000000ff0b0b7287 */ /* 0x000fe4000c000000 */
[----:B------:R1:W-:Y:S01]  /*7f350*/  LDGSTS.E [R3+0x1ef00], desc[UR14][R4.64], P1 ;  /* 0x1ef0000004037fae */ /* 0x0003e200089a100e */
[----:B--2---:R-:W-:-:S03]  /*7f360*/  IADD3 R22, P1, PT, R22, UR16, RZ ;  /* 0x0000001016167c10 */ /* 0x004fc6000ff3e0ff */
[----:B------:R-:W-:Y:S02]  /*7f370*/  ISETP.NE.U32.AND P0, PT, RZ, UR11, PT ;  /* 0x0000000bff007c0c */ /* 0x000fe4000bf05070 */
[----:B------:R-:W-:Y:S01]  /*7f380*/  IADD3 R19, P2, PT, R19, UR16, RZ ;  /* 0x0000001013137c10 */ /* 0x000fe2000ff5e0ff */
[----:B-1----:R-:W-:Y:S01]  /*7f390*/  IMAD.MOV.U32 R4, RZ, RZ, R22 ;  /* 0x000000ffff047224 */ /* 0x002fe200078e0016 */
[----:B------:R-:W-:Y:S01]  /*7f3a0*/  STL [R1+0x1ca4], R22 ;  /* 0x001ca41601007387 */ /* 0x000fe20000100800 */
[----:B------:R-:W-:Y:S01]  /*7f3b0*/  ULEA UR11, UR7, UR12, 0x10 ;  /* 0x0000000c070b7291 */ /* 0x000fe2000f8e80ff */
[----:B---3--:R-:W-:-:S04]  /*7f3c0*/  IADD3.X R23, PT, PT, R23, UR5, RZ, P1, !PT ;  /* 0x0000000517177c10 */ /* 0x008fc80008ffe4ff */
[----:B------:R-:W-:Y:S02]  /*7f3d0*/  MOV R5, R23 ;  /* 0x0000001700057202 */ /* 0x000fe40000000f00 */
[----:B------:R-:W-:Y:S02]  /*7f3e0*/  IADD3.X R21, PT, PT, R21, UR5, RZ, P2, !PT ;  /* 0x0000000515157c10 */ /* 0x000fe400097fe4ff */
[----:B------:R-:W-:Y:S01]  /*7f3f0*/  IADD3 R17, P1, PT, R17, UR16, RZ ;  /* 0x0000001011117c10 */ /* 0x000fe2000ff3e0ff */
[----:B------:R1:W-:Y:S03]  /*7f400*/  LDGSTS.E [R3+0x1fc00], desc[UR14][R4.64], P0 ;  /* 0x1fc0000004037fae */ /* 0x0003e600081a100e */
[----:B------:R-:W-:Y:S01]  /*7f410*/  IADD3.X R18, PT, PT, R18, UR5, RZ, P1, !PT ;  /* 0x0000000512127c10 */ /* 0x000fe20008ffe4ff */
[----:B-1----:R-:W-:Y:S01]  /*7f420*/  IMAD.MOV.U32 R4, RZ, RZ, R19 ;  /* 0x000000ffff047224 */ /* 0x002fe200078e0013 */
[----:B------:R-:W-:-:S02]  /*7f430*/  MOV R5, R21 ;  /* 0x0000001500057202 */ /* 0x000fc40000000f00 */
[----:B------:R-:W-:-:S03]  /*7f440*/  IADD3 R6, P2, PT, R6, UR16, RZ ;  /* 0x0000001006067c10 */ /* 0x000fc6000ff5e0ff */
[----:B------:R1:W-:Y:S01]  /*7f450*/  LDGSTS.E [R3+0x1fd00], desc[UR14][R4.64], P0 ;  /* 0x1fd0000004037fae */ /* 0x0003e200081a100e */
[----:B------:R-:W-:Y:S01]  /*7f460*/  IADD3.X R7, PT, PT, R7, UR5, RZ, P2, !PT ;  /* 0x0000000507077c10 */ /* 0x000fe200097fe4ff */
[----:B-1----:R-:W-:Y:S01]  /*7f470*/  IMAD.MOV.U32 R4, RZ, RZ, R17 ;  /* 0x000000ffff047224 */ /* 0x002fe200078e0011 */
[----:B------:R-:W-:-:S05]  /*7f480*/  MOV R5, R18 ;  /* 0x0000001200057202 */ /* 0x000fca0000000f00 */
[----:B------:R1:W-:Y:S02]  /*7f490*/  LDGSTS.E [R3+0x1fe00], desc[UR14][R4.64], P0 ;  /* 0x1fe0000004037fae */ /* 0x0003e400081a100e */
[----:B-1----:R-:W-:Y:S01]  /*7f4a0*/  IMAD.MOV.U32 R4, RZ, RZ, R6 ;  /* 0x000000ffff047224 */ /* 0x002fe200078e0006 */
[----:B------:R-:W-:-:S05]  /*7f4b0*/  MOV R5, R7 ;  /* 0x0000000700057202 */ /* 0x000fca0000000f00 */
[----:B------:R1:W-:Y:S01]  /*7f4c0*/  LDGSTS.E [R3+0x1ff00], desc[UR14][R4.64], P0 ;  /* 0x1ff0000004037fae */ /* 0x0003e200081a100e */
[C---:B------:R-:W-:Y:S02]  /*7f4d0*/  ISETP.GE.AND P0, PT, R16.reuse, UR18, PT ;  /* 0x0000001210007c0c */ /* 0x040fe4000bf06270 */
[----:B------:R-:W-:Y:S02]  /*7f4e0*/  PLOP3.LUT P2, PT, PT, PT, UP0, 0x80, 0x8 ;  /* 0x000000000008781c */ /* 0x000fe40003f4f008 */
[----:B-1----:R-:W-:-:S04]  /*7f4f0*/  LOP3.LUT R3, R16, 0x40, RZ, 0xfc, !PT ;  /* 0x0000004010037812 */ /* 0x002fc800078efcff */
[----:B------:R-:W-:Y:S02]  /*7f500*/  ISETP.GE.AND P1, PT, R3, UR18, PT ;  /* 0x0000001203007c0c */ /* 0x000fe4000bf26270 */
[----:B------:R-:W-:Y:S02]  /*7f510*/  SEL R3, RZ, 0x4, P0 ;  /* 0x00000004ff037807 */ /* 0x000fe40000000000 */
[----:B------:R-:W-:Y:S02]  /*7f520*/  SEL R4, RZ, 0x4, P1 ;  /* 0x00000004ff047807 */ /* 0x000fe40000800000 */
[----:B------:R-:W-:Y:S01]  /*7f530*/  SEL R3, R3, RZ, !P2 ;  /* 0x000000ff03037207 */ /* 0x000fe20005000000 */
[----:B------:R-:W-:Y:S01]  /*7f540*/  STL [R1+0x1ca0], R23 ;  /* 0x001ca01701007387 */ /* 0x000fe20000100800 */
[----:B------:R-:W-:Y:S02]  /*7f550*/  SEL R4, R4, RZ, !P2 ;  /* 0x000000ff04047207 */ /* 0x000fe40005000000 */
[----:B------:R-:W-:Y:S01]  /*7f560*/  IADD3 R33, P2, PT, R33, UR17, RZ ;  /* 0x0000001121217c10 */ /* 0x000fe2000ff5e0ff */
[----:B------:R-:W-:Y:S01]  /*7f570*/  STL [R1+0x1cac], R19 ;  /* 0x001cac1301007387 */ /* 0x000fe20000100800 */
[----:B----4-:R-:W-:-:S03]  /*7f580*/  IADD3 R20, P3, PT, R20, UR17, RZ ;  /* 0x0000001114147c10 */ /* 0x010fc6000ff7e0ff */
[----:B------:R1:W-:Y:S04]  /*7f590*/  STL [R1+0x1ca8], R21 ;  /* 0x001ca81501007387 */ /* 0x0003e80000100800 */
[----:B------:R-:W-:Y:S01]  /*7f5a0*/  STL [R1+0x1cb4], R17 ;  /* 0x001cb41101007387 */ /* 0x000fe20000100800 */
[----:B------:R-:W-:-:S03]  /*7f5b0*/  IADD3.X R36, PT, PT, R36, UR8, RZ, P2, !PT ;  /* 0x0000000824247c10 */ /* 0x000fc600097fe4ff */
[----:B------:R-:W-:Y:S04]  /*7f5c0*/  STL [R1+0x1cb0], R18 ;  /* 0x001cb01201007387 */ /* 0x000fe80000100800 */
[----:B------:R-:W-:Y:S01]  /*7f5d0*/  STL [R1+0x1cbc], R6 ;  /* 0x001cbc0601007387 */ /* 0x000fe20000100800 */
[----:B------:R-:W-:-:S03]  /*7f5e0*/  IADD3.X R32, PT, PT, R32, UR8, RZ, P3, !PT ;  /* 0x0000000820207c10 */ /* 0x000fc60009ffe4ff */
[----:B------:R2:W-:Y:S04]  /*7f5f0*/  STL [R1+0x1cb8], R7 ;  /* 0x001cb80701007387 */ /* 0x0005e80000100800 */
[----:B------:R-:W-:Y:S04]  /*7f600*/  STL [R1+0x1cc4], R33 ;  /* 0x001cc42101007387 */ /* 0x000fe80000100800 */
[----:B------:R-:W-:Y:S04]  /*7f610*/  STL [R1+0x1cc0], R36 ;  /* 0x001cc02401007387 */ /* 0x000fe80000100800 */
[----:B------:R-:W-:Y:S04]  /*7f620*/  STL [R1+0x1ccc], R20 ;  /* 0x001ccc1401007387 */ /* 0x000fe80000100800 */
[----:B------:R3:W-:Y:S01]  /*7f630*/  STL [R1+0x1cc8], R32 ;  /* 0x001cc82001007387 */ /* 0x0007e20000100800 */
[----:B------:R-:W-:-:S02]  /*7f640*/  ISETP.NE.U32.AND P1, PT, R3, RZ, PT ;  /* 0x000000ff0300720c */ /* 0x000fc40003f25070 */
[----:B------:R-:W-:Y:S01]  /*7f650*/  ISETP.NE.U32.AND P0, PT, R4, RZ, PT ;  /* 0x000000ff0400720c */ /* 0x000fe20003f05070 */
[----:B-1----:R-:W-:Y:S01]  /*7f660*/  VIADD R21, R107, UR11 ;  /* 0x0000000b6b157c36 */ /* 0x002fe20008000000 */
[----:B------:R-:W4:Y:S04]  /*7f670*/  LDL.LU.64 R34, [R1+0x1188] ;  /* 0x0011880001227983 */ /* 0x000f280000300a00 */
[----:B--2---:R-:W2:Y:S04]  /*7f680*/  LDL.LU.64 R6, [R1+0x1180] ;  /* 0x0011800001067983 */ /* 0x004ea80000300a00 */
[----:B------:R-:W2:Y:S04]  /*7f690*/  LDL.LU.64 R16, [R1+0x1108] ;  /* 0x0011080001107983 */ /* 0x000ea80000300a00 */
[----:B------:R-:W2:Y:S04]  /*7f6a0*/  LDL.LU.64 R18, [R1+0x1100] ;  /* 0x0011000001127983 */ /* 0x000ea80000300a00 */
[----:B------:R-:W2:Y:S04]  /*7f6b0*/  LDL.LU.64 R22, [R1+0x1088] ;  /* 0x0010880001167983 */ /* 0x000ea80000300a00 */
[----:B------:R-:W2:Y:S04]  /*7f6c0*/  LDL.LU.64 R24, [R1+0x1080] ;  /* 0x0010800001187983 */ /* 0x000ea80000300a00 */
[----:B------:R-:W2:Y:S04]  /*7f6d0*/  LDL.LU.64 R26, [R1+0x1008] ;  /* 0x00100800011a7983 */ /* 0x000ea80000300a00 */
[----:B------:R-:W2:Y:S04]  /*7f6e0*/  LDL.LU.64 R28, [R1+0x1000] ;  /* 0x00100000011c7983 */ /* 0x000ea80000300a00 */
[----:B------:R-:W2:Y:S01]  /*7f6f0*/  LDL.LU.64 R30, [R1+0xf88] ;  /* 0x000f8800011e7983 */ /* 0x000ea20000300a00 */
[----:B------:R-:W-:Y:S01]  /*7f700*/  MOV R4, R33 ;  /* 0x0000002100047202 */ /* 0x000fe20000000f00 */
[----:B------:R-:W-:-:S02]  /*7f710*/  IMAD.MOV.U32 R5, RZ, RZ, R36 ;  /* 0x000000ffff057224 */ /* 0x000fc400078e0024 */
        /* <DEDUP_REMOVED lines=17> */
[----:B------:R-:W0:Y:S04]  /*7f830*/  LDGDEPBAR ;  /* 0x00000000000079af */ /* 0x000e280000000000 */
[----:B------:R1:W-:Y:S04]  /*7f840*/  STL.64 [R1+0x2a28], R10 ;  /* 0x002a280a01007387 */ /* 0x0003e80000100a00 */
[----:B------:R1:W-:Y:S04]  /*7f850*/  LDGSTS.E [R21+0x40000], desc[UR14][R4.64], P1 ;  /* 0x4000000004157fae */ /* 0x0003e800089a100e */
[----:B------:R3:W-:Y:S01]  /*7f860*/  STL.64 [R1+0x2a20], R8 ;  /* 0x002a200801007387 */ /* 0x0007e20000100a00 */
[----:B-1----:R-:W-:Y:S01]  /*7f870*/  IMAD.MOV.U32 R5, RZ, RZ, R32 ;  /* 0x000000ffff057224 */ /* 0x002fe200078e0020 */
[----:B------:R-:W-:-:S02]  /*7f880*/  MOV R4, R20 ;  /* 0x0000001400047202 */ /* 0x000fc40000000f00 */
[----:B---3--:R-:W3:Y:S04]  /*7f890*/  LDL.LU.64 R32, [R1+0xf80] ;  /* 0x000f800001207983 */ /* 0x008ee80000300a00 */
[----:B------:R-:W3:Y:S04]  /*7f8a0*/  LDL.LU.64 R14, [R1+0xf08] ;  /* 0x000f0800010e7983 */ /* 0x000ee80000300a00 */
[----:B------:R-:W3:Y:S04]  /*7f8b0*/  LDL.LU.64 R12, [R1+0xf00] ;  /* 0x000f0000010c7983 */ /* 0x000ee80000300a00 */
[----:B------:R-:W3:Y:S04]  /*7f8c0*/  LDL.LU.64 R10, [R1+0xe88] ;  /* 0x000e8800010a7983 */ /* 0x000ee80000300a00 */
[----:B------:R-:W3:Y:S04]  /*7f8d0*/  LDL.LU.64 R8, [R1+0xe80] ;  /* 0x000e800001087983 */ /* 0x000ee80000300a00 */
[----:B------:R-:W3:Y:S04]  /*7f8e0*/  LDL.LU.64 R42, [R1+0xe08] ;  /* 0x000e0800012a7983 */ /* 0x000ee80000300a00 */
[----:B------:R-:W3:Y:S04]  /*7f8f0*/  LDL.LU.64 R44, [R1+0xe00] ;  /* 0x000e0000012c7983 */ /* 0x000ee80000300a00 */
[----:B------:R1:W-:Y:S04]  /*7f900*/  LDGSTS.E [R21+0x40100], desc[UR14][R4.64], P0 ;  /* 0x4010000004157fae */ /* 0x0003e800081a100e */
        /* <DEDUP_REMOVED lines=10> */
[----:B----4-:R-:W-:-:S04]  /*7f9b0*/  IADD3 R3, P2, PT, R34, UR17, RZ ;  /* 0x0000001122037c10 */ /* 0x010fc8000ff5e0ff */
[----:B-1----:R-:W-:Y:S02]  /*7f9c0*/  IADD3.X R4, PT, PT, R35, UR8, RZ, P2, !PT ;  /* 0x0000000823047c10 */ /* 0x002fe400097fe4ff */
[----:B--2---:R-:W-:-:S04]  /*7f9d0*/  IADD3 R5, P2, PT, R6, UR17, RZ ;  /* 0x0000001106057c10 */ /* 0x004fc8000ff5e0ff */
[----:B------:R-:W-:Y:S02]  /*7f9e0*/  IADD3.X R6, PT, PT, R7, UR8, RZ, P2, !PT ;  /* 0x0000000807067c10 */ /* 0x000fe400097fe4ff */
[----:B------:R-:W-:-:S04]  /*7f9f0*/  IADD3 R7, P2, PT, R16, UR17, RZ ;  /* 0x0000001110077c10 */ /* 0x000fc8000ff5e0ff */
        /* <DEDUP_REMOVED lines=13> */
[----:B---3--:R-:W-:-:S04]  /*7fad0*/  IADD3 R30, P2, PT, R32, UR17, RZ ;  /* 0x00000011201e7c10 */ /* 0x008fc8000ff5e0ff */
[----:B------:R-:W-:Y:S02]  /*7fae0*/  IADD3.X R31, PT, PT, R33, UR8, RZ, P2, !PT ;  /* 0x00000008211f7c10 */ /* 0x000fe400097fe4ff */
[----:B------:R-:W-:-:S04]  /*7faf0*/  IADD3 R32, P2, PT, R14, UR17, RZ ;  /* 0x000000110e207c10 */ /* 0x000fc8000ff5e0ff */
[----:B------:R-:W-:Y:S02]  /*7fb00*/  IADD3.X R33, PT, PT, R15, UR8, RZ, P2, !PT ;  /* 0x000000080f217c10 */ /* 0x000fe400097fe4ff */
[----:B------:R-:W-:Y:S01]  /*7fb10*/  IADD3 R34, P2, PT, R12, UR17, RZ ;  /* 0x000000110c227c10 */ /* 0x000fe2000ff5e0ff */
[----:B------:R-:W2:Y:S03]  /*7fb20*/  LDL.LU.64 R14, [R1+0xb20] ;  /* 0x000b2000010e7983 */ /* 0x000ea60000300a00 */
[----:B------:R-:W-:Y:S02]  /*7fb30*/  IADD3.X R35, PT, PT, R13, UR8, RZ, P2, !PT ;  /* 0x000000080d237c10 */ /* 0x000fe400097fe4ff */
[----:B------:R-:W-:Y:S01]  /*7fb40*/  IADD3 R36, P2, PT, R10, UR17, RZ ;  /* 0x000000110a247c10 */ /* 0x000fe2000ff5e0ff */
[----:B------:R-:W3:Y:S03]  /*7fb50*/  LDL.LU.64 R12, [R1+0xb18] ;  /* 0x000b1800010c7983 */ /* 0x000ee60000300a00 */
[----:B------:R-:W-:-:S02]  /*7fb60*/  IADD3.X R37, PT, PT, R11, UR8, RZ, P2, !PT ;  /* 0x000000080b257c10 */ /* 0x000fc400097fe4ff */
[----:B------:R-:W-:Y:S01]  /*7fb70*/  IADD3 R38, P2, PT, R8, UR17, RZ ;  /* 0x0000001108267c10 */ /* 0x000fe2000ff5e0ff */
[----:B------:R-:W4:Y:S03]  /*7fb80*/  LDL.LU.64 R10, [R1+0xb00] ;  /* 0x000b0000010a7983 */ /* 0x000f260000300a00 */
[----:B------:R-:W-:Y:S02]  /*7fb90*/  IADD3.X R39, PT, PT, R9, UR8, RZ, P2, !PT ;  /* 0x0000000809277c10 */ /* 0x000fe400097fe4ff */
[----:B------:R-:W4:Y:S01]  /*7fba0*/  LDL.LU.64 R8, [R1+0xaf8] ;  /* 0x000af80001087983 */ /* 0x000f220000300a00 */
        /* <DEDUP_REMOVED lines=22> */
[----:B------:R-:W-:Y:S01]  /*7fd10*/  IADD3 R62, P2, PT, R64, UR17, RZ ;  /* 0x00000011403e7c10 */ /* 0x000fe2000ff5e0ff */
[----:B------:R-:W-:Y:S01]  /*7fd20*/  IMAD.MOV.U32 R83, RZ, RZ, R4 ;  /* 0x000000ffff537224 */ /* 0x000fe200078e0004 */
[----:B------:R-:W-:Y:S02]  /*7fd30*/  MOV R82, R3 ;  /* 0x0000000300527202 */ /* 0x000fe40000000f00 */
[----:B------:R-:W-:Y:S01]  /*7fd40*/  IADD3.X R63, PT, PT, R65, UR8, RZ, P2, !PT ;  /* 0x00000008413f7c10 */ /* 0x000fe200097fe4ff */
        /* <DEDUP_REMOVED lines=34> */
[----:B--2---:R-:W-:-:S04]  /*7ff70*/  IADD3 R64, P2, PT, R14, UR17, RZ ;  /* 0x000000110e407c10 */ /* 0x004fc8000ff5e0ff */
[----:B------:R-:W-:Y:S02]  /*7ff80*/  IADD3.X R65, PT, PT, R15, UR8, RZ, P2, !PT ;  /* 0x000000080f417c10 */ /* 0x000fe400097fe4ff */
[----:B---3--:R-:W-:-:S04]  /*7ff90*/  IADD3 R66, P2, PT, R12, UR17, RZ ;  /* 0x000000110c427c10 */ /* 0x008fc8000ff5e0ff */
[----:B------:R-:W-:Y:S02]  /*7ffa0*/  IADD3.X R67, PT, PT, R13, UR8, RZ, P2, !PT ;  /* 0x000000080d437c10 */ /* 0x000fe400097fe4ff */
[----:B----4-:R-:W-:Y:S01]  /*7ffb0*/  IADD3 R68, P2, PT, R10, UR17, RZ ;  /* 0x000000110a447c10 */ /* 0x010fe2000ff5e0ff */
[----:B------:R-:W-:Y:S01]  /*7ffc0*/  IMAD.MOV.U32 R15, RZ, RZ, R39 ;  /* 0x000000ffff0f7224 */ /* 0x000fe200078e0027 */
[----:B------:R-:W-:Y:S01]  /*7ffd0*/  MOV R14, R38 ;  /* 0x00000026000e7202 */ /* 0x000fe20000000f00 */
[----:B------:R-:W-:Y:S01]  /*7ffe0*/  IMAD.MOV.U32 R13, RZ, RZ, R43 ;  /* 0x000000ffff0d7224 */ /* 0x000fe200078e002b */
[----:B------:R-:W-:Y:S02]  /*7fff0*/  IADD3.X R69, PT, PT, R11, UR8, RZ, P2, !PT ;  /* 0x000000080b457c10 */ /* 0x000fe400097fe4ff */
[----:B------:R-:W-:Y:S02]  /*80000*/  IADD3 R70, P2, PT, R8, UR17, RZ ;  /* 0x0000001108467c10 */ /* 0x000fe4000ff5e0ff */
[----:B------:R-:W-:Y:S01]  /*80010*/  MOV R12, R42 ;  /* 0x0000002a000c7202 */ /* 0x000fe20000000f00 */
[----:B------:R1:W-:Y:S01]  /*80020*/  STL.64 [R1+0xe80], R14 ;  /* 0x000e800e01007387 */ /* 0x0003e20000100a00 */
[----:B------:R-:W-:Y:S01]  /*80030*/  MOV R10, R48 ;  /* 0x00000030000a7202 */ /* 0x000fe20000000f00 */
[----:B------:R-:W-:Y:S01]  /*80040*/  IMAD.MOV.U32 R11, RZ, RZ, R49 ;  /* 0x000000ffff0b7224 */ /* 0x000fe200078e0031 */
[----:B------:R-:W-:Y:S01]  /*80050*/  IADD3.X R71, PT, PT, R9, UR8, RZ, P2, !PT ;  /* 0x0000000809477c10 */ /* 0x000fe200097fe4ff */
[----:B------:R-:W-:Y:S01]  /*80060*/  STL.64 [R1+0xe08], R40 ;  /* 0x000e082801007387 */ /* 0x000fe20000100a00 */
[----:B------:R-:W-:Y:S01]  /*80070*/  MOV R8, R52 ;  /* 0x0000003400087202 */ /* 0x000fe20000000f00 */
[----:B------:R-:W-:-:S02]  /*80080*/  IMAD.MOV.U32 R9, RZ, RZ, R53 ;  /* 0x000000ffff097224 */ /* 0x000fc400078e0035 */
[----:B------:R2:W-:Y:S04]  /*80090*/  STL.64 [R1+0xe00], R12 ;  /* 0x000e000c01007387 */ /* 0x0005e80000100a00 */
[----:B------:R-:W-:Y:S04]  /*800a0*/  STL.64 [R1+0xd88], R44 ;  /* 0x000d882c01007387 */ /* 0x000fe80000100a00 */
[----:B------:R-:W-:Y:S04]  /*800b0*/  STL.64 [R1+0xd80], R46 ;  /* 0x000d802e01007387 */ /* 0x000fe80000100a00 */
[----:B------:R3:W-:Y:S04]  /*800c0*/  STL.64 [R1+0xd08], R10 ;  /* 0x000d080a01007387 */ /* 0x0007e80000100a00 */
[----:B------:R-:W-:Y:S04]  /*800d0*/  STL.64 [R1+0xd00], R50 ;  /* 0x000d003201007387 */ /* 0x000fe80000100a00 */
[----:B------:R4:W-:Y:S01]  /*800e0*/  STL.64 [R1+0xc88], R8 ;  /* 0x000c880801007387 */ /* 0x0009e20000100a00 */
[----:B------:R-:W-:-:S03]  /*800f0*/  MOV R72, R70 ;  /* 0x0000004600487202 */ /* 0x000fc60000000f00 */
[----:B------:R1:W-:Y:S01]  /*80100*/  STL.64 [R1+0xc80], R54 ;  /* 0x000c803601007387 */ /* 0x0003e20000100a00 */
[----:B------:R-:W-:-:S03]  /*80110*/  IMAD.MOV.U32 R73, RZ, RZ, R71 ;  /* 0x000000ffff497224 */ /* 0x000fc600078e0047 */
[----:B------:R1:W-:Y:S04]  /*80120*/  STL.64 [R1+0xc08], R56 ;  /* 0x000c083801007387 */ /* 0x0003e80000100a00 */
[----:B------:R1:W-:Y:S04]  /*80130*/  STL.64 [R1+0xc00], R58 ;  /* 0x000c003a01007387 */ /* 0x0003e80000100a00 */
[----:B------:R1:W-:Y:S04]  /*80140*/  STL.64 [R1+0xb88], R60 ;  /* 0x000b883c01007387 */ /* 0x0003e80000100a00 */
[----:B------:R1:W-:Y:S04]  /*80150*/  STL.64 [R1+0xb80], R62 ;  /* 0x000b803e01007387 */ /* 0x0003e80000100a00 */
[----:B------:R1:W-:Y:S04]  /*80160*/  STL.64 [R1+0xb20], R64 ;  /* 0x000b204001007387 */ /* 0x0003e80000100a00 */
[----:B------:R1:W-:Y:S04]  /*80170*/  STL.64 [R1+0xb18], R66 ;  /* 0x000b184201007387 */ /* 0x0003e80000100a00 */
[----:B------:R-:W-:Y:S04]  /*80180*/  STL.64 [R1+0xb00], R68 ;  /* 0x000b004401007387 */ /* 0x000fe80000100a00 */
[----:B------:R1:W-:Y:S04]  /*80190*/  STL.64 [R1+0xaf8], R72 ;  /* 0x000af84801007387 */ /* 0x0003e80000100a00 */
[----:B------:R-:W4:Y:S04]  /*801a0*/  LDL.LU.64 R4, [R1+0x11f8] ;  /* 0x0011f80001047983 */ /* 0x000f280000300a00 */
[----:B------:R-:W4:Y:S04]  /*801b0*/  LDL.LU.64 R6, [R1+0x11f0] ;  /* 0x0011f00001067983 */ /* 0x000f280000300a00 */
[----:B------:R-:W-:Y:S04]  /*801c0*/  LDGSTS.E [R21+0x47100], desc[UR14][R14.64], P0 ;  /* 0x471000000e157fae */ /* 0x000fe800081a100e */
[----:B------:R-:W-:Y:S04]  /*801d0*/  LDGSTS.E [R21+0x48000], desc[UR14][R40.64], P1 ;  /* 0x4800000028157fae */ /* 0x000fe800089a100e */
[----:B------:R-:W-:Y:S04]  /*801e0*/  LDGSTS.E [R21+0x48100], desc[UR14][R12.64], P0 ;  /* 0x481000000c157fae */ /* 0x000fe800081a100e */
[----:B-1----:R-:W4:Y:S04]  /*801f0*/  LDL.LU.64 R14, [R1+0x1178] ;  /* 0x00117800010e7983 */ /* 0x002f280000300a00 */
[----:B------:R-:W-:Y:S04]  /*80200*/  LDGSTS.E [R21+0x49000], desc[UR14][R44.64], P1 ;  /* 0x490000002c157fae */ /* 0x000fe800089a100e */
[----:B--2---:R-:W2:Y:S04]  /*80210*/  LDL.LU.64 R12, [R1+0x1170] ;  /* 0x00117000010c7983 */ /* 0x004ea80000300a00 */
[----:B------:R-:W2:Y:S04]  /*80220*/  LDL.LU.64 R22, [R1+0x10f8] ;  /* 0x0010f80001167983 */ /* 0x000ea80000300a00 */
[----:B------:R-:W-:Y:S04]  /*80230*/  LDGSTS.E [R21+0x49100], desc[UR14][R46.64], P0 ;  /* 0x491000002e157fae */ /* 0x000fe800081a100e */
[----:B------:R-:W-:Y:S04]  /*80240*/  LDGSTS.E [R21+0x4a000], desc[UR14][R10.64], P1 ;  /* 0x4a0000000a157fae */ /* 0x000fe800089a100e */
[----:B------:R-:W-:Y:S04]  /*80250*/  LDGSTS.E [R21+0x4a100], desc[UR14][R50.64], P0 ;  /* 0x4a10000032157fae */ /* 0x000fe800081a100e */
[----:B------:R-:W-:Y:S04]  /*80260*/  LDGSTS.E [R21+0x4b000], desc[UR14][R8.64], P1 ;  /* 0x4b00000008157fae */ /* 0x000fe800089a100e */
[----:B---3--:R-:W3:Y:S04]  /*80270*/  LDL.LU.64 R10, [R1+0x10f0] ;  /* 0x0010f000010a7983 */ /* 0x008ee80000300a00 */
[----:B------:R-:W-:Y:S04]  /*80280*/  LDGSTS.E [R21+0x4b100], desc[UR14][R54.64], P0 ;  /* 0x4b10000036157fae */ /* 0x000fe800081a100e */
[----:B----4-:R-:W4:Y:S04]  /*80290*/  LDL.LU.64 R8, [R1+0x1078] ;  /* 0x0010780001087983 */ /* 0x010f280000300a00 */
[----:B------:R-:W4:Y:S04]  /*802a0*/  LDL.LU.64 R26, [R1+0x1070] ;  /* 0x00107000011a7983 */ /* 0x000f280000300a00 */
[----:B------:R-:W4:Y:S04]  /*802b0*/  LDL.LU.64 R28, [R1+0xff8] ;  /* 0x000ff800011c7983 */ /* 0x000f280000300a00 */
[----:B------:R-:W4:Y:S04]  /*802c0*/  LDL.LU.64 R30, [R1+0xff0] ;  /* 0x000ff000011e7983 */ /* 0x000f280000300a00 */
[----:B------:R-:W4:Y:S04]  /*802d0*/  LDL.LU.64 R32, [R1+0xf78] ;  /* 0x000f780001207983 */ /* 0x000f280000300a00 */
[----:B------:R-:W4:Y:S04]  /*802e0*/  LDL.LU.64 R34, [R1+0xf70] ;  /* 0x000f700001227983 */ /* 0x000f280000300a00 */
[----:B------:R-:W-:Y:S04]  /*802f0*/  LDGSTS.E [R21+0x4c000], desc[UR14][R56.64], P1 ;  /* 0x4c00000038157fae */ /* 0x000fe800089a100e */
[----:B------:R-:W-:Y:S04]  /*80300*/  LDGSTS.E [R21+0x4c100], desc[UR14][R58.64], P0 ;  /* 0x4c1000003a157fae */ /* 0x000fe800081a100e */
[----:B------:R-:W-:Y:S04]  /*80310*/  LDGSTS.E [R21+0x4d000], desc[UR14][R60.64], P1 ;  /* 0x4d0000003c157fae */ /* 0x000fe800089a100e */
[----:B------:R-:W-:Y:S04]  /*80320*/  LDGSTS.E [R21+0x4d100], desc[UR14][R62.64], P0 ;  /* 0x4d1000003e157fae */ /* 0x000fe800081a100e */
[----:B------:R-:W-:Y:S04]  /*80330*/  LDGSTS.E [R21+0x4e000], desc[UR14][R64.64], P1 ;  /* 0x4e00000040157fae */ /* 0x000fe800089a100e */
[----:B------:R-:W-:Y:S04]  /*80340*/  LDGSTS.E [R21+0x4e100], desc[UR14][R66.64], P0 ;  /* 0x4e10000042157fae */ /* 0x000fe800081a100e */
[----:B------:R-:W-:Y:S04]  /*80350*/  LDGSTS.E [R21+0x4f000], desc[UR14][R68.64], P1 ;  /* 0x4f00000044157fae */ /* 0x000fe800089a100e */
[----:B------:R3:W-:Y:S01]  /*80360*/  LDGSTS.E [R21+0x4f100], desc[UR14][R72.64], P0 ;  /* 0x4f10000048157fae */ /* 0x0007e200081a100e */
[----:B------:R-:W-:-:S04]  /*80370*/  IADD3 R3, P2, PT, R4, UR17, RZ ;  /* 0x0000001104037c10 */ /* 0x000fc8000ff5e0ff */
[----:B------:R-:W-:Y:S02]  /*80380*/  IADD3.X R4, PT, PT, R5, UR8, RZ, P2, !PT ;  /* 0x0000000805047c10 */ /* 0x000fe400097fe4ff */
[----:B------:R-:W-:-:S04]  /*80390*/  IADD3 R5, P2, PT, R6, UR17, RZ ;  /* 0x0000001106057c10 */ /* 0x000fc8000ff5e0ff */
[----:B------:R-:W-:Y:S02]  /*803a0*/  IADD3.X R6, PT, PT, R7, UR8, RZ, P2, !PT ;  /* 0x0000000807067c10 */ /* 0x000fe400097fe4ff */
[----:B------:R-:W-:-:S04]  /*803b0*/  IADD3 R7, P2, PT, R14, UR17, RZ ;  /* 0x000000110e077c10 */ /* 0x000fc8000ff5e0ff */
[----:B------:R-:W-:Y:S02]  /*803c0*/  IADD3.X R16, PT, PT, R15, UR8, RZ, P2, !PT ;  /* 0x000000080f107c10 */ /* 0x000fe400097fe4ff */
[----:B------:R-:W4:Y:S01]  /*803d0*/  LDL.LU.64 R14, [R1+0xef8] ;  /* 0x000ef800010e7983 */ /* 0x000f220000300a00 */
[----:B--2---:R-:W-:-:S04]  /*803e0*/  IADD3 R17, P2, PT, R12, UR17, RZ ;  /* 0x000000110c117c10 */ /* 0x004fc8000ff5e0ff */
[----:B------:R-:W-:Y:S02]  /*803f0*/  IADD3.X R18, PT, PT, R13, UR8, RZ, P2, !PT ;  /* 0x000000080d127c10 */ /* 0x000fe400097fe4ff */
[----:B------:R-:W-:Y:S01]  /*80400*/  IADD3 R19, P2, PT, R22, UR17, RZ ;  /* 0x0000001116137c10 */ /* 0x000fe2000ff5e0ff */
[----:B------:R-:W2:Y:S03]  /*80410*/  LDL.LU.64 R12, [R1+0xef0] ;  /* 0x000ef000010c7983 */ /* 0x000ea60000300a00 */
[----:B------:R-:W-:Y:S02]  /*80420*/  IADD3.X R20, PT, PT, R23, UR8, RZ, P2, !PT ;  /* 0x0000000817147c10 */ /* 0x000fe400097fe4ff */
[----:B---3--:R-:W-:-:S04]  /*80430*/  IADD3 R21, P2, PT, R10, UR17, RZ ;  /* 0x000000110a157c10 */ /* 0x008fc8000ff5e0ff */
[----:B------:R-:W-:Y:S02]  /*80440*/  IADD3.X R22, PT, PT, R11, UR8, RZ, P2, !PT ;  /* 0x000000080b167c10 */ /* 0x000fe400097fe4ff */
[----:B------:R-:W3:Y:S01]  /*80450*/  LDL.LU.64 R10, [R1+0xe78] ;  /* 0x000e7800010a7983 */ /* 0x000ee20000300a00 */
[----:B----4-:R-:W-:-:S04]  /*80460*/  IADD3 R23, P2, PT, R8, UR17, RZ ;  /* 0x0000001108177c10 */ /* 0x010fc8000ff5e0ff */
[----:B------:R-:W-:Y:S02]  /*80470*/  IADD3.X R24, PT, PT, R9, UR8, RZ, P2, !PT ;  /* 0x0000000809187c10 */ /* 0x000fe400097fe4ff */
[----:B------:R-:W4:Y:S04]  /*80480*/  LDL.LU.64 R8, [R1+0xe70] ;  /* 0x000e700001087983 */ /* 0x000f280000300a00 */
[----:B------:R-:W4:Y:S04]  /*80490*/  LDL.LU.64 R44, [R1+0xdf8] ;  /* 0x000df800012c7983 */ /* 0x000f280000300a00 */
[----:B------:R-:W4:Y:S04]  /*804a0*/  LDL.LU.64 R46, [R1+0xdf0] ;  /* 0x000df000012e7983 */ /* 0x000f280000300a00 */
[----:B------:R-:W4:Y:S04]  /*804b0*/  LDL.LU.64 R48, [R1+0xd78] ;  /* 0x000d780001307983 */ /* 0x000f280000300a00 */
[----:B------:R-:W4:Y:S04]  /*804c0*/  LDL.LU.64 R50, [R1+0xd70] ;  /* 0x000d700001327983 */ /* 0x000f280000300a00 */
[----:B------:R-:W4:Y:S04]  /*804d0*/  LDL.LU.64 R52, [R1+0xaf0] ;  /* 0x000af00001347983 */ /* 0x000f280000300a00 */
[----:B------:R-:W4:Y:S01]  /*804e0*/  LDL.LU.64 R54, [R1+0xcf8] ;  /* 0x000cf80001367983 */ /* 0x000f220000300a00 */
[----:B------:R-:W-:-:S03]  /*804f0*/  IADD3 R25, P2, PT, R26, UR17, RZ ;  /* 0x000000111a197c10 */ /* 0x000fc6000ff5e0ff */
[----:B------:R-:W4:Y:S01]  /*80500*/  LDL.LU.64 R56, [R1+0xcf0] ;  /* 0x000cf00001387983 */ /* 0x000f220000300a00 */
[----:B------:R-:W-:Y:S02]  /*80510*/  IADD3.X R26, PT, PT, R27, UR8, RZ, P2, !PT ;  /* 0x000000081b1a7c10 */ /* 0x000fe400097fe4ff */
[----:B------:R-:W-:Y:S01]  /*80520*/  IADD3 R27, P2, PT, R28, UR17, RZ ;  /* 0x000000111c1b7c10 */ /* 0x000fe2000ff5e0ff */
[----:B------:R-:W4:Y:S03]  /*80530*/  LDL.LU.64 R58, [R1+0xc78] ;  /* 0x000c7800013a7983 */ /* 0x000f260000300a00 */
[----:B------:R-:W-:Y:S01]  /*80540*/  IADD3.X R28, PT, PT, R29, UR8, RZ, P2, !PT ;  /* 0x000000081d1c7c10 */ /* 0x000fe200097fe4ff */
        /* <DEDUP_REMOVED lines=8> */
[----:B------:R-:W-:-:S04]  /*805d0*/  IADD3 R33, P2, PT, R34, UR17, RZ ;  /* 0x0000001122217c10 */ /* 0x000fc8000ff5e0ff */
[----:B------:R-:W-:Y:S02]  /*805e0*/  IADD3.X R34, PT, PT, R35, UR8, RZ, P2, !PT ;  /* 0x0000000823227c10 */ /* 0x000fe400097fe4ff */
[----:B------:R-:W-:-:S04]  /*805f0*/  IADD3 R35, P2, PT, R14, UR17, RZ ;  /* 0x000000110e237c10 */ /* 0x000fc8000ff5e0ff */
[----:B------:R-:W-:Y:S02]  /*80600*/  IADD3.X R36, PT, PT, R15, UR8, RZ, P2, !PT ;  /* 0x000000080f247c10 */ /* 0x000fe400097fe4ff */
[----:B------:R-:W4:Y:S01]  /*80610*/  LDL.LU.64 R14, [R1+0xac8] ;  /* 0x000ac800010e7983 */ /* 0x000f220000300a00 */
[----:B--2---:R-:W-:-:S04]  /*80620*/  IADD3 R37, P2, PT, R12, UR17, RZ ;  /* 0x000000110c257c10 */ /* 0x004fc8000ff5e0ff */
[----:B------:R-:W-:Y:S02]  /*80630*/  IADD3.X R38, PT, PT, R13, UR8, RZ, P2, !PT ;  /* 0x000000080d267c10 */ /* 0x000fe400097fe4ff */
[----:B------:R-:W2:Y:S01]  /*80640*/  LDL.LU.64 R12, [R1+0xab0] ;  /* 0x000ab000010c7983 */ /* 0x000ea20000300a00 */
[----:B---3--:R-:W-:-:S04]  /*80650*/  IADD3 R39, P2, PT, R10, UR17, RZ ;  /* 0x000000110a277c10 */ /* 0x008fc8000ff5e0ff */
[----:B------:R-:W-:Y:S02]  /*80660*/  IADD3.X R40, PT, PT, R11, UR8, RZ, P2, !PT ;  /* 0x000000080b287c10 */ /* 0x000fe400097fe4ff */
[----:B------:R-:W3:Y:S01]  /*80670*/  LDL.LU.64 R10, [R1+0xaa8] ;  /* 0x000aa800010a7983 */ /* 0x000ee20000300a00 */
[----:B----4-:R-:W-:-:S04]  /*80680*/  IADD3 R41, P2, PT, R8, UR17, RZ ;  /* 0x0000001108297c10 */ /* 0x010fc8000ff5e0ff */
        /* <DEDUP_REMOVED lines=58> */
[----:B------:R-:W-:Y:S01]  /*80a30*/  LOP3.LUT R21, R107, 0x10, RZ, 0x3c, !PT ;  /* 0x000000106b157812 */ /* 0x000fe200078e3cff */
[----:B------:R-:W-:Y:S01]  /*80a40*/  IMAD.MOV.U32 R89, RZ, RZ, R60 ;  /* 0x000000ffff597224 */ /* 0x000fe200078e003c */
[----:B------:R-:W-:Y:S01]  /*80a50*/  MOV R88, R59 ;  /* 0x0000003b00587202 */ /* 0x000fe20000000f00 */
[----:B------:R-:W-:Y:S01]  /*80a60*/  IMAD.MOV.U32 R87, RZ, RZ, R62 ;  /* 0x000000ffff577224 */ /* 0x000fe200078e003e */
[----:B------:R-:W-:Y:S01]  /*80a70*/  MOV R86, R61 ;  /* 0x0000003d00567202 */ /* 0x000fe20000000f00 */
[----:B------:R-:W-:Y:S01]  /*80a80*/  IMAD.MOV.U32 R85, RZ, RZ, R64 ;  /* 0x000000ffff557224 */ /* 0x000fe200078e0040 */
[----:B------:R-:W-:Y:S01]  /*80a90*/  MOV R84, R63 ;  /* 0x0000003f00547202 */ /* 0x000fe20000000f00 */
[----:B------:R-:W-:Y:S01]  /*80aa0*/  IMAD.MOV.U32 R83, RZ, RZ, R66 ;  /* 0x000000ffff537224 */ /* 0x000fe200078e0042 */
[----:B------:R-:W-:Y:S02]  /*80ab0*/  IADD3 R21, PT, PT, R21, UR11, RZ ;  /* 0x0000000b15157c10 */ /* 0x000fe4000fffe0ff */
[----:B------:R-:W-:-:S02]  /*80ac0*/  MOV R82, R65 ;  /* 0x0000004100527202 */ /* 0x000fc40000000f00 */
[----:B------:R-:W-:-:S04]  /*80ad0*/  IADD3 R67, P2, PT, R14, UR17, RZ ;  /* 0x000000110e437c10 */ /* 0x000fc8000ff5e0ff */
[----:B------:R-:W-:Y:S02]  /*80ae0*/  IADD3.X R68, PT, PT, R15, UR8, RZ, P2, !PT ;  /* 0x000000080f447c10 */ /* 0x000fe400097fe4ff */
[----:B--2---:R-:W-:-:S04]  /*80af0*/  IADD3 R69, P2, PT, R12, UR17, RZ ;  /* 0x000000110c457c10 */ /* 0x004fc8000ff5e0ff */
[----:B------:R-:W-:Y:S02]  /*80b00*/  IADD3.X R70, PT, PT, R13, UR8, RZ, P2, !PT ;  /* 0x000000080d467c10 */ /* 0x000fe400097fe4ff */
[----:B---3--:R-:W-:-:S04]  /*80b10*/  IADD3 R71, P2, PT, R10, UR17, RZ ;  /* 0x000000110a477c10 */ /* 0x008fc8000ff5e0ff */
[----:B------:R-:W-:Y:S02]  /*80b20*/  IADD3.X R104, PT, PT, R11, UR8, RZ, P2, !PT ;  /* 0x000000080b687c10 */ /* 0x000fe400097fe4ff */
[----:B----4-:R-:W-:Y:S01]  /*80b30*/  IADD3 R105, P2, PT, R8, UR17, RZ ;  /* 0x0000001108697c10 */ /* 0x010fe2000ff5e0ff */
[----:B------:R-:W-:Y:S01]  /*80b40*/  IMAD.MOV.U32 R11, RZ, RZ, R6 ;  /* 0x000000ffff0b7224 */ /* 0x000fe200078e0006 */
[----:B------:R-:W-:Y:S02]  /*80b50*/  MOV R8, R3 ;  /* 0x0000000300087202 */ /* 0x000fe40000000f00 */
[----:B------:R-:W-:Y:S01]  /*80b60*/  IADD3.X R106, PT, PT, R9, UR8, RZ, P2, !PT ;  /* 0x00000008096a7c10 */ /* 0x000fe200097fe4ff */
[----:B------:R-:W-:Y:S01]  /*80b70*/  IMAD.MOV.U32 R9, RZ, RZ, R4 ;  /* 0x000000ffff097224 */ /* 0x000fe200078e0004 */
[----:B------:R-:W-:Y:S02]  /*80b80*/  MOV R10, R5 ;  /* 0x00000005000a7202 */ /* 0x000fe40000000f00 */
[----:B------:R-:W-:Y:S01]  /*80b90*/  MOV R6, R7 ;  /* 0x0000000700067202 */ /* 0x000fe20000000f00 */
[----:B------:R-:W-:Y:S01]  /*80ba0*/  IMAD.MOV.U32 R7, RZ, RZ, R16 ;  /* 0x000000ffff077224 */ /* 0x000fe200078e0010 */
[----:B------:R-:W-:Y:S01]  /*80bb0*/  MOV R4, R17 ;  /* 0x0000001100047202 */ /* 0x000fe20000000f00 */
[----:B------:R-:W-:Y:S01]  /*80bc0*/  IMAD.MOV.U32 R5, RZ, RZ, R18 ;  /* 0x000000ffff057224 */ /* 0x000fe200078e0012 */
[----:B------:R-:W-:Y:S04]  /*80bd0*/  STL.64 [R1+0x11f8], R8 ;  /* 0x0011f80801007387 */ /* 0x000fe80000100a00 */
[----:B------:R1:W-:Y:S04]  /*80be0*/  STL.64 [R1+0x11f0], R10 ;  /* 0x0011f00a01007387 */ /* 0x0003e80000100a00 */
[----:B------:R-:W-:Y:S04]  /*80bf0*/  STL.64 [R1+0x1178], R6 ;  /* 0x0011780601007387 */ /* 0x000fe80000100a00 */
[----:B------:R2:W-:Y:S04]  /*80c00*/  STL.64 [R1+0x1170], R4 ;  /* 0x0011700401007387 */ /* 0x0005e80000100a00 */
[----:B------:R-:W-:Y:S04]  /*80c10*/  STL.64 [R1+0x10f8], R242 ;  /* 0x0010f8f201007387 */ /* 0x000fe80000100a00 */
[----:B------:R-:W-:Y:S04]  /*80c20*/  STL.64 [R1+0x10f0], R240 ;  /* 0x0010f0f001007387 */ /* 0x000fe80000100a00 */
[----:B------:R-:W-:Y:S01]  /*80c30*/  STL.64 [R1+0x1078], R234 ;  /* 0x001078ea01007387 */ /* 0x000fe20000100a00 */
[----:B------:R-:W-:-:S03]  /*80c40*/  MOV R14, R41 ;  /* 0x00000029000e7202 */ /* 0x000fc60000000f00 */
[----:B------:R-:W-:Y:S01]  /*80c50*/  STL.64 [R1+0x1070], R232 ;  /* 0x001070e801007387 */ /* 0x000fe20000100a00 */
[----:B------:R-:W-:-:S03]  /*80c60*/  IMAD.MOV.U32 R15, RZ, RZ, R42 ;  /* 0x000000ffff0f7224 */ /* 0x000fc600078e002a */
[----:B------:R-:W-:Y:S01]  /*80c70*/  STL.64 [R1+0xff8], R206 ;  /* 0x000ff8ce01007387 */ /* 0x000fe20000100a00 */
[----:B------:R-:W-:-:S03]  /*80c80*/  MOV R12, R45 ;  /* 0x0000002d000c7202 */ /* 0x000fc60000000f00 */
[----:B------:R-:W-:Y:S01]  /*80c90*/  STL.64 [R1+0xff0], R204 ;  /* 0x000ff0cc01007387 */ /* 0x000fe20000100a00 */
[----:B------:R-:W-:-:S03]  /*80ca0*/  IMAD.MOV.U32 R13, RZ, RZ, R46 ;  /* 0x000000ffff0d7224 */ /* 0x000fc600078e002e */
[----:B------:R-:W-:Y:S04]  /*80cb0*/  STL.64 [R1+0xf78], R178 ;  /* 0x000f78b201007387 */ /* 0x000fe80000100a00 */
[----:B------:R-:W-:Y:S01]  /*80cc0*/  STL.64 [R1+0xf70], R176 ;  /* 0x000f70b001007387 */ /* 0x000fe20000100a00 */
[----:B------:R-:W-:-:S03]  /*80cd0*/  MOV R16, R10 ;  /* 0x0000000a00107202 */ /* 0x000fc60000000f00 */
[----:B------:R-:W-:Y:S01]  /*80ce0*/  STL.64 [R1+0xef8], R138 ;  /* 0x000ef88a01007387 */ /* 0x000fe20000100a00 */
[----:B------:R-:W-:-:S03]  /*80cf0*/  IMAD.MOV.U32 R17, RZ, RZ, R11 ;  /* 0x000000ffff117224 */ /* 0x000fc600078e000b */
[----:B------:R-:W-:Y:S01]  /*80d00*/  STL.64 [R1+0xef0], R100 ;  /* 0x000ef06401007387 */ /* 0x000fe20000100a00 */
[----:B-1----:R-:W-:Y:S01]  /*80d10*/  MOV R10, R53 ;  /* 0x00000035000a7202 */ /* 0x002fe20000000f00 */
[----:B------:R-:W-:Y:S02]  /*80d20*/  IMAD.MOV.U32 R11, RZ, RZ, R54 ;  /* 0x000000ffff0b7224 */ /* 0x000fe400078e0036 */
[----:B------:R-:W-:Y:S01]  /*80d30*/  STL.64 [R1+0xe78], R98 ;  /* 0x000e786201007387 */ /* 0x000fe20000100a00 */
[----:B------:R-:W-:Y:S01]  /*80d40*/  MOV R18, R8 ;  /* 0x0000000800127202 */ /* 0x000fe20000000f00 */
[----:B------:R-:W-:Y:S02]  /*80d50*/  IMAD.MOV.U32 R19, RZ, RZ, R9 ;  /* 0x000000ffff137224 */ /* 0x000fe400078e0009 */
[----:B------:R1:W-:Y:S01]  /*80d60*/  STL.64 [R1+0xe70], R14 ;  /* 0x000e700e01007387 */ /* 0x0003e20000100a00 */
[----:B------:R-:W-:Y:S01]  /*80d70*/  MOV R8, R57 ;  /* 0x0000003900087202 */ /* 0x000fe20000000f00 */
[----:B------:R-:W-:-:S02]  /*80d80*/  IMAD.MOV.U32 R9, RZ, RZ, R58 ;  /* 0x000000ffff097224 */ /* 0x000fc400078e003a */
[----:B------:R-:W-:Y:S04]  /*80d90*/  STL.64 [R1+0xdf8], R96 ;  /* 0x000df86001007387 */ /* 0x000fe80000100a00 */
[----:B------:R3:W-:Y:S04]  /*80da0*/  STL.64 [R1+0xdf0], R12 ;  /* 0x000df00c01007387 */ /* 0x0007e80000100a00 */
[----:B------:R-:W-:Y:S04]  /*80db0*/  STL.64 [R1+0xd78], R94 ;  /* 0x000d785e01007387 */ /* 0x000fe80000100a00 */
[----:B------:R-:W-:Y:S01]  /*80dc0*/  STL.64 [R1+0xd70], R92 ;  /* 0x000d705c01007387 */ /* 0x000fe20000100a00 */
[----:B------:R-:W-:-:S03]  /*80dd0*/  IMAD.MOV.U32 R80, RZ, RZ, R67 ;  /* 0x000000ffff507224 */ /* 0x000fc600078e0043 */
[----:B------:R-:W-:Y:S01]  /*80de0*/  STL.64 [R1+0xaf0], R72 ;  /* 0x000af04801007387 */ /* 0x000fe20000100a00 */
[----:B------:R-:W-:-:S03]  /*80df0*/  MOV R81, R68 ;  /* 0x0000004400517202 */ /* 0x000fc60000000f00 */
[----:B------:R4:W-:Y:S01]  /*80e00*/  STL.64 [R1+0xcf8], R10 ;  /* 0x000cf80a01007387 */ /* 0x0009e20000100a00 */
[----:B------:R-:W-:Y:S01]  /*80e10*/  IMAD.MOV.U32 R78, RZ, RZ, R69 ;  /* 0x000000ffff4e7224 */ /* 0x000fe200078e0045 */
[----:B------:R-:W-:Y:S02]  /*80e20*/  MOV R79, R70 ;  /* 0x00000046004f7202 */ /* 0x000fe40000000f00 */
[----:B------:R-:W-:Y:S01]  /*80e30*/  STL.64 [R1+0xcf0], R90 ;  /* 0x000cf05a01007387 */ /* 0x000fe20000100a00 */
[----:B------:R-:W-:Y:S01]  /*80e40*/  IMAD.MOV.U32 R76, RZ, RZ, R71 ;  /* 0x000000ffff4c7224 */ /* 0x000fe200078e0047 */
[----:B------:R-:W-:Y:S02]  /*80e50*/  MOV R77, R104 ;  /* 0x00000068004d7202 */ /* 0x000fe40000000f00 */
[----:B------:R1:W-:Y:S01]  /*80e60*/  STL.64 [R1+0xc78], R8 ;  /* 0x000c780801007387 */ /* 0x0003e20000100a00 */
[----:B------:R-:W-:Y:S01]  /*80e70*/  IMAD.MOV.U32 R74, RZ, RZ, R105 ;  /* 0x000000ffff4a7224 */ /* 0x000fe200078e0069 */
[----:B------:R-:W-:-:S02]  /*80e80*/  MOV R75, R106 ;  /* 0x0000006a004b7202 */ /* 0x000fc40000000f00 */
[----:B------:R1:W-:Y:S04]  /*80e90*/  STL.64 [R1+0xc70], R88 ;  /* 0x000c705801007387 */ /* 0x0003e80000100a00 */
[----:B------:R1:W-:Y:S04]  /*80ea0*/  STL.64 [R1+0xbf8], R86 ;  /* 0x000bf85601007387 */ /* 0x0003e80000100a00 */
[----:B------:R1:W-:Y:S04]  /*80eb0*/  STL.64 [R1+0xbf0], R84 ;  /* 0x000bf05401007387 */ /* 0x0003e80000100a00 */
[----:B------:R-:W-:Y:S04]  /*80ec0*/  LDGSTS.E [R21+0x40200], desc[UR14][R18.64], P1 ;  /* 0x4020000012157fae */ /* 0x000fe800089a100e */
[----:B------:R1:W-:Y:S04]  /*80ed0*/  STL.64 [R1+0xb78], R82 ;  /* 0x000b785201007387 */ /* 0x0003e80000100a00 */
[----:B------:R-:W-:Y:S04]  /*80ee0*/  LDGSTS.E [R21+0x40300], desc[UR14][R16.64], P0 ;  /* 0x4030000010157fae */ /* 0x000fe800081a100e */
[----:B------:R1:W-:Y:S04]  /*80ef0*/  STL.64 [R1+0xac8], R80 ;  /* 0x000ac85001007387 */ /* 0x0003e80000100a00 */
[----:B------:R-:W-:Y:S04]  /*80f00*/  LDGSTS.E [R21+0x41200], desc[UR14][R6.64], P1 ;  /* 0x4120000006157fae */ /* 0x000fe800089a100e */
[----:B------:R-:W-:Y:S04]  /*80f10*/  STL.64 [R1+0xab0], R78 ;  /* 0x000ab04e01007387 */ /* 0x000fe80000100a00 */
[----:B------:R1:W-:Y:S04]  /*80f20*/  LDGSTS.E [R21+0x41300], desc[UR14][R4.64], P0 ;  /* 0x4130000004157fae */ /* 0x0003e800081a100e */
[----:B------:R-:W-:Y:S04]  /*80f30*/  STL.64 [R1+0xaa8], R76 ;  /* 0x000aa84c01007387 */ /* 0x000fe80000100a00 */
[----:B------:R-:W-:Y:S04]  /*80f40*/  LDGSTS.E [R21+0x42200], desc[UR14][R242.64], P1 ;  /* 0x42200000f2157fae */ /* 0x000fe800089a100e */
[----:B------:R-:W-:Y:S04]  /*80f50*/  STL.64 [R1+0xa50], R74 ;  /* 0x000a504a01007387 */ /* 0x000fe80000100a00 */
[----:B------:R-:W-:Y:S04]  /*80f60*/  LDGSTS.E [R21+0x42300], desc[UR14][R240.64], P0 ;  /* 0x42300000f0157fae */ /* 0x000fe800081a100e */
[----:B------:R-:W-:Y:S04]  /*80f70*/  LDGSTS.E [R21+0x43200], desc[UR14][R234.64], P1 ;  /* 0x43200000ea157fae */ /* 0x000fe800089a100e */
[----:B--2---:R-:W2:Y:S04]  /*80f80*/  LDL.LU.64 R4, [R1+0x11e8] ;  /* 0x0011e80001047983 */ /* 0x004ea80000300a00 */
[----:B------:R-:W-:Y:S04]  /*80f90*/  LDGSTS.E [R21+0x43300], desc[UR14][R232.64], P0 ;  /* 0x43300000e8157fae */ /* 0x000fe800081a100e */
[----:B------:R-:W-:Y:S04]  /*80fa0*/  LDGSTS.E [R21+0x44200], desc[UR14][R206.64], P1 ;  /* 0x44200000ce157fae */ /* 0x000fe800089a100e */
[----:B------:R-:W-:Y:S04]  /*80fb0*/  LDGSTS.E [R21+0x44300], desc[UR14][R204.64], P0 ;  /* 0x44300000cc157fae */ /* 0x000fe800081a100e */
[----:B------:R-:W-:Y:S04]  /*80fc0*/  LDGSTS.E [R21+0x45200], desc[UR14][R178.64], P1 ;  /* 0x45200000b2157fae */ /* 0x000fe800089a100e */
[----:B------:R-:W-:Y:S04]  /*80fd0*/  LDGSTS.E [R21+0x45300], desc[UR14][R176.64], P0 ;  /* 0x45300000b0157fae */ /* 0x000fe800081a100e */
[----:B------:R-:W2:Y:S04]  /*80fe0*/  LDL.LU.64 R6, [R1+0x11e0] ;  /* 0x0011e00001067983 */ /* 0x000ea80000300a00 */
[----:B------:R-:W-:Y:S04]  /*80ff0*/  LDGSTS.E [R21+0x46200], desc[UR14][R138.64], P1 ;  /* 0x462000008a157fae */ /* 0x000fe800089a100e */
[----:B------:R-:W-:Y:S04]  /*81000*/  LDGSTS.E [R21+0x46300], desc[UR14][R100.64], P0 ;  /* 0x4630000064157fae */ /* 0x000fe800081a100e */
[----:B------:R-:W-:Y:S04]  /*81010*/  LDGSTS.E [R21+0x47200], desc[UR14][R98.64], P1 ;  /* 0x4720000062157fae */ /* 0x000fe800089a100e */
[----:B------:R-:W-:Y:S04]  /*81020*/  LDGSTS.E [R21+0x47300], desc[UR14][R14.64], P0 ;  /* 0x473000000e157fae */ /* 0x000fe800081a100e */
[----:B------:R-:W-:Y:S04]  /*81030*/  LDGSTS.E [R21+0x48200], desc[UR14][R96.64], P1 ;  /* 0x4820000060157fae */ /* 0x000fe800089a100e */
[----:B------:R-:W-:Y:S04]  /*81040*/  LDGSTS.E [R21+0x48300], desc[UR14][R12.64], P0 ;  /* 0x483000000c157fae */ /* 0x000fe800081a100e */
[----:B-1----:R-:W2:Y:S04]  /*81050*/  LDL.LU.64 R14, [R1+0x1168] ;  /* 0x00116800010e7983 */ /* 0x002ea80000300a00 */
[----:B------:R-:W-:Y:S04]  /*81060*/  LDGSTS.E [R21+0x49200], desc[UR14][R94.64], P1 ;  /* 0x492000005e157fae */ /* 0x000fe800089a100e */
[----:B---3--:R-:W3:Y:S04]  /*81070*/  LDL.LU.64 R12, [R1+0x1160] ;  /* 0x00116000010c7983 */ /* 0x008ee80000300a00 */
[----:B------:R-:W3:Y:S04]  /*81080*/  LDL.LU.64 R22, [R1+0x10e8] ;  /* 0x0010e80001167983 */ /* 0x000ee80000300a00 */
[----:B------:R-:W-:Y:S04]  /*81090*/  LDGSTS.E [R21+0x49300], desc[UR14][R92.64], P0 ;  /* 0x493000005c157fae */ /* 0x000fe800081a100e */
[----:B------:R-:W-:Y:S04]  /*810a0*/  LDGSTS.E [R21+0x4a200], desc[UR14][R10.64], P1 ;  /* 0x4a2000000a157fae */ /* 0x000fe800089a100e */
[----:B------:R-:W-:Y:S04]  /*810b0*/  LDGSTS.E [R21+0x4a300], desc[UR14][R90.64], P0 ;  /* 0x4a3000005a157fae */ /* 0x000fe800081a100e */
[----:B------:R-:W-:Y:S04]  /*810c0*/  LDGSTS.E [R21+0x4b200], desc[UR14][R8.64], P1 ;  /* 0x4b20000008157fae */ /* 0x000fe800089a100e */
[----:B----4-:R-:W4:Y:S04]  /*810d0*/  LDL.LU.64 R10, [R1+0x10e0] ;  /* 0x0010e000010a7983 */ /* 0x010f280000300a00 */
[----:B------:R-:W-:Y:S04]  /*810e0*/  LDGSTS.E [R21+0x4b300], desc[UR14][R88.64], P0 ;  /* 0x4b30000058157fae */ /* 0x000fe800081a100e */
[----:B------:R-:W4:Y:S04]  /*810f0*/  LDL.LU.64 R8, [R1+0x1068] ;  /* 0x0010680001087983 */ /* 0x000f280000300a00 */
        /* <DEDUP_REMOVED lines=13> */
[----:B--2---:R-:W-:-:S04]  /*811d0*/  IADD3 R3, P2, PT, R4, UR17, RZ ;  /* 0x0000001104037c10 */ /* 0x004fc8000ff5e0ff */
[----:B------:R-:W-:Y:S02]  /*811e0*/  IADD3.X R4, PT, PT, R5, UR8, RZ, P2, !PT ;  /* 0x0000000805047c10 */ /* 0x000fe400097fe4ff */
[----:B------:R-:W-:-:S04]  /*811f0*/  IADD3 R5, P2, PT, R6, UR17, RZ ;  /* 0x0000001106057c10 */ /* 0x000fc8000ff5e0ff */
[----:B------:R-:W-:Y:S02]  /*81200*/  IADD3.X R6, PT, PT, R7, UR8, RZ, P2, !PT ;  /* 0x0000000807067c10 */ /* 0x000fe400097fe4ff */
[----:B------:R-:W-:-:S04]  /*81210*/  IADD3 R7, P2, PT, R14, UR17, RZ ;  /* 0x000000110e077c10 */ /* 0x000fc8000ff5e0ff */
[----:B------:R-:W-:Y:S02]  /*81220*/  IADD3.X R16, PT, PT, R15, UR8, RZ, P2, !PT ;  /* 0x000000080f107c10 */ /* 0x000fe400097fe4ff */
[----:B------:R-:W2:Y:S01]  /*81230*/  LDL.LU.64 R14, [R1+0xee8] ;  /* 0x000ee800010e7983 */ /* 0x000ea20000300a00 */
[----:B---3--:R-:W-:-:S04]  /*81240*/  IADD3 R17, P2, PT, R12, UR17, RZ ;  /* 0x000000110c117c10 */ /* 0x008fc8000ff5e0ff */
[----:B------:R-:W-:Y:S02]  /*81250*/  IADD3.X R18, PT, PT, R13, UR8, RZ, P2, !PT ;  /* 0x000000080d127c10 */ /* 0x000fe400097fe4ff */
[----:B------:R-:W-:Y:S01]  /*81260*/  IADD3 R19, P2, PT, R22, UR17, RZ ;  /* 0x0000001116137c10 */ /* 0x000fe2000ff5e0ff */
[----:B------:R-:W3:Y:S03]  /*81270*/  LDL.LU.64 R12, [R1+0xee0] ;  /* 0x000ee000010c7983 */ /* 0x000ee60000300a00 */
[----:B------:R-:W-:Y:S02]  /*81280*/  IADD3.X R20, PT, PT, R23, UR8, RZ, P2, !PT ;  /* 0x0000000817147c10 */ /* 0x000fe400097fe4ff */
[----:B----4-:R-:W-:-:S04]  /*81290*/  IADD3 R21, P2, PT, R10, UR17, RZ ;  /* 0x000000110a157c10 */ /* 0x010fc8000ff5e0ff */
[----:B------:R-:W-:Y:S02]  /*812a0*/  IADD3.X R22, PT, PT, R11, UR8, RZ, P2, !PT ;  /* 0x000000080b167c10 */ /* 0x000fe400097fe4ff */
[----:B------:R-:W4:Y:S01]  /*812b0*/  LDL.LU.64 R10, [R1+0xe68] ;  /* 0x000e6800010a7983 */ /* 0x000f220000300a00 */
[----:B------:R-:W-:-:S04]  /*812c0*/  IADD3 R23, P2, PT, R8, UR17, RZ ;  /* 0x0000001108177c10 */ /* 0x000fc8000ff5e0ff */
        /* <DEDUP_REMOVED lines=99> */
[----:B------:R-:W-:Y:S01]  /*81900*/  VIADD R21, R21, UR11 ;  /* 0x0000000b15157c36 */ /* 0x000fe20008000000 */
[----:B------:R-:W-:Y:S01]  /*81910*/  MOV R81, R66 ;  /* 0x0000004200517202 */ /* 0x000fe20000000f00 */
[----:B------:R-:W-:Y:S01]  /*81920*/  IMAD.MOV.U32 R80, RZ, RZ, R65 ;  /* 0x000000ffff507224 */ /* 0x000fe200078e0041 */
[----:B--2---:R-:W-:-:S04]  /*81930*/  IADD3 R67, P2, PT, R14, UR17, RZ ;  /* 0x000000110e437c10 */ /* 0x004fc8000ff5e0ff */
[----:B------:R-:W-:Y:S02]  /*81940*/  IADD3.X R68, PT, PT, R15, UR8, RZ, P2, !PT ;  /* 0x000000080f447c10 */ /* 0x000fe400097fe4ff */
[----:B---3--:R-:W-:-:S04]  /*81950*/  IADD3 R69, P2, PT, R12, UR17, RZ ;  /* 0x000000110c457c10 */ /* 0x008fc8000ff5e0ff */
[----:B------:R-:W-:Y:S02]  /*81960*/  IADD3.X R70, PT, PT, R13, UR8, RZ, P2, !PT ;  /* 0x000000080d467c10 */ /* 0x000fe400097fe4ff */
[----:B----4-:R-:W-:-:S04]  /*81970*/  IADD3 R71, P2, PT, R10, UR17, RZ ;  /* 0x000000110a477c10 */ /* 0x010fc8000ff5e0ff */
        /* <DEDUP_REMOVED lines=11> */
[----:B------:R-:W-:Y:S04]  /*81a30*/  STL.64 [R1+0x11e8], R8 ;  /* 0x0011e80801007387 */ /* 0x000fe80000100a00 */
[----:B------:R1:W-:Y:S04]  /*81a40*/  STL.64 [R1+0x11e0], R10 ;  /* 0x0011e00a01007387 */ /* 0x0003e80000100a00 */
[----:B------:R-:W-:Y:S04]  /*81a50*/  STL.64 [R1+0x1168], R6 ;  /* 0x0011680601007387 */ /* 0x000fe80000100a00 */
[----:B------:R2:W-:Y:S04]  /*81a60*/  STL.64 [R1+0x1160], R4 ;  /* 0x0011600401007387 */ /* 0x0005e80000100a00 */
        /* <DEDUP_REMOVED lines=15> */
[----:B-1----:R-:W-:Y:S01]  /*81b60*/  IMAD.MOV.U32 R10, RZ, RZ, R51 ;  /* 0x000000ffff0a7224 */ /* 0x002fe200078e0033 */
[----:B------:R-:W-:Y:S02]  /*81b70*/  MOV R11, R52 ;  /* 0x00000034000b7202 */ /* 0x000fe40000000f00 */
[----:B------:R-:W-:Y:S01]  /*81b80*/  STL.64 [R1+0xee0], R100 ;  /* 0x000ee06401007387 */ /* 0x000fe20000100a00 */
[----:B------:R-:W-:Y:S01]  /*81b90*/  IMAD.MOV.U32 R18, RZ, RZ, R8 ;  /* 0x000000ffff127224 */ /* 0x000fe200078e0008 */
[----:B------:R-:W-:Y:S02]  /*81ba0*/  MOV R19, R9 ;  /* 0x0000000900137202 */ /* 0x000fe40000000f00 */
[----:B------:R-:W-:Y:S01]  /*81bb0*/  STL.64 [R1+0xe68], R98 ;  /* 0x000e686201007387 */ /* 0x000fe20000100a00 */
[----:B------:R-:W-:Y:S01]  /*81bc0*/  IMAD.MOV.U32 R8, RZ, RZ, R55 ;  /* 0x000000ffff087224 */ /* 0x000fe200078e0037 */
[----:B------:R-:W-:-:S02]  /*81bd0*/  MOV R9, R56 ;  /* 0x0000003800097202 */ /* 0x000fc40000000f00 */
[----:B------:R1:W-:Y:S04]  /*81be0*/  STL.64 [R1+0xe60], R14 ;  /* 0x000e600e01007387 */ /* 0x0003e80000100a00 */
[----:B------:R-:W-:Y:S04]  /*81bf0*/  STL.64 [R1+0xde8], R96 ;  /* 0x000de86001007387 */ /* 0x000fe80000100a00 */
[----:B------:R3:W-:Y:S04]  /*81c00*/  STL.64 [R1+0xde0], R12 ;  /* 0x000de00c01007387 */ /* 0x0007e80000100a00 */
[----:B------:R-:W-:Y:S04]  /*81c10*/  STL.64 [R1+0xd68], R94 ;  /* 0x000d685e01007387 */ /* 0x000fe80000100a00 */
[----:B------:R-:W-:Y:S01]  /*81c20*/  STL.64 [R1+0xd60], R92 ;  /* 0x000d605c01007387 */ /* 0x000fe20000100a00 */
[----:B------:R-:W-:-:S03]  /*81c30*/  MOV R78, R67 ;  /* 0x00000043004e7202 */ /* 0x000fc60000000f00 */
[----:B------:R4:W-:Y:S01]  /*81c40*/  STL.64 [R1+0xce8], R10 ;  /* 0x000ce80a01007387 */ /* 0x0009e20000100a00 */
[----:B------:R-:W-:-:S03]  /*81c50*/  IMAD.MOV.U32 R79, RZ, RZ, R68 ;  /* 0x000000ffff4f7224 */ /* 0x000fc600078e0044 */
[----:B------:R-:W-:Y:S01]  /*81c60*/  STL.64 [R1+0xce0], R90 ;  /* 0x000ce05a01007387 */ /* 0x000fe20000100a00 */
[----:B------:R-:W-:Y:S01]  /*81c70*/  MOV R76, R69 ;  /* 0x00000045004c7202 */ /* 0x000fe20000000f00 */
[----:B------:R-:W-:Y:S02]  /*81c80*/  IMAD.MOV.U32 R77, RZ, RZ, R70 ;  /* 0x000000ffff4d7224 */ /* 0x000fe400078e0046 */
[----:B------:R1:W-:Y:S01]  /*81c90*/  STL.64 [R1+0xc68], R8 ;  /* 0x000c680801007387 */ /* 0x0003e20000100a00 */
[----:B------:R-:W-:Y:S01]  /*81ca0*/  MOV R74, R71 ;  /* 0x00000047004a7202 */ /* 0x000fe20000000f00 */
[----:B------:R-:W-:Y:S02]  /*81cb0*/  IMAD.MOV.U32 R75, RZ, RZ, R104 ;  /* 0x000000ffff4b7224 */ /* 0x000fe400078e0068 */
[----:B------:R-:W-:Y:S01]  /*81cc0*/  STL.64 [R1+0xc60], R88 ;  /* 0x000c605801007387 */ /* 0x000fe20000100a00 */
[----:B------:R-:W-:Y:S01]  /*81cd0*/  MOV R72, R105 ;  /* 0x0000006900487202 */ /* 0x000fe20000000f00 */
[----:B------:R-:W-:-:S02]  /*81ce0*/  IMAD.MOV.U32 R73, RZ, RZ, R106 ;  /* 0x000000ffff497224 */ /* 0x000fc400078e006a */
[----:B------:R-:W-:Y:S04]  /*81cf0*/  STL.64 [R1+0xbe8], R86 ;  /* 0x000be85601007387 */ /* 0x000fe80000100a00 */
[----:B------:R-:W-:Y:S04]  /*81d00*/  STL.64 [R1+0xbe0], R84 ;  /* 0x000be05401007387 */ /* 0x000fe80000100a00 */
[----:B------:R-:W-:Y:S04]  /*81d10*/  STL.64 [R1+0xb70], R82 ;  /* 0x000b705201007387 */ /* 0x000fe80000100a00 */
[----:B------:R-:W-:Y:S04]  /*81d20*/  LDGSTS.E [R21+0x40400], desc[UR14][R18.64], P1 ;  /* 0x4040000012157fae */ /* 0x000fe800089a100e */
[----:B------:R-:W-:Y:S04]  /*81d30*/  STL.64 [R1+0xb68], R80 ;  /* 0x000b685001007387 */ /* 0x000fe80000100a00 */
[----:B------:R-:W-:Y:S04]  /*81d40*/  LDGSTS.E [R21+0x40500], desc[UR14][R16.64], P0 ;  /* 0x4050000010157fae */ /* 0x000fe800081a100e */
[----:B------:R-:W-:Y:S04]  /*81d50*/  STL.64 [R1+0xaa0], R78 ;  /* 0x000aa04e01007387 */ /* 0x000fe80000100a00 */
[----:B------:R-:W-:Y:S04]  /*81d60*/  LDGSTS.E [R21+0x41400], desc[UR14][R6.64], P1 ;  /* 0x4140000006157fae */ /* 0x000fe800089a100e */
[----:B------:R-:W-:Y:S04]  /*81d70*/  STL.64 [R1+0xa98], R76 ;  /* 0x000a984c01007387 */ /* 0x000fe80000100a00 */
[----:B------:R1:W-:Y:S04]  /*81d80*/  LDGSTS.E [R21+0x41500], desc[UR14][R4.64], P0 ;  /* 0x4150000004157fae */ /* 0x0003e800081a100e */
[----:B------:R-:W-:Y:S04]  /*81d90*/  STL.64 [R1+0xa48], R74 ;  /* 0x000a484a01007387 */ /* 0x000fe80000100a00 */
[----:B------:R-:W-:Y:S04]  /*81da0*/  LDGSTS.E [R21+0x42400], desc[UR14][R242.64], P1 ;  /* 0x42400000f2157fae */ /* 0x000fe800089a100e */
[----:B------:R1:W-:Y:S04]  /*81db0*/  STL.64 [R1+0xa40], R72 ;  /* 0x000a404801007387 */ /* 0x0003e80000100a00 */
        /* <DEDUP_REMOVED lines=195> */
[----:B------:R-:W-:-:S03]  /*829f0*/  MOV R18, R8 ;  /* 0x0000000800127202 */ /* 0x000fc60000000f00 */
[----:B------:R-:W-:Y:S01]  /*82a00*/  STL.64 [R1+0xe58], R98 ;  /* 0x000e586201007387 */ /* 0x000fe20000100a00 */
[----:B------:R-:W-:-:S03]  /*82a10*/  IMAD.MOV.U32 R19, RZ, RZ, R9 ;  /* 0x000000ffff137224 */ /* 0x000fc600078e0009 */
[----:B------:R1:W-:Y:S01]  /*82a20*/  STL.64 [R1+0xe50], R14 ;  /* 0x000e500e01007387 */ /* 0x0003e20000100a00 */
[----:B------:R-:W-:Y:S01]  /*82a30*/  MOV R8, R57 ;  /* 0x0000003900087202 */ /* 0x000fe20000000f00 */
[----:B------:R-:W-:Y:S02]  /*82a40*/  IMAD.MOV.U32 R9, RZ, RZ, R58 ;  /* 0x000000ffff097224 */ /* 0x000fe400078e003a */
[----:B------:R-:W-:Y:S04]  /*82a50*/  STL.64 [R1+0xdd8], R96 ;  /* 0x000dd86001007387 */ /* 0x000fe80000100a00 */
[----:B------:R3:W-:Y:S04]  /*82a60*/  STL.64 [R1+0xdd0], R12 ;  /* 0x000dd00c01007387 */ /* 0x0007e80000100a00 */
[----:B------:R-:W-:Y:S04]  /*82a70*/  STL.64 [R1+0xd58], R94 ;  /* 0x000d585e01007387 */ /* 0x000fe80000100a00 */
[----:B------:R-:W-:Y:S01]  /*82a80*/  STL.64 [R1+0xd50], R92 ;  /* 0x000d505c01007387 */ /* 0x000fe20000100a00 */
[----:B------:R-:W-:-:S03]  /*82a90*/  IMAD.MOV.U32 R80, RZ, RZ, R67 ;  /* 0x000000ffff507224 */ /* 0x000fc600078e0043 */
[----:B------:R4:W-:Y:S01]  /*82aa0*/  STL.64 [R1+0xcd8], R10 ;  /* 0x000cd80a01007387 */ /* 0x0009e20000100a00 */
[----:B------:R-:W-:-:S03]  /*82ab0*/  MOV R81, R68 ;  /* 0x0000004400517202 */ /* 0x000fc60000000f00 */
[----:B------:R-:W-:Y:S01]  /*82ac0*/  STL.64 [R1+0xcd0], R90 ;  /* 0x000cd05a01007387 */ /* 0x000fe20000100a00 */
        /* <DEDUP_REMOVED lines=235> */
[----:B------:R1:W-:Y:S01]  /*83980*/  STL.64 [R1+0xc40], R88 ;  /* 0x000c405801007387 */ /* 0x0003e20000100a00 */
[----:B------:R-:W-:Y:S01]  /*83990*/  MOV R72, R105 ;  /* 0x0000006900487202 */ /* 0x000fe20000000f00 */
[----:B------:R-:W-:-:S02]  /*839a0*/  IMAD.MOV.U32 R73, RZ, RZ, R106 ;  /* 0x000000ffff497224 */ /* 0x000fc400078e006a */
[----:B------:R1:W-:Y:S04]  /*839b0*/  STL.64 [R1+0xbc8], R86 ;  /* 0x000bc85601007387 */ /* 0x0003e80000100a00 */
[----:B------:R1:W-:Y:S04]  /*839c0*/  STL.64 [R1+0xbc0], R84 ;  /* 0x000bc05401007387 */ /* 0x0003e80000100a00 */
        /* <DEDUP_REMOVED lines=177> */
[----:B------:R-:W-:Y:S02]  /*844e0*/  IADD3 R105, P2, PT, R8, UR17, RZ ;  /* 0x0000001108697c10 */ /* 0x000fe4000ff5e0ff */
[----:B------:R-:W-:Y:S02]  /*844f0*/  MOV R8, R3 ;  /* 0x0000000300087202 */ /* 0x000fe40000000f00 */
[----:B------:R-:W-:Y:S01]  /*84500*/  IADD3.X R106, PT, PT, R9, UR8, RZ, P2, !PT ;  /* 0x00000008096a7c10 */ /* 0x000fe200097fe4ff */
[----:B------:R-:W-:Y:S01]  /*84510*/  IMAD.MOV.U32 R9, RZ, RZ, R4 ;  /* 0x000000ffff097224 */ /* 0x000fe200078e0004 */
[----:B------:R-:W-:-:S04]  /*84520*/  MOV R4, R21 ;  /* 0x0000001500047202 */ /* 0x000fc80000000f00 */
[----:B------:R1:W-:Y:S04]  /*84530*/  STL.64 [R1+0x11b8], R8 ;  /* 0x0011b80801007387 */ /* 0x0003e80000100a00 */
[----:B------:R2:W-:Y:S04]  /*84540*/  STL.64 [R1+0x11b0], R100 ;  /* 0x0011b06401007387 */ /* 0x0005e80000100a00 */
[----:B------:R3:W-:Y:S04]  /*84550*/  STL.64 [R1+0x1138], R98 ;  /* 0x0011386201007387 */ /* 0x0007e80000100a00 */
[----:B------:R-:W-:Y:S04]  /*84560*/  STL.64 [R1+0x1130], R16 ;  /* 0x0011301001007387 */ /* 0x000fe80000100a00 */
[----:B------:R-:W-:Y:S04]  /*84570*/  STL.64 [R1+0x10b8], R6 ;  /* 0x0010b80601007387 */ /* 0x000fe80000100a00 */
[----:B------:R4:W-:Y:S04]  /*84580*/  STL.64 [R1+0x10b0], R4 ;  /* 0x0010b00401007387 */ /* 0x0009e80000100a00 */
        /* <DEDUP_REMOVED lines=14> */
[----:B------:R-:W-:Y:S01]  /*84670*/  MOV R18, R8 ;  /* 0x0000000800127202 */ /* 0x000fe20000000f00 */
[----:B------:R-:W-:Y:S02]  /*84680*/  IMAD.MOV.U32 R19, RZ, RZ, R9 ;  /* 0x000000ffff137224 */ /* 0x000fe400078e0009 */
[----:B------:R-:W-:Y:S01]  /*84690*/  STL.64 [R1+0xe38], R138 ;  /* 0x000e388a01007387 */ /* 0x000fe20000100a00 */
[----:B-1----:R-:W-:Y:S01]  /*846a0*/  MOV R8, R55 ;  /* 0x0000003700087202 */ /* 0x002fe20000000f00 */
[----:B------:R-:W-:Y:S02]  /*846b0*/  IMAD.MOV.U32 R9, RZ, RZ, R56 ;  /* 0x000000ffff097224 */ /* 0x000fe400078e0038 */
[----:B------:R1:W-:Y:S01]  /*846c0*/  STL.64 [R1+0xe30], R14 ;  /* 0x000e300e01007387 */ /* 0x0003e20000100a00 */
[----:B------:R-:W-:-:S03]  /*846d0*/  LOP3.LUT R21, R107, 0x50, RZ, 0x3c, !PT ;  /* 0x000000506b157812 */ /* 0x000fc600078e3cff */
[----:B------:R-:W-:Y:S04]  /*846e0*/  STL.64 [R1+0xdb8], R96 ;  /* 0x000db86001007387 */ /* 0x000fe80000100a00 */
[----:B------:R1:W-:Y:S04]  /*846f0*/  STL.64 [R1+0xdb0], R12 ;  /* 0x000db00c01007387 */ /* 0x0003e80000100a00 */
[----:B------:R-:W-:Y:S04]  /*84700*/  STL.64 [R1+0xd38], R94 ;  /* 0x000d385e01007387 */ /* 0x000fe80000100a00 */
[----:B------:R-:W-:Y:S01]  /*84710*/  STL.64 [R1+0xd30], R92 ;  /* 0x000d305c01007387 */ /* 0x000fe20000100a00 */
[----:B------:R-:W-:-:S03]  /*84720*/  IADD3 R21, PT, PT, R21, UR11, RZ ;  /* 0x0000000b15157c10 */ /* 0x000fc6000fffe0ff */
[----:B------:R1:W-:Y:S01]  /*84730*/  STL.64 [R1+0xcb8], R10 ;  /* 0x000cb80a01007387 */ /* 0x0003e20000100a00 */
[----:B------:R-:W-:Y:S01]  /*84740*/  IMAD.MOV.U32 R80, RZ, RZ, R67 ;  /* 0x000000ffff507224 */ /* 0x000fe200078e0043 */
[----:B------:R-:W-:Y:S02]  /*84750*/  MOV R81, R68 ;  /* 0x0000004400517202 */ /* 0x000fe40000000f00 */
[----:B------:R-:W-:Y:S01]  /*84760*/  STL.64 [R1+0xcb0], R90 ;  /* 0x000cb05a01007387 */ /* 0x000fe20000100a00 */
[----:B------:R-:W-:Y:S01]  /*84770*/  IMAD.MOV.U32 R78, RZ, RZ, R69 ;  /* 0x000000ffff4e7224 */ /* 0x000fe200078e0045 */
[----:B------:R-:W-:Y:S02]  /*84780*/  MOV R79, R70 ;  /* 0x00000046004f7202 */ /* 0x000fe40000000f00 */
[----:B------:R1:W-:Y:S01]  /*84790*/  STL.64 [R1+0xc38], R8 ;  /* 0x000c380801007387 */ /* 0x0003e20000100a00 */
[----:B------:R-:W-:-:S03]  /*847a0*/  IMAD.MOV.U32 R76, RZ, RZ, R71 ;  /* 0x000000ffff4c7224 */ /* 0x000fc600078e0047 */
[----:B------:R1:W-:Y:S01]  /*847b0*/  STL.64 [R1+0xc30], R88 ;  /* 0x000c305801007387 */ /* 0x0003e20000100a00 */
[----:B------:R-:W-:-:S03]  /*847c0*/  MOV R77, R104 ;  /* 0x00000068004d7202 */ /* 0x000fc60000000f00 */
[----:B------:R1:W-:Y:S01]  /*847d0*/  STL.64 [R1+0xbb8], R86 ;  /* 0x000bb85601007387 */ /* 0x0003e20000100a00 */
[----:B------:R-:W-:-:S03]  /*847e0*/  IMAD.MOV.U32 R74, RZ, RZ, R105 ;  /* 0x000000ffff4a7224 */ /* 0x000fc600078e0069 */
[----:B------:R1:W-:Y:S01]  /*847f0*/  STL.64 [R1+0xbb0], R84 ;  /* 0x000bb05401007387 */ /* 0x0003e20000100a00 */
[----:B------:R-:W-:-:S03]  /*84800*/  MOV R75, R106 ;  /* 0x0000006a004b7202 */ /* 0x000fc60000000f00 */
[----:B------:R-:W-:Y:S04]  /*84810*/  STL.64 [R1+0xae0], R72 ;  /* 0x000ae04801007387 */ /* 0x000fe80000100a00 */
[----:B------:R1:W-:Y:S04]  /*84820*/  STL.64 [R1+0xb48], R82 ;  /* 0x000b485201007387 */ /* 0x0003e80000100a00 */
[----:B------:R1:W-:Y:S04]  /*84830*/  STL.64 [R1+0xab8], R80 ;  /* 0x000ab85001007387 */ /* 0x0003e80000100a00 */
[----:B------:R-:W-:Y:S04]  /*84840*/  LDGSTS.E [R21+0x40a00], desc[UR14][R18.64], P1 ;  /* 0x40a0000012157fae */ /* 0x000fe800089a100e */
[----:B------:R1:W-:Y:S04]  /*84850*/  STL.64 [R1+0xa70], R78 ;  /* 0x000a704e01007387 */ /* 0x0003e80000100a00 */
[----:B------:R-:W-:Y:S04]  /*84860*/  LDGSTS.E [R21+0x40b00], desc[UR14][R100.64], P0 ;  /* 0x40b0000064157fae */ /* 0x000fe800081a100e */
[----:B------:R-:W-:Y:S04]  /*84870*/  LDGSTS.E [R21+0x41a00], desc[UR14][R98.64], P1 ;  /* 0x41a0000062157fae */ /* 0x000fe800089a100e */
[----:B------:R-:W-:Y:S04]  /*84880*/  LDGSTS.E [R21+0x41b00], desc[UR14][R16.64], P0 ;  /* 0x41b0000010157fae */ /* 0x000fe800081a100e */
[----:B--2---:R-:W5:Y:S04]  /*84890*/  LDL.LU.64 R100, [R1+0x2ab0] ;  /* 0x002ab00001647983 */ /* 0x004f680000300a00 */
[----:B------:R2:W-:Y:S04]  /*848a0*/  STL.64 [R1+0xa68], R76 ;  /* 0x000a684c01007387 */ /* 0x0005e80000100a00 */
[----:B---3--:R-:W5:Y:S04]  /*848b0*/  LDL.LU.64 R98, [R1+0x2aa8] ;  /* 0x002aa80001627983 */ /* 0x008f680000300a00 */
[----:B------:R-:W-:Y:S04]  /*848c0*/  LDGSTS.E [R21+0x42a00], desc[UR14][R6.64], P1 ;  /* 0x42a0000006157fae */ /* 0x000fe800089a100e */
[----:B------:R3:W-:Y:S04]  /*848d0*/  STL.64 [R1+0xa20], R74 ;  /* 0x000a204a01007387 */ /* 0x0007e80000100a00 */
[----:B------:R1:W-:Y:S04]  /*848e0*/  LDGSTS.E [R21+0x42b00], desc[UR14][R4.64], P0 ;  /* 0x42b0000004157fae */ /* 0x0003e800081a100e */
[----:B------:R-:W-:Y:S04]  /*848f0*/  LDGSTS.E [R21+0x43a00], desc[UR14][R242.64], P1 ;  /* 0x43a00000f2157fae */ /* 0x000fe800089a100e */
[----:B------:R-:W-:Y:S04]  /*84900*/  LDGSTS.E [R21+0x43b00], desc[UR14][R240.64], P0 ;  /* 0x43b00000f0157fae */ /* 0x000fe800081a100e */
[----:B----4-:R-:W4:Y:S04]  /*84910*/  LDL.LU.64 R4, [R1+0x11a8] ;  /* 0x0011a80001047983 */ /* 0x010f280000300a00 */
        /* <DEDUP_REMOVED lines=11> */
[----:B-1----:R-:W3:Y:S04]  /*849d0*/  LDL.LU.64 R14, [R1+0x1128] ;  /* 0x00112800010e7983 */ /* 0x002ee80000300a00 */
[----:B------:R-:W-:Y:S04]  /*849e0*/  LDGSTS.E [R21+0x49a00], desc[UR14][R94.64], P1 ;  /* 0x49a000005e157fae */ /* 0x000fe800089a100e */
[----:B------:R-:W3:Y:S04]  /*849f0*/  LDL.LU.64 R12, [R1+0x1120] ;  /* 0x00112000010c7983 */ /* 0x000ee80000300a00 */
[----:B------:R-:W3:Y:S04]  /*84a00*/  LDL.LU.64 R22, [R1+0x10a8] ;  /* 0x0010a80001167983 */ /* 0x000ee80000300a00 */
[----:B------:R-:W-:Y:S04]  /*84a10*/  LDGSTS.E [R21+0x49b00], desc[UR14][R92.64], P0 ;  /* 0x49b000005c157fae */ /* 0x000fe800081a100e */
[----:B------:R-:W-:Y:S04]  /*84a20*/  LDGSTS.E [R21+0x4aa00], desc[UR14][R10.64], P1 ;  /* 0x4aa000000a157fae */ /* 0x000fe800089a100e */
[----:B------:R-:W-:Y:S04]  /*84a30*/  LDGSTS.E [R21+0x4ab00], desc[UR14][R90.64], P0 ;  /* 0x4ab000005a157fae */ /* 0x000fe800081a100e */
[----:B------:R-:W-:Y:S04]  /*84a40*/  LDGSTS.E [R21+0x4ba00], desc[UR14][R8.64], P1 ;  /* 0x4ba0000008157fae */ /* 0x000fe800089a100e */
[----:B------:R-:W3:Y:S04]  /*84a50*/  LDL.LU.64 R10, [R1+0x10a0] ;  /* 0x0010a000010a7983 */ /* 0x000ee80000300a00 */
[----:B------:R-:W-:Y:S04]  /*84a60*/  LDGSTS.E [R21+0x4bb00], desc[UR14][R88.64], P0 ;  /* 0x4bb0000058157fae */ /* 0x000fe800081a100e */
[----:B------:R-:W3:Y:S04]  /*84a70*/  LDL.LU.64 R8, [R1+0x1028] ;  /* 0x0010280001087983 */ /* 0x000ee80000300a00 */
[----:B------:R-:W3:Y:S04]  /*84a80*/  LDL.LU.64 R26, [R1+0x1020] ;  /* 0x00102000011a7983 */ /* 0x000ee80000300a00 */
[----:B------:R-:W3:Y:S04]  /*84a90*/  LDL.LU.64 R28, [R1+0xfa8] ;  /* 0x000fa800011c7983 */ /* 0x000ee80000300a00 */
[----:B------:R-:W3:Y:S04]  /*84aa0*/  LDL.LU.64 R30, [R1+0xfa0] ;  /* 0x000fa000011e7983 */ /* 0x000ee80000300a00 */
[----:B------:R-:W3:Y:S04]  /*84ab0*/  LDL.LU.64 R32, [R1+0xf28] ;  /* 0x000f280001207983 */ /* 0x000ee80000300a00 */
[----:B------:R-:W3:Y:S04]  /*84ac0*/  LDL.LU.64 R34, [R1+0xf20] ;  /* 0x000f200001227983 */ /* 0x000ee80000300a00 */
        /* <DEDUP_REMOVED lines=8> */
[----:B----4-:R-:W-:-:S04]  /*84b50*/  IADD3 R3, P2, PT, R4, UR17, RZ ;  /* 0x0000001104037c10 */ /* 0x010fc8000ff5e0ff */
[----:B------:R-:W-:Y:S02]  /*84b60*/  IADD3.X R4, PT, PT, R5, UR8, RZ, P2, !PT ;  /* 0x0000000805047c10 */ /* 0x000fe400097fe4ff */
[----:B--2---:R-:W-:-:S04]  /*84b70*/  IADD3 R5, P2, PT, R6, UR17, RZ ;  /* 0x0000001106057c10 */ /* 0x004fc8000ff5e0ff */
[----:B------:R-:W-:Y:S02]  /*84b80*/  IADD3.X R6, PT, PT, R7, UR8, RZ, P2, !PT ;  /* 0x0000000807067c10 */ /* 0x000fe400097fe4ff */
[----:B---3--:R-:W-:-:S04]  /*84b90*/  IADD3 R7, P2, PT, R14, UR17, RZ ;  /* 0x000000110e077c10 */ /* 0x008fc8000ff5e0ff */
[----:B------:R-:W-:Y:S02]  /*84ba0*/  IADD3.X R16, PT, PT, R15, UR8, RZ, P2, !PT ;  /* 0x000000080f107c10 */ /* 0x000fe400097fe4ff */
[----:B------:R-:W2:Y:S01]  /*84bb0*/  LDL.LU.64 R14, [R1+0xea8] ;  /* 0x000ea800010e7983 */ /* 0x000ea20000300a00 */
[----:B------:R-:W-:-:S04]  /*84bc0*/  IADD3 R17, P2, PT, R12, UR17, RZ ;  /* 0x000000110c117c10 */ /* 0x000fc8000ff5e0ff */
[----:B------:R-:W-:Y:S02]  /*84bd0*/  IADD3.X R18, PT, PT, R13, UR8, RZ, P2, !PT ;  /* 0x000000080d127c10 */ /* 0x000fe400097fe4ff */
[----:B------:R-:W-:Y:S01]  /*84be0*/  IADD3 R19, P2, PT, R22, UR17, RZ ;  /* 0x0000001116137c10 */ /* 0x000fe2000ff5e0ff */
[----:B------:R-:W3:Y:S03]  /*84bf0*/  LDL.LU.64 R12, [R1+0xea0] ;  /* 0x000ea000010c7983 */ /* 0x000ee60000300a00 */
[----:B------:R-:W-:Y:S02]  /*84c00*/  IADD3.X R20, PT, PT, R23, UR8, RZ, P2, !PT ;  /* 0x0000000817147c10 */ /* 0x000fe400097fe4ff */
[----:B-1----:R-:W-:-:S04]  /*84c10*/  IADD3 R21, P2, PT, R10, UR17, RZ ;  /* 0x000000110a157c10 */ /* 0x002fc8000ff5e0ff */
        /* <DEDUP_REMOVED lines=63> */
[----:B------:R-:W-:Y:S01]  /*85010*/  MOV R97, R4 ;  /* 0x0000000400617202 */ /* 0x000fe20000000f00 */
[----:B------:R-:W-:Y:S01]  /*85020*/  IMAD.MOV.U32 R94, RZ, RZ, R5 ;  /* 0x000000ffff5e7224 */ /* 0x000fe200078e0005 */
[----:B------:R-:W-:Y:S01]  /*85030*/  IADD3.X R66, PT, PT, R67, UR8, RZ, P2, !PT ;  /* 0x0000000843427c10 */ /* 0x000fe200097fe4ff */
[----:B------:R-:W-:Y:S01]  /*85040*/  IMAD.MOV.U32 R92, RZ, RZ, R7 ;  /* 0x000000ffff5c7224 */ /* 0x000fe200078e0007 */
[----:B------:R-:W-:Y:S01]  /*85050*/  MOV R95, R6 ;  /* 0x00000006005f7202 */ /* 0x000fe20000000f00 */
[----:B------:R-:W-:Y:S01]  /*85060*/  IMAD.MOV.U32 R90, RZ, RZ, R17 ;  /* 0x000000ffff5a7224 */ /* 0x000fe200078e0011 */
[----:B------:R-:W-:Y:S01]  /*85070*/  MOV R93, R16 ;  /* 0x00000010005d7202 */ /* 0x000fe20000000f00 */
[----:B------:R-:W-:Y:S01]  /*85080*/  IMAD.MOV.U32 R88, RZ, RZ, R19 ;  /* 0x000000ffff587224 */ /* 0x000fe200078e0013 */
[----:B------:R-:W-:-:S02]  /*85090*/  MOV R91, R18 ;  /* 0x00000012005b7202 */ /* 0x000fc40000000f00 */
[----:B------:R-:W-:Y:S01]  /*850a0*/  MOV R87, R22 ;  /* 0x0000001600577202 */ /* 0x000fe20000000f00 */
[----:B------:R-:W-:Y:S01]  /*850b0*/  IMAD.MOV.U32 R22, RZ, RZ, R23 ;  /* 0x000000ffff167224 */ /* 0x000fe200078e0017 */
[----:B------:R-:W-:Y:S01]  /*850c0*/  MOV R89, R20 ;  /* 0x0000001400597202 */ /* 0x000fe20000000f00 */
[----:B------:R1:W-:Y:S01]  /*850d0*/  STL.64 [R1+0x11a8], R96 ;  /* 0x0011a86001007387 */ /* 0x0003e20000100a00 */
[----:B------:R-:W-:Y:S01]  /*850e0*/  IMAD.MOV.U32 R86, RZ, RZ, R21 ;  /* 0x000000ffff567224 */ /* 0x000fe200078e0015 */
[----:B------:R-:W-:Y:S01]  /*850f0*/  MOV R23, R24 ;  /* 0x0000001800177202 */ /* 0x000fe20000000f00 */
[----:B------:R-:W-:Y:S01]  /*85100*/  IMAD.MOV.U32 R24, RZ, RZ, R25 ;  /* 0x000000ffff187224 */ /* 0x000fe200078e0019 */
[----:B------:R1:W-:Y:S01]  /*85110*/  STL.64 [R1+0x11a0], R94 ;  /* 0x0011a05e01007387 */ /* 0x0003e20000100a00 */
[----:B------:R-:W-:Y:S01]  /*85120*/  MOV R25, R26 ;  /* 0x0000001a00197202 */ /* 0x000fe20000000f00 */
[----:B------:R-:W-:Y:S01]  /*85130*/  IMAD.MOV.U32 R18, RZ, RZ, R27 ;  /* 0x000000ffff127224 */ /* 0x000fe200078e001b */
[----:B------:R-:W-:Y:S01]  /*85140*/  MOV R19, R28 ;  /* 0x0000001c00137202 */ /* 0x000fe20000000f00 */
[----:B------:R1:W-:Y:S01]  /*85150*/  STL.64 [R1+0x1128], R92 ;  /* 0x0011285c01007387 */ /* 0x0003e20000100a00 */
[----:B------:R-:W-:Y:S01]  /*85160*/  IMAD.MOV.U32 R16, RZ, RZ, R29 ;  /* 0x000000ffff107224 */ /* 0x000fe200078e001d */
[----:B------:R-:W-:-:S02]  /*85170*/  MOV R17, R30 ;  /* 0x0000001e00117202 */ /* 0x000fc40000000f00 */
[----:B------:R1:W-:Y:S01]  /*85180*/  STL.64 [R1+0x1120], R90 ;  /* 0x0011205a01007387 */ /* 0x0003e20000100a00 */
[----:B------:R-:W-:Y:S01]  /*85190*/  IMAD.MOV.U32 R6, RZ, RZ, R31 ;  /* 0x000000ffff067224 */ /* 0x000fe200078e001f */
[----:B------:R-:W-:Y:S02]  /*851a0*/  MOV R7, R32 ;  /* 0x0000002000077202 */ /* 0x000fe40000000f00 */
[----:B------:R1:W-:Y:S01]  /*851b0*/  STL.64 [R1+0x10a8], R88 ;  /* 0x0010a85801007387 */ /* 0x0003e20000100a00 */
[----:B------:R-:W-:Y:S01]  /*851c0*/  IMAD.MOV.U32 R4, RZ, RZ, R33 ;  /* 0x000000ffff047224 */ /* 0x000fe200078e0021 */
[----:B------:R-:W-:Y:S02]  /*851d0*/  MOV R5, R34 ;  /* 0x0000002200057202 */ /* 0x000fe40000000f00 */
[----:B------:R1:W-:Y:S01]  /*851e0*/  STL.64 [R1+0x10a0], R86 ;  /* 0x0010a05601007387 */ /* 0x0003e20000100a00 */
[----:B------:R-:W-:Y:S01]  /*851f0*/  IMAD.MOV.U32 R242, RZ, RZ, R35 ;  /* 0x000000fffff27224 */ /* 0x000fe200078e0023 */
[----:B------:R-:W-:-:S02]  /*85200*/  MOV R243, R36 ;  /* 0x0000002400f37202 */ /* 0x000fc40000000f00 */
[----:B------:R-:W-:Y:S01]  /*85210*/  STL.64 [R1+0x1028], R22 ;  /* 0x0010281601007387 */ /* 0x000fe20000100a00 */
[----:B------:R-:W-:Y:S01]  /*85220*/  IMAD.MOV.U32 R240, RZ, RZ, R37 ;  /* 0x000000fffff07224 */ /* 0x000fe200078e0025 */
[----:B------:R-:W-:Y:S02]  /*85230*/  MOV R241, R38 ;  /* 0x0000002600f17202 */ /* 0x000fe40000000f00 */
[----:B------:R-:W-:Y:S01]  /*85240*/  STL.64 [R1+0x1020], R24 ;  /* 0x0010201801007387 */ /* 0x000fe20000100a00 */
[----:B------:R-:W-:Y:S01]  /*85250*/  IMAD.MOV.U32 R234, RZ, RZ, R39 ;  /* 0x000000ffffea7224 */ /* 0x000fe200078e0027 */
[----:B------:R-:W-:Y:S02]  /*85260*/  MOV R235, R40 ;  /* 0x0000002800eb7202 */ /* 0x000fe40000000f00 */
[----:B------:R-:W-:Y:S01]  /*85270*/  STL.64 [R1+0xfa8], R18 ;  /* 0x000fa81201007387 */ /* 0x000fe20000100a00 */
[----:B------:R-:W-:Y:S01]  /*85280*/  IMAD.MOV.U32 R232, RZ, RZ, R43 ;  /* 0x000000ffffe87224 */ /* 0x000fe200078e002b */
[----:B------:R-:W-:-:S02]  /*85290*/  MOV R233, R44 ;  /* 0x0000002c00e97202 */ /* 0x000fc40000000f00 */
        /* <DEDUP_REMOVED lines=8> */
[----:B------:R-:W-:-:S03]  /*85320*/  IMAD.MOV.U32 R178, RZ, RZ, R53 ;  /* 0x000000ffffb27224 */ /* 0x000fc600078e0035 */
[----:B------:R-:W-:Y:S01]  /*85330*/  STL.64 [R1+0xea0], R240 ;  /* 0x000ea0f001007387 */ /* 0x000fe20000100a00 */
[----:B------:R-:W-:-:S03]  /*85340*/  MOV R179, R54 ;  /* 0x0000003600b37202 */ /* 0x000fc60000000f00 */
        /* <DEDUP_REMOVED lines=11> */
[----:B------:R-:W-:-:S03]  /*85400*/  IMAD.MOV.U32 R80, RZ, RZ, R65 ;  /* 0x000000ffff507224 */ /* 0x000fc600078e0041 */
        /* <DEDUP_REMOVED lines=11> */
[----:B------:R1:W-:Y:S04]  /*854c0*/  LDGSTS.E [R21+0x45d00], desc[UR14][R4.64], P0 ;  /* 0x45d0000004157fae */ /* 0x0003e800081a100e */
[----:B------:R-:W-:Y:S04]  /*854d0*/  LDGSTS.E [R21+0x46c00], desc[UR14][R242.64], P1 ;  /* 0x46c00000f2157fae */ /* 0x000fe800089a100e */
[----:B------:R-:W-:Y:S04]  /*854e0*/  LDGSTS.E [R21+0x46d00], desc[UR14][R240.64], P0 ;  /* 0x46d00000f0157fae */ /* 0x000fe800081a100e */
[----:B------:R-:W-:Y:S01]  /*854f0*/  LDGSTS.E [R21+0x47c00], desc[UR14][R234.64], P1 ;  /* 0x47c00000ea157fae */ /* 0x000fe200089a100e */
[----:B--2---:R-:W-:-:S04]  /*85500*/  IADD3 R67, P2, PT, R14, UR17, RZ ;  /* 0x000000110e437c10 */ /* 0x004fc8000ff5e0ff */
[----:B------:R-:W-:Y:S02]  /*85510*/  IADD3.X R68, PT, PT, R15, UR8, RZ, P2, !PT ;  /* 0x000000080f447c10 */ /* 0x000fe400097fe4ff */
[----:B---3--:R-:W-:-:S04]  /*85520*/  IADD3 R69, P2, PT, R12, UR17, RZ ;  /* 0x000000110c457c10 */ /* 0x008fc8000ff5e0ff */
[----:B------:R-:W-:Y:S01]  /*85530*/  IADD3.X R70, PT, PT, R13, UR8, RZ, P2, !PT ;  /* 0x000000080d467c10 */ /* 0x000fe200097fe4ff */
[----:B------:R-:W-:Y:S01]  /*85540*/  IMAD.MOV.U32 R14, RZ, RZ, R41 ;  /* 0x000000ffff0e7224 */ /* 0x000fe200078e0029 */
[----:B------:R-:W-:Y:S01]  /*85550*/  MOV R15, R42 ;  /* 0x0000002a000f7202 */ /* 0x000fe20000000f00 */
[----:B------:R-:W-:Y:S01]  /*85560*/  IMAD.MOV.U32 R12, RZ, RZ, R45 ;  /* 0x000000ffff0c7224 */ /* 0x000fe200078e002d */
[----:B------:R-:W-:-:S03]  /*85570*/  MOV R13, R46 ;  /* 0x0000002e000d7202 */ /* 0x000fc60000000f00 */
[----:B------:R2:W-:Y:S01]  /*85580*/  STL.64 [R1+0xe20], R14 ;  /* 0x000e200e01007387 */ /* 0x0005e20000100a00 */
[----:B----4-:R-:W-:Y:S01]  /*85590*/  IADD3 R71, P2, PT, R10, UR17, RZ ;  /* 0x000000110a477c10 */ /* 0x010fe2000ff5e0ff */
[----:B------:R-:W-:Y:S01]  /*855a0*/  IMAD.MOV.U32 R79, RZ, RZ, R68 ;  /* 0x000000ffff4f7224 */ /* 0x000fe200078e0044 */
[----:B------:R-:W-:Y:S01]  /*855b0*/  MOV R78, R67 ;  /* 0x00000043004e7202 */ /* 0x000fe20000000f00 */
[----:B------:R-:W-:Y:S01]  /*855c0*/  IMAD.MOV.U32 R77, RZ, RZ, R70 ;  /* 0x000000ffff4d7224 */ /* 0x000fe200078e0046 */
[----:B------:R-:W-:Y:S01]  /*855d0*/  IADD3.X R104, PT, PT, R11, UR8, RZ, P2, !PT ;  /* 0x000000080b687c10 */ /* 0x000fe200097fe4ff */
[----:B------:R-:W-:Y:S01]  /*855e0*/  IMAD.MOV.U32 R10, RZ, RZ, R51 ;  /* 0x000000ffff0a7224 */ /* 0x000fe200078e0033 */
[----:B------:R-:W-:Y:S01]  /*855f0*/  MOV R76, R69 ;  /* 0x00000045004c7202 */ /* 0x000fe20000000f00 */
[----:B------:R-:W-:Y:S01]  /*85600*/  LDGSTS.E [R21+0x47d00], desc[UR14][R14.64], P0 ;  /* 0x47d000000e157fae */ /* 0x000fe200081a100e */
[----:B------:R-:W-:Y:S02]  /*85610*/  IADD3 R105, P2, PT, R8, UR17, RZ ;  /* 0x0000001108697c10 */ /* 0x000fe4000ff5e0ff */
[----:B------:R-:W-:Y:S01]  /*85620*/  MOV R11, R52 ;  /* 0x00000034000b7202 */ /* 0x000fe20000000f00 */
[----:B------:R-:W-:Y:S01]  /*85630*/  STL.64 [R1+0xda8], R232 ;  /* 0x000da8e801007387 */ /* 0x000fe20000100a00 */
[----:B------:R-:W-:Y:S01]  /*85640*/  IADD3.X R106, PT, PT, R9, UR8, RZ, P2, !PT ;  /* 0x00000008096a7c10 */ /* 0x000fe200097fe4ff */
[----:B------:R-:W-:Y:S01]  /*85650*/  IMAD.MOV.U32 R8, RZ, RZ, R55 ;  /* 0x000000ffff087224 */ /* 0x000fe200078e0037 */
[----:B------:R-:W-:Y:S01]  /*85660*/  MOV R9, R56 ;  /* 0x0000003800097202 */ /* 0x000fe20000000f00 */
[----:B------:R3:W-:Y:S04]  /*85670*/  STL.64 [R1+0xda0], R12 ;  /* 0x000da00c01007387 */ /* 0x0007e80000100a00 */
[----:B------:R-:W-:Y:S04]  /*85680*/  STL.64 [R1+0xd28], R206 ;  /* 0x000d28ce01007387 */ /* 0x000fe80000100a00 */
[----:B------:R-:W-:Y:S04]  /*85690*/  STL.64 [R1+0xd20], R204 ;  /* 0x000d20cc01007387 */ /* 0x000fe80000100a00 */
[----:B------:R4:W-:Y:S04]  /*856a0*/  STL.64 [R1+0xca8], R10 ;  /* 0x000ca80a01007387 */ /* 0x0009e80000100a00 */
[----:B------:R-:W-:Y:S04]  /*856b0*/  STL.64 [R1+0xca0], R178 ;  /* 0x000ca0b201007387 */ /* 0x000fe80000100a00 */
[----:B------:R1:W-:Y:S04]  /*856c0*/  STL.64 [R1+0xc28], R8 ;  /* 0x000c280801007387 */ /* 0x0003e80000100a00 */
[----:B------:R-:W-:Y:S01]  /*856d0*/  STL.64 [R1+0xc20], R176 ;  /* 0x000c20b001007387 */ /* 0x000fe20000100a00 */
[----:B------:R-:W-:-:S03]  /*856e0*/  MOV R74, R71 ;  /* 0x00000047004a7202 */ /* 0x000fc60000000f00 */
[----:B------:R-:W-:Y:S01]  /*856f0*/  STL.64 [R1+0xba8], R138 ;  /* 0x000ba88a01007387 */ /* 0x000fe20000100a00 */
[----:B------:R-:W-:-:S03]  /*85700*/  IMAD.MOV.U32 R75, RZ, RZ, R104 ;  /* 0x000000ffff4b7224 */ /* 0x000fc600078e0068 */
[----:B------:R1:W-:Y:S01]  /*85710*/  STL.64 [R1+0xba0], R84 ;  /* 0x000ba05401007387 */ /* 0x0003e20000100a00 */
[----:B------:R-:W-:-:S03]  /*85720*/  MOV R72, R105 ;  /* 0x0000006900487202 */ /* 0x000fc60000000f00 */
[----:B------:R1:W-:Y:S01]  /*85730*/  STL.64 [R1+0xb40], R82 ;  /* 0x000b405201007387 */ /* 0x0003e20000100a00 */
[----:B------:R-:W-:-:S03]  /*85740*/  IMAD.MOV.U32 R73, RZ, RZ, R106 ;  /* 0x000000ffff497224 */ /* 0x000fc600078e006a */
[----:B------:R2:W-:Y:S04]  /*85750*/  STL.64 [R1+0xb38], R80 ;  /* 0x000b385001007387 */ /* 0x0005e80000100a00 */
[----:B------:R2:W-:Y:S04]  /*85760*/  STL.64 [R1+0xb10], R78 ;  /* 0x000b104e01007387 */ /* 0x0005e80000100a00 */
[----:B-1----:R-:W5:Y:S04]  /*85770*/  LDL.LU.64 R96, [R1+0x2aa0] ;  /* 0x002aa00001607983 */ /* 0x002f680000300a00 */
[----:B------:R1:W-:Y:S04]  /*85780*/  STL.64 [R1+0xb08], R76 ;  /* 0x000b084c01007387 */ /* 0x0003e80000100a00 */
[----:B------:R-:W5:Y:S04]  /*85790*/  LDL.LU.64 R94, [R1+0x2a98] ;  /* 0x002a9800015e7983 */ /* 0x000f680000300a00 */
[----:B------:R1:W-:Y:S04]  /*857a0*/  STL.64 [R1+0xad8], R74 ;  /* 0x000ad84a01007387 */ /* 0x0003e80000100a00 */
[----:B------:R-:W5:Y:S04]  /*857b0*/  LDL.LU.64 R92, [R1+0x2a90] ;  /* 0x002a9000015c7983 */ /* 0x000f680000300a00 */
[----:B------:R1:W-:Y:S04]  /*857c0*/  STL.64 [R1+0xad0], R72 ;  /* 0x000ad04801007387 */ /* 0x0003e80000100a00 */
[----:B------:R-:W5:Y:S04]  /*857d0*/  LDL.LU.64 R90, [R1+0x2a88] ;  /* 0x002a8800015a7983 */ /* 0x000f680000300a00 */
[----:B------:R-:W5:Y:S04]  /*857e0*/  LDL.LU.64 R88, [R1+0x2a80] ;  /* 0x002a800001587983 */ /* 0x000f680000300a00 */
[----:B------:R-:W5:Y:S04]  /*857f0*/  LDL.LU.64 R86, [R1+0x2a78] ;  /* 0x002a780001567983 */ /* 0x000f680000300a00 */
[----:B------:R-:W4:Y:S04]  /*85800*/  LDL.LU.64 R4, [R1+0x1198] ;  /* 0x0011980001047983 */ /* 0x000f280000300a00 */
[----:B------:R-:W4:Y:S04]  /*85810*/  LDL.LU.64 R6, [R1+0x1190] ;  /* 0x0011900001067983 */ /* 0x000f280000300a00 */
[----:B--2---:R-:W2:Y:S04]  /*85820*/  LDL.LU.64 R14, [R1+0x1118] ;  /* 0x00111800010e7983 */ /* 0x004ea80000300a00 */
[----:B------:R-:W-:Y:S04]  /*85830*/  LDGSTS.E [R21+0x48c00], desc[UR14][R232.64], P1 ;  /* 0x48c00000e8157fae */ /* 0x000fe800089a100e */
[----:B------:R-:W-:Y:S04]  /*85840*/  LDGSTS.E [R21+0x48d00], desc[UR14][R12.64], P0 ;  /* 0x48d000000c157fae */ /* 0x000fe800081a100e */
[----:B------:R-:W-:Y:S04]  /*85850*/  LDGSTS.E [R21+0x49c00], desc[UR14][R206.64], P1 ;  /* 0x49c00000ce157fae */ /* 0x000fe800089a100e */
[----:B------:R-:W-:Y:S04]  /*85860*/  LDGSTS.E [R21+0x49d00], desc[UR14][R204.64], P0 ;  /* 0x49d00000cc157fae */ /* 0x000fe800081a100e */
[----:B---3--:R-:W3:Y:S04]  /*85870*/  LDL.LU.64 R12, [R1+0x1110] ;  /* 0x00111000010c7983 */ /* 0x008ee80000300a00 */
[----:B------:R-:W3:Y:S04]  /*85880*/  LDL.LU.64 R22, [R1+0x1098] ;  /* 0x0010980001167983 */ /* 0x000ee80000300a00 */
        /* <DEDUP_REMOVED lines=23> */
[----:B--2---:R-:W-:-:S04]  /*85a00*/  IADD3 R7, P2, PT, R14, UR17, RZ ;  /* 0x000000110e077c10 */ /* 0x004fc8000ff5e0ff */
        /* <DEDUP_REMOVED lines=79> */
[----:B-1----:R-:W-:Y:S01]  /*85f00*/  IMAD.MOV.U32 R77, RZ, RZ, R20 ;  /* 0x000000ffff4d7224 */ /* 0x002fe200078e0014 */
[----:B------:R-:W-:Y:S01]  /*85f10*/  MOV R76, R19 ;  /* 0x00000013004c7202 */ /* 0x000fe20000000f00 */
[----:B------:R1:W-:Y:S01]  /*85f20*/  STL.64 [R1+0x1198], R84 ;  /* 0x0011985401007387 */ /* 0x0003e20000100a00 */
[----:B------:R-:W-:Y:S01]  /*85f30*/  MOV R74, R21 ;  /* 0x00000015004a7202 */ /* 0x000fe20000000f00 */
[----:B------:R-:W-:Y:S01]  /*85f40*/  IMAD.MOV.U32 R75, RZ, RZ, R22 ;  /* 0x000000ffff4b7224 */ /* 0x000fe200078e0016 */
[----:B------:R-:W-:Y:S01]  /*85f50*/  MOV R72, R23 ;  /* 0x0000001700487202 */ /* 0x000fe20000000f00 */
[----:B------:R1:W-:Y:S01]  /*85f60*/  STL.64 [R1+0x1190], R82 ;  /* 0x0011905201007387 */ /* 0x0003e20000100a00 */
[----:B------:R-:W-:-:S03]  /*85f70*/  IMAD.MOV.U32 R73, RZ, RZ, R24 ;  /* 0x000000ffff497224 */ /* 0x000fc600078e0018 */
[----:B------:R1:W-:Y:S04]  /*85f80*/  STL.64 [R1+0x1118], R80 ;  /* 0x0011185001007387 */ /* 0x0003e80000100a00 */
[----:B------:R1:W-:Y:S04]  /*85f90*/  STL.64 [R1+0x1110], R78 ;  /* 0x0011104e01007387 */ /* 0x0003e80000100a00 */
[----:B------:R1:W-:Y:S04]  /*85fa0*/  STL.64 [R1+0x1098], R76 ;  /* 0x0010984c01007387 */ /* 0x0003e80000100a00 */
[----:B------:R1:W-:Y:S04]  /*85fb0*/  STL.64 [R1+0x1090], R74 ;  /* 0x0010904a01007387 */ /* 0x0003e80000100a00 */
        /* <DEDUP_REMOVED lines=19> */
[----:B------:R-:W-:Y:S01]  /*860f0*/  LOP3.LUT R107, R107, 0x70, RZ, 0x3c, !PT ;  /* 0x000000706b6b7812 */ /* 0x000fe200078e3cff */
[----:B------:R-:W-:Y:S01]  /*86100*/  IMAD.MOV.U32 R233, RZ, RZ, R62 ;  /* 0x000000ffffe97224 */ /* 0x000fe200078e003e */
[----:B------:R-:W-:Y:S01]  /*86110*/  MOV R234, R59 ;  /* 0x0000003b00ea7202 */ /* 0x000fe20000000f00 */
[----:B------:R-:W-:Y:S01]  /*86120*/  IMAD.MOV.U32 R207, RZ, RZ, R64 ;  /* 0x000000ffffcf7224 */ /* 0x000fe200078e0040 */
[----:B------:R-:W-:Y:S01]  /*86130*/  MOV R232, R61 ;  /* 0x0000003d00e87202 */ /* 0x000fe20000000f00 */
[----:B------:R-:W-:Y:S01]  /*86140*/  IMAD.MOV.U32 R205, RZ, RZ, R66 ;  /* 0x000000ffffcd7224 */ /* 0x000fe200078e0042 */
[----:B------:R-:W-:-:S02]  /*86150*/  MOV R206, R63 ;  /* 0x0000003f00ce7202 */ /* 0x000fc40000000f00 */
[----:B------:R-:W-:Y:S02]  /*86160*/  MOV R204, R65 ;  /* 0x0000004100cc7202 */ /* 0x000fe40000000f00 */
[----:B------:R-:W-:-:S05]  /*86170*/  IADD3 R3, PT, PT, R107, UR11, RZ ;  /* 0x0000000b6b037c10 */ /* 0x000fca000fffe0ff */
[----:B------:R1:W-:Y:S04]  /*86180*/  LDGSTS.E [R3+0x40e00], desc[UR14][R84.64], P1 ;  /* 0x40e0000054037fae */ /* 0x0003e800089a100e */
[----:B------:R1:W-:Y:S04]  /*86190*/  LDGSTS.E [R3+0x40f00], desc[UR14][R82.64], P0 ;  /* 0x40f0000052037fae */ /* 0x0003e800081a100e */
[----:B------:R1:W-:Y:S04]  /*861a0*/  LDGSTS.E [R3+0x41e00], desc[UR14][R80.64], P1 ;  /* 0x41e0000050037fae */ /* 0x0003e800089a100e */
[----:B------:R1:W-:Y:S04]  /*861b0*/  LDGSTS.E [R3+0x41f00], desc[UR14][R78.64], P0 ;  /* 0x41f000004e037fae */ /* 0x0003e800081a100e */
[----:B------:R1:W-:Y:S04]  /*861c0*/  LDGSTS.E [R3+0x42e00], desc[UR14][R76.64], P1 ;  /* 0x42e000004c037fae */ /* 0x0003e800089a100e */
[----:B------:R1:W-:Y:S04]  /*861d0*/  LDGSTS.E [R3+0x42f00], desc[UR14][R74.64], P0 ;  /* 0x42f000004a037fae */ /* 0x0003e800081a100e */
[----:B------:R1:W-:Y:S01]  /*861e0*/  LDGSTS.E [R3+0x43e00], desc[UR14][R72.64], P1 ;  /* 0x43e0000048037fae */ /* 0x0003e200089a100e */
[----:B--2---:R-:W-:-:S04]  /*861f0*/  IADD3 R67, P2, PT, R14, UR17, RZ ;  /* 0x000000110e437c10 */ /* 0x004fc8000ff5e0ff */
[----:B------:R-:W-:Y:S02]  /*86200*/  IADD3.X R68, PT, PT, R15, UR8, RZ, P2, !PT ;  /* 0x000000080f447c10 */ /* 0x000fe400097fe4ff */
[----:B---3--:R-:W-:-:S04]  /*86210*/  IADD3 R69, P2, PT, R12, UR17, RZ ;  /* 0x000000110c457c10 */ /* 0x008fc8000ff5e0ff */
[----:B------:R-:W-:Y:S01]  /*86220*/  IADD3.X R70, PT, PT, R13, UR8, RZ, P2, !PT ;  /* 0x000000080d467c10 */ /* 0x000fe200097fe4ff */
[----:B------:R-:W-:Y:S01]  /*86230*/  IMAD.MOV.U32 R15, RZ, RZ, R26 ;  /* 0x000000ffff0f7224 */ /* 0x000fe200078e001a */
[----:B------:R-:W-:Y:S01]  /*86240*/  MOV R14, R25 ;  /* 0x00000019000e7202 */ /* 0x000fe20000000f00 */
[----:B------:R-:W-:Y:S01]  /*86250*/  IMAD.MOV.U32 R13, RZ, RZ, R28 ;  /* 0x000000ffff0d7224 */ /* 0x000fe200078e001c */
[----:B------:R-:W-:Y:S02]  /*86260*/  MOV R12, R27 ;  /* 0x0000001b000c7202 */ /* 0x000fe40000000f00 */
[----:B----4-:R-:W-:Y:S01]  /*86270*/  IADD3 R71, P2, PT, R10, UR17, RZ ;  /* 0x000000110a477c10 */ /* 0x010fe2000ff5e0ff */
[----:B------:R-:W-:Y:S01]  /*86280*/  IMAD.MOV.U32 R25, RZ, RZ, R42 ;  /* 0x000000ffff197224 */ /* 0x000fe200078e002a */
[----:B------:R-:W-:Y:S01]  /*86290*/  MOV R26, R39 ;  /* 0x00000027001a7202 */ /* 0x000fe20000000f00 */
[----:B------:R-:W-:Y:S01]  /*862a0*/  IMAD.MOV.U32 R178, RZ, RZ, R67 ;  /* 0x000000ffffb27224 */ /* 0x000fe200078e0043 */
[----:B------:R-:W-:-:S02]  /*862b0*/  IADD3.X R104, PT, PT, R11, UR8, RZ, P2, !PT ;  /* 0x000000080b687c10 */ /* 0x000fc400097fe4ff */
[----:B------:R-:W-:Y:S01]  /*862c0*/  MOV R179, R68 ;  /* 0x0000004400b37202 */ /* 0x000fe20000000f00 */
[----:B------:R-:W-:Y:S01]  /*862d0*/  IMAD.MOV.U32 R176, RZ, RZ, R69 ;  /* 0x000000ffffb07224 */ /* 0x000fe200078e0045 */
[----:B------:R-:W-:Y:S01]  /*862e0*/  IADD3 R105, P2, PT, R8, UR17, RZ ;  /* 0x0000001108697c10 */ /* 0x000fe2000ff5e0ff */
[----:B------:R-:W-:Y:S01]  /*862f0*/  IMAD.MOV.U32 R11, RZ, RZ, R30 ;  /* 0x000000ffff0b7224 */ /* 0x000fe200078e001e */
[----:B------:R-:W-:Y:S01]  /*86300*/  MOV R10, R29 ;  /* 0x0000001d000a7202 */ /* 0x000fe20000000f00 */
[----:B------:R2:W-:Y:S01]  /*86310*/  LDGSTS.E [R3+0x43f00], desc[UR14][R14.64], P0 ;  /* 0x43f000000e037fae */ /* 0x0005e200081a100e */
[----:B------:R-:W-:Y:S01]  /*86320*/  IADD3.X R106, PT, PT, R9, UR8, RZ, P2, !PT ;  /* 0x00000008096a7c10 */ /* 0x000fe200097fe4ff */
[----:B------:R-:W-:Y:S01]  /*86330*/  IMAD.MOV.U32 R9, RZ, RZ, R32 ;  /* 0x000000ffff097224 */ /* 0x000fe200078e0020 */
[----:B------:R-:W-:Y:S01]  /*86340*/  MOV R8, R31 ;  /* 0x0000001f00087202 */ /* 0x000fe20000000f00 */
[----:B------:R3:W-:Y:S01]  /*86350*/  STL.64 [R1+0x1010], R14 ;  /* 0x0010100e01007387 */ /* 0x0007e20000100a00 */
[----:B------:R-:W-:Y:S01]  /*86360*/  MOV R32, R33 ;  /* 0x0000002100207202 */ /* 0x000fe20000000f00 */
[----:B------:R-:W-:Y:S01]  /*86370*/  IMAD.MOV.U32 R33, RZ, RZ, R34 ;  /* 0x000000ffff217224 */ /* 0x000fe200078e0022 */
[----:B------:R-:W-:Y:S01]  /*86380*/  MOV R30, R35 ;  /* 0x00000023001e7202 */ /* 0x000fe20000000f00 */
[----:B------:R-:W-:Y:S01]  /*86390*/  IMAD.MOV.U32 R31, RZ, RZ, R36 ;  /* 0x000000ffff1f7224 */ /* 0x000fe200078e0024 */
[----:B------:R4:W-:Y:S01]  /*863a0*/  STL.64 [R1+0xf98], R12 ;  /* 0x000f980c01007387 */ /* 0x0009e20000100a00 */
[----:B------:R-:W-:Y:S01]  /*863b0*/  MOV R28, R37 ;  /* 0x00000025001c7202 */ /* 0x000fe20000000f00 */
[----:B------:R-:W-:-:S02]  /*863c0*/  IMAD.MOV.U32 R29, RZ, RZ, R38 ;  /* 0x000000ffff1d7224 */ /* 0x000fc400078e0026 */
        /* <DEDUP_REMOVED lines=13> */
[----:B------:R2:W-:Y:S01]  /*864a0*/  STL.64 [R1+0xc90], R4 ;  /* 0x000c900401007387 */ /* 0x0005e20000100a00 */
[----:B------:R-:W-:-:S03]  /*864b0*/  MOV R177, R70 ;  /* 0x0000004600b17202 */ /* 0x000fc60000000f00 */
[----:B------:R2:W-:Y:S04]  /*864c0*/  STL.64 [R1+0xc18], R242 ;  /* 0x000c18f201007387 */ /* 0x0005e80000100a00 */
        /* <DEDUP_REMOVED lines=8> */
[----:B------:R2:W-:Y:S04]  /*86550*/  STL.64 [R1+0xb28], R204 ;  /* 0x000b28cc01007387 */ /* 0x0005e80000100a00 */
[----:B------:R2:W-:Y:S04]  /*86560*/  STL.64 [R1+0xa60], R178 ;  /* 0x000a60b201007387 */ /* 0x0005e80000100a00 */
[----:B-1----:R2:W5:Y:S04]  /*86570*/  LDL.LU.64 R84, [R1+0x2a70] ;  /* 0x002a700001547983 */ /* 0x0025680000300a00 */
[----:B------:R2:W-:Y:S04]  /*86580*/  STL.64 [R1+0xa58], R176 ;  /* 0x000a58b001007387 */ /* 0x0005e80000100a00 */
[----:B------:R2:W5:Y:S04]  /*86590*/  LDL.LU.64 R82, [R1+0x2a68] ;  /* 0x002a680001527983 */ /* 0x0005680000300a00 */
[----:B------:R2:W-:Y:S04]  /*865a0*/  STL.64 [R1+0xa18], R138 ;  /* 0x000a188a01007387 */ /* 0x0005e80000100a00 */
[----:B------:R2:W5:Y:S04]  /*865b0*/  LDL.LU.64 R80, [R1+0x2a60] ;  /* 0x002a600001507983 */ /* 0x0005680000300a00 */
[----:B------:R2:W-:Y:S04]  /*865c0*/  STL.64 [R1+0xa10], R136 ;  /* 0x000a108801007387 */ /* 0x0005e80000100a00 */
[----:B------:R2:W5:Y:S04]  /*865d0*/  LDL.LU.64 R78, [R1+0x2a58] ;  /* 0x002a5800014e7983 */ /* 0x0005680000300a00 */
[----:B------:R2:W5:Y:S04]  /*865e0*/  LDL.LU.64 R76, [R1+0x2a50] ;  /* 0x002a5000014c7983 */ /* 0x0005680000300a00 */
[----:B------:R2:W5:Y:S04]  /*865f0*/  LDL.LU.64 R74, [R1+0x2a48] ;  /* 0x002a4800014a7983 */ /* 0x0005680000300a00 */
[----:B------:R2:W5:Y:S04]  /*86600*/  LDL.LU.64 R72, [R1+0x2a40] ;  /* 0x002a400001487983 */ /* 0x0005680000300a00 */
[----:B---3--:R2:W5:Y:S04]  /*86610*/  LDL.LU.64 R14, [R1+0x2a38] ;  /* 0x002a3800010e7983 */ /* 0x0085680000300a00 */
[----:B------:R2:W-:Y:S04]  /*86620*/  LDGSTS.E [R3+0x44e00], desc[UR14][R12.64], P1 ;  /* 0x44e000000c037fae */ /* 0x0005e800089a100e */
[----:B------:R2:W-:Y:S04]  /*86630*/  LDGSTS.E [R3+0x44f00], desc[UR14][R10.64], P0 ;  /* 0x44f000000a037fae */ /* 0x0005e800081a100e */
[----:B------:R2:W-:Y:S04]  /*86640*/  LDGSTS.E [R3+0x45e00], desc[UR14][R8.64], P1 ;  /* 0x45e0000008037fae */ /* 0x0005e800089a100e */
[----:B----4-:R2:W5:Y:S04]  /*86650*/  LDL.LU.64 R12, [R1+0x2a30] ;  /* 0x002a3000010c7983 */ /* 0x0105680000300a00 */
[----:B------:R2:W5:Y:S04]  /*86660*/  LDL.LU.64 R10, [R1+0x2a28] ;  /* 0x002a2800010a7983 */ /* 0x0005680000300a00 */
[----:B------:R2:W5:Y:S04]  /*86670*/  LDL.LU.64 R8, [R1+0x2a20] ;  /* 0x002a200001087983 */ /* 0x0005680000300a00 */
[----:B------:R2:W-:Y:S04]  /*86680*/  LDGSTS.E [R3+0x45f00], desc[UR14][R32.64], P0 ;  /* 0x45f0000020037fae */ /* 0x0005e800081a100e */
        /* <DEDUP_REMOVED lines=20> */
[----:B------:R-:W0:Y:S01]  /*867d0*/  LDGDEPBAR ;  /* 0x00000000000079af */ /* 0x000e220000000000 */
[----:B------:R-:W-:-:S04]  /*867e0*/  UIADD3 UR4, UPT, UPT, UR4, 0x1, URZ ;  /* 0x0000000104047890 */ /* 0x000fc8000fffe0ff */
[----:B------:R-:W-:-:S09]  /*867f0*/  UISETP.NE.U32.AND UP0, UPT, UR4, UR9, UPT ;  /* 0x000000090400728c */ /* 0x000fd2000bf05070 */
[----:B--2---:R-:W-:Y:S05]  /*86800*/  BRA.U UP0, `(.L_x_1) ;  /* 0xfffffaa100347547 */ /* 0x004fea000b83ffff */
.L_x_0:
[----:B------:R-:W1:Y:S01]  /*86810*/  S2R R0, SR_TID.X ;  /* 0x0000000000007919 */ /* 0x000e620000002100 */
[----:B------:R-:W-:-:S04]  /*86820*/  DEPBAR.LE SB0, 0x0 ;  /* 0x000080000000791a */ /* 0x000fc80000000000 */
[----:B-----5:R-:W2:Y:S01]  /*86830*/  S2R R16, SR_TID.X ;  /* 0x0000000000107919 */ /* 0x020ea20000002100 */
        /* <DEDUP_REMOVED lines=10> */
[----:B------:R-:W3:Y:S01]  /*868e0*/  LDCU UR4, c[0x0][0x3b4] ;  /* 0x00007680ff0477ac */ /* 0x000ee20008000800 */
[----:B------:R-:W4:Y:S01]  /*868f0*/  LDCU.64 UR16, c[0x0][0x398] ;  /* 0x00007300ff1077ac */ /* 0x000f220008000a00 */
[----:B------:R-:W2:Y:S01]  /*86900*/  LDCU.64 UR6, c[0x0][0x390] ;  /* 0x00007200ff0677ac */ /* 0x000ea20008000a00 */
[----:B------:R-:W2:Y:S01]  /*86910*/  LDCU.64 UR26, c[0x0][0x398] ;  /* 0x00007300ff1a77ac */ /* 0x000ea20008000a00 */
[C---:B-1----:R-:W-:Y:S01]  /*86920*/  IMAD.SHL.U32 R3, R0.reuse, 0x10, RZ ;  /* 0x0000001000037824 */ /* 0x042fe200078e00ff */
[C---:B------:R-:W-:Y:S01]  /*86930*/  SHF.L.U32 R2, R0.reuse, 0x5, RZ ;  /* 0x0000000500027819 */ /* 0x040fe200000006ff */
[----:B------:R-:W-:Y:S01]  /*86940*/  IMAD.SHL.U32 R4, R0, 0x8, RZ ;  /* 0x0000000800047824 */ /* 0x000fe200078e00ff */
[----:B------:R-:W1:Y:S02]  /*86950*/  LDCU UR5, c[0x0][0x3b8] ;  /* 0x00007700ff0577ac */ /* 0x000e640008000800 */
[----:B------:R-:W-:-:S02]  /*86960*/  LOP3.LUT R3, R3, 0xf0, RZ, 0xc0, !PT ;  /* 0x000000f003037812 */ /* 0x000fc400078ec0ff */
[----:B------:R-:W-:Y:S01]  /*86970*/  LOP3.LUT R2, R2, 0x200, RZ, 0xc0, !PT ;  /* 0x0000020002027812 */ /* 0x000fe200078ec0ff */
[----:B------:R-:W1:Y:S03]  /*86980*/  LDCU UR8, c[0x0][0x3b4] ;  /* 0x00007680ff0877ac */ /* 0x000e660008000800 */
[----:B------:R-:W-:Y:S01]  /*86990*/  IADD3 R0, PT, PT, R2, UR12, R3 ;  /* 0x0000000c02007c10 */ /* 0x000fe2000fffe003 */
[----:B------:R-:W1:Y:S01]  /*869a0*/  LDCU.64 UR10, c[0x0][0x390] ;  /* 0x00007200ff0a77ac */ /* 0x000e620008000a00 */
[----:B------:R-:W-:Y:S02]  /*869b0*/  LOP3.LUT R2, R4, 0x100, RZ, 0xc0, !PT ;  /* 0x0000010004027812 */ /* 0x000fe400078ec0ff */
[----:B------:R-:W3:Y:S01]  /*869c0*/  LDL.LU R4, [R1+0xa0] ;  /* 0x0000a00001047983 */ /* 0x000ee20000300800 */
[----:B------:R-:W1:Y:S01]  /*869d0*/  LDCU.64 UR28, c[0x0][0x398] ;  /* 0x00007300ff1c77ac */ /* 0x000e620008000a00 */
[----:B------:R-:W-:-:S02]  /*869e0*/  IADD3 R0, PT, PT, R0, R2, RZ ;  /* 0x0000000200007210 */ /* 0x000fc40007ffe0ff */
[----:B------:R-:W3:Y:S01]  /*869f0*/  LDL.LU R5, [R1+0xa8] ;  /* 0x0000a80001057983 */ /* 0x000ee20000300800 */
[----:B------:R-:W1:Y:S01]  /*86a00*/  LDCU.64 UR24, c[0x0][0x398] ;  /* 0x00007300ff1877ac */ /* 0x000e620008000a00 */
[----:B------:R-:W-:Y:S01]  /*86a10*/  BAR.SYNC.DEFER_BLOCKING 0x0 ;  /* 0x0000000000007b1d */ /* 0x000fe20000010000 */
[----:B--2---:R-:W-:-:S04]  /*86a20*/  LOP3.LUT R16, R16, 0x3f, RZ, 0xc0, !PT ;  /* 0x0000003f10107812 */ /* 0x004fc800078ec0ff */
[----:B------:R-:W-:Y:S01]  /*86a30*/  LEA R3, R16, UR12, 0x4 ;  /* 0x0000000c10037c11 */ /* 0x000fe2000f8e20ff */
[----:B------:R-:W-:Y:S01]  /*86a40*/  IMAD.MOV.U32 R96, RZ, RZ, R217 ;  /* 0x000000ffff607224 */ /* 0x000fe200078e00d9 */
[----:B------:R-:W2:Y:S03]  /*86a50*/  LDCU.64 UR12, c[0x0][0x398] ;  /* 0x00007300ff0c77ac */ /* 0x000ea60008000a00 */
[----:B------:R-:W-:Y:S01]  /*86a60*/  STL [R1+0x5f0], R3 ;  /* 0x0005f00301007387 */ /* 0x000fe20000100800 */
[----:B------:R-:W1:Y:S01]  /*86a70*/  LDCU.64 UR18, c[0x0][0x398] ;  /* 0x00007300ff1277ac */ /* 0x000e620008000a00 */
[----:B------:R-:W1:Y:S01]  /*86a80*/  LDCU.64 UR22, c[0x0][0x398] ;  /* 0x00007300ff1677ac */ /* 0x000e620008000a00 */
[----:B------:R-:W1:Y:S01]  /*86a90*/  LDCU.64 UR20, c[0x0][0x398] ;  /* 0x00007300ff1477ac */ /* 0x000e620008000a00 */
[----:B------:R-:W1:Y:S01]  /*86aa0*/  LDCU UR55, c[0x0][0x398] ;  /* 0x00007300ff3777ac */ /* 0x000e620008000800 */
        /* <DEDUP_REMOVED lines=47> */
[----:B---3--:R3:W-:Y:S01]  /*86da0*/  STSM.16.M88.4 [R0], R4 ;  /* 0x0000000400007844 */ /* 0x0087e20000000200 */
[----:B------:R-:W-:Y:S06]  /*86db0*/  BAR.SYNC.DEFER_BLOCKING 0x0 ;  /* 0x0000000000007b1d */ /* 0x000fec0000010000 */
[----:B------:R-:W1:Y:S01]  /*86dc0*/  LDS.128 R16, [R3] ;  /* 0x0000000003107984 */ /* 0x000e620000000c00 */
[----:B---3--:R-:W-:Y:S01]  /*86dd0*/  IMAD.MOV.U32 R4, RZ, RZ, R156 ;  /* 0x000000ffff047224 */ /* 0x008fe200078e009c */
[----:B------:R-:W-:Y:S01]  /*86de0*/  MOV R5, R158 ;  /* 0x0000009e00057202 */ /* 0x000fe20000000f00 */
[----:B------:R-:W-:Y:S01]  /*86df0*/  IMAD.MOV.U32 R6, RZ, RZ, R220 ;  /* 0x000000ffff067224 */ /* 0x000fe200078e00dc */
[----:B------:R-:W-:Y:S01]  /*86e00*/  MOV R7, R222 ;  /* 0x000000de00077202 */ /* 0x000fe20000000f00 */
[----:B------:R-:W-:Y:S06]  /*86e10*/  BAR.SYNC.DEFER_BLOCKING 0x0 ;  /* 0x0000000000007b1d */ /* 0x000fec0000010000 */
[----:B------:R3:W-:Y:S04]  /*86e20*/  STSM.16.M88.4 [R0], R4 ;  /* 0x0000000400007844 */ /* 0x0007e80000000200 */
[----:B-1----:R-:W-:Y:S04]  /*86e30*/  STL.64 [R1+0xf0], R16 ;  /* 0x0000f01001007387 */ /* 0x002fe80000100a00 */
[----:B------:R-:W-:Y:S01]  /*86e40*/  STL.64 [R1+0xf8], R18 ;  /* 0x0000f81201007387 */ /* 0x000fe20000100a00 */
[----:B------:R-:W-:Y:S01]  /*86e50*/  BAR.SYNC.DEFER_BLOCKING 0x0 ;  /* 0x0000000000007b1d */ /* 0x000fe20000010000 */
[----:B---3--:R-:W-:Y:S01]  /*86e60*/  IMAD.MOV.U32 R4, RZ, RZ, R196 ;  /* 0x000000ffff047224 */ /* 0x008fe200078e00c4 */
[----:B------:R-:W-:Y:S01]  /*86e70*/  MOV R5, R198 ;  /* 0x000000c600057202 */ /* 0x000fe20000000f00 */
[----:B------:R-:W-:Y:S01]  /*86e80*/  IMAD.MOV.U32 R6, RZ, RZ, R188 ;  /* 0x000000ffff067224 */ /* 0x000fe200078e00bc */
[----:B------:R-:W-:-:S02]  /*86e90*/  MOV R7, R190 ;  /* 0x000000be00077202 */ /* 0x000fc40000000f00 */
[----:B------:R-:W1:Y:S02]  /*86ea0*/  LDS.128 R16, [R3] ;  /* 0x0000000003107984 */ /* 0x000e640000000c00 */
[----:B------:R-:W-:Y:S06]  /*86eb0*/  BAR.SYNC.DEFER_BLOCKING 0x0 ;  /* 0x0000000000007b1d */ /* 0x000fec0000010000 */
[----:B------:R-:W-:Y:S02]  /*86ec0*/  STSM.16.M88.4 [R0], R4 ;  /* 0x0000000400007844 */ /* 0x000fe40000000200 */
[----:B------:R-:W-:Y:S06]  /*86ed0*/  BAR.SYNC.DEFER_BLOCKING 0x0 ;  /* 0x0000000000007b1d */ /* 0x000fec0000010000 */
[----:B------:R-:W3:Y:S04]  /*86ee0*/  LDS.128 R4, [R3] ;  /* 0x0000000003047984 */ /* 0x000ee80000000c00 */
[----:B-1----:R-:W-:Y:S04]  /*86ef0*/  STL.64 [R1+0xe0], R16 ;  /* 0x0000e01001007387 */ /* 0x002fe80000100a00 */
[----:B------:R-:W-:Y:S04]  /*86f00*/  STL.64 [R1+0xe8], R18 ;  /* 0x0000e81201007387 */ /* 0x000fe80000100a00 */
[----:B---3--:R1:W-:Y:S04]  /*86f10*/  STL.64 [R1+0xd0], R4 ;  /* 0x0000d00401007387 */ /* 0x0083e80000100a00 */
[----:B------:R3:W-:Y:S04]  /*86f20*/  STL.64 [R1+0xd8], R6 ;  /* 0x0000d80601007387 */ /* 0x0007e80000100a00 */
[----:B-1----:R-:W2:Y:S04]  /*86f30*/  LDL.LU R4, [R1+0xa4] ;  /* 0x0000a40001047983 */ /* 0x002ea80000300800 */
[----:B------:R-:W2:Y:S01]  /*86f40*/  LDL.LU R5, [R1+0xac] ;  /* 0x0000ac0001057983 */ /* 0x000ea20000300800 */
[----:B------:R-:W-:Y:S01]  /*86f50*/  IMAD.MOV.U32 R16, RZ, RZ, R180 ;  /* 0x000000ffff107224 */ /* 0x000fe200078e00b4 */
[----:B------:R-:W-:Y:S01]  /*86f60*/  MOV R17, R182 ;  /* 0x000000b600117202 */ /* 0x000fe20000000f00 */
[----:B------:R-:W-:Y:S01]  /*86f70*/  IMAD.MOV.U32 R18, RZ, RZ, R8 ;  /* 0x000000ffff127224 */ /* 0x000fe200078e0008 */
[----:B------:R-:W-:Y:S01]  /*86f80*/  MOV R19, R10 ;  /* 0x0000000a00137202 */ /* 0x000fe20000000f00 */
[----:B------:R-:W-:Y:S06]  /*86f90*/  BAR.SYNC.DEFER_BLOCKING 0x0 ;  /* 0x0000000000007b1d */ /* 0x000fec0000010000 */
[----:B------:R-:W-:Y:S02]  /*86fa0*/  STSM.16.M88.4 [R0], R16 ;  /* 0x0000001000007844 */ /* 0x000fe40000000200 */
[----:B------:R-:W-:Y:S01]  /*86fb0*/  BAR.SYNC.DEFER_BLOCKING 0x0 ;  /* 0x0000000000007b1d */ /* 0x000fe20000010000 */
[----:B---3--:R-:W-:Y:S01]  /*86fc0*/  IMAD.MOV.U32 R6, RZ, RZ, R97 ;  /* 0x000000ffff067224 */ /* 0x008fe200078e0061 */
[----:B------:R-:W-:-:S04]  /*86fd0*/  MOV R7, R99 ;  /* 0x0000006300077202 */ /* 0x000fc80000000f00 */
[----:B------:R-:W1:Y:S02]  /*86fe0*/  LDS.128 R16, [R3] ;  /* 0x0000000003107984 */ /* 0x000e640000000c00 */
[----:B------:R-:W-:Y:S06]  /*86ff0*/  BAR.SYNC.DEFER_BLOCKING 0x0 ;  /* 0x0000000000007b1d */ /* 0x000fec0000010000 */
[----:B-1----:R-:W-:Y:S04]  /*87000*/  STL.64 [R1+0xc0], R16 ;  /* 0x0000c01001007387 */ /* 0x002fe80000100a00 */
[----:B------:R-:W-:Y:S04]  /*87010*/  STL.64 [R1+0xc8], R18 ;  /* 0x0000c81201007387 */ /* 0x000fe80000100a00 */
[----:B--2---:R1:W-:Y:S01]  /*87020*/  STSM.16.M88.4 [R0], R4 ;  /* 0x0000000400007844 */ /* 0x0043e20000000200 */
[----:B------:R-:W-:Y:S06]  /*87030*/  BAR.SYNC.DEFER_BLOCKING 0x0 ;  /* 0x0000000000007b1d */ /* 0x000fec0000010000 */
[----:B------:R-:W2:Y:S01]  /*87040*/  LDS.128 R16, [R3] ;  /* 0x0000000003107984 */ /* 0x000ea20000000c00 */
[----:B-1----:R-:W-:Y:S01]  /*87050*/  IMAD.MOV.U32 R4, RZ, RZ, R157 ;  /* 0x000000ffff047224 */ /* 0x002fe200078e009d */
[----:B------:R-:W-:Y:S01]  /*87060*/  MOV R5, R159 ;  /* 0x0000009f00057202 */ /* 0x000fe20000000f00 */
[----:B------:R-:W-:Y:S01]  /*87070*/  IMAD.MOV.U32 R6, RZ, RZ, R221 ;  /* 0x000000ffff067224 */ /* 0x000fe200078e00dd */
[----:B------:R-:W-:Y:S01]  /*87080*/  MOV R7, R223 ;  /* 0x000000df00077202 */ /* 0x000fe20000000f00 */
[----:B------:R-:W-:Y:S06]  /*87090*/  BAR.SYNC.DEFER_BLOCKING 0x0 ;  /* 0x0000000000007b1d */ /* 0x000fec0000010000 */
[----:B------:R-:W-:Y:S02]  /*870a0*/  STSM.16.M88.4 [R0], R4 ;  /* 0x0000000400007844 */ /* 0x000fe40000000200 */
[----:B------:R-:W-:Y:S06]  /*870b0*/  BAR.SYNC.DEFER_BLOCKING 0x0 ;  /* 0x0000000000007b1d */ /* 0x000fec0000010000 */
[----:B------:R-:W1:Y:S04]  /*870c0*/  LDS.128 R4, [R3] ;  /* 0x0000000003047984 */ /* 0x000e680000000c00 */
[----:B--2---:R2:W-:Y:S04]  /*870d0*/  STL.64 [R1+0xb0], R16 ;  /* 0x0000b01001007387 */ /* 0x0045e80000100a00 */
[----:B------:R3:W-:Y:S01]  /*870e0*/  STL.64 [R1+0xb8], R18 ;  /* 0x0000b81201007387 */ /* 0x0007e20000100a00 */
[----:B--2---:R-:W-:Y:S01]  /*870f0*/  IMAD.MOV.U32 R16, RZ, RZ, R197 ;  /* 0x000000ffff107224 */ /* 0x004fe200078e00c5 */
[----:B------:R-:W-:Y:S01]  /*87100*/  MOV R17, R199 ;  /* 0x000000c700117202 */ /* 0x000fe20000000f00 */
[----:B---3--:R-:W-:Y:S01]  /*87110*/  IMAD.MOV.U32 R18, RZ, RZ, R189 ;  /* 0x000000ffff127224 */ /* 0x008fe200078e00bd */
[----:B------:R-:W-:Y:S01]  /*87120*/  MOV R19, R191 ;  /* 0x000000bf00137202 */ /* 0x000fe20000000f00 */
[----:B------:R-:W-:Y:S06]  /*87130*/  BAR.SYNC.DEFER_BLOCKING 0x0 ;  /* 0x0000000000007b1d */ /* 0x000fec0000010000 */
[----:B------:R-:W-:Y:S02]  /*87140*/  STSM.16.M88.4 [R0], R16 ;  /* 0x0000001000007844 */ /* 0x000fe40000000200 */
[----:B------:R-:W-:Y:S06]  /*87150*/  BAR.SYNC.DEFER_BLOCKING 0x0 ;  /* 0x0000000000007b1d */ /* 0x000fec0000010000 */
[----:B-1----:R-:W-:Y:S04]  /*87160*/  STL.64 [R1+0xa0], R4 ;  /* 0x0000a00401007387 */ /* 0x002fe80000100a00 */
[----:B------:R1:W-:Y:S02]  /*87170*/  STL.64 [R1+0xa8], R6 ;  /* 0x0000a80601007387 */ /* 0x0003e40000100a00 */
[----:B-1----:R-:W-:Y:S01]  /*87180*/  IMAD.MOV.U32 R6, RZ, RZ, R9 ;  /* 0x000000ffff067224 */ /* 0x002fe200078e0009 */
[----:B------:R-:W-:-:S02]  /*87190*/  MOV R7, R11 ;  /* 0x0000000b00077202 */ /* 0x000fc40000000f00 */
[----:B------:R-:W1:Y:S01]  /*871a0*/  LDS.128 R8, [R3] ;  /* 0x0000000003087984 */ /* 0x000e620000000c00 */
[----:B------:R-:W-:Y:S01]  /*871b0*/  IMAD.MOV.U32 R4, RZ, RZ, R181 ;  /* 0x000000ffff047224 */ /* 0x000fe200078e00b5 */
[----:B------:R-:W-:Y:S01]  /*871c0*/  MOV R5, R183 ;  /* 0x000000b700057202 */ /* 0x000fe20000000f00 */
[----:B------:R-:W-:Y:S06]  /*871d0*/  BAR.SYNC.DEFER_BLOCKING 0x0 ;  /* 0x0000000000007b1d */ /* 0x000fec0000010000 */
[----:B------:R2:W-:Y:S02]  /*871e0*/  STSM.16.M88.4 [R0], R4 ;  /* 0x0000000400007844 */ /* 0x0005e40000000200 */
[----:B------:R-:W-:Y:S06]  /*871f0*/  BAR.SYNC.DEFER_BLOCKING 0x0 ;  /* 0x0000000000007b1d */ /* 0x000fec0000010000 */
[----:B-1----:R1:W-:Y:S04]  /*87200*/  STL.64 [R1], R8 ;  /* 0x0000000801007387 */ /* 0x0023e80000100a00 */
[----:B------:R3:W-:Y:S04]  /*87210*/  STL.64 [R1+0x8], R10 ;  /* 0x0000080a01007387 */ /* 0x0007e80000100a00 */
[----:B--2---:R-:W2:Y:S04]  /*87220*/  LDL.LU R4, [R1+0x90] ;  /* 0x0000900001047983 */ /* 0x004ea80000300800 */
[----:B------:R-:W2:Y:S04]  /*87230*/  LDL.LU R5, [R1+0x98] ;  /* 0x0000980001057983 */ /* 0x000ea80000300800 */
[----:B------:R-:W4:Y:S01]  /*87240*/  LDS.128 R240, [R3] ;  /* 0x0000000003f07984 */ /* 0x000f220000000c00 */
[----:B------:R-:W-:Y:S01]  /*87250*/  IMAD.MOV.U32 R6, RZ, RZ, R100 ;  /* 0x000000ffff067224 */ /* 0x000fe200078e0064 */
[----:B------:R-:W-:Y:S01]  /*87260*/  MOV R7, R102 ;  /* 0x0000006600077202 */ /* 0x000fe20000000f00 */
[----:B------:R-:W-:Y:S01]  /*87270*/  BAR.SYNC.DEFER_BLOCKING 0x0 ;  /* 0x0000000000007b1d */ /* 0x000fe20000010000 */
[----:B-1----:R-:W-:Y:S01]  /*87280*/  IMAD.MOV.U32 R8, RZ, RZ, R160 ;  /* 0x000000ffff087224 */ /* 0x002fe200078e00a0 */
[----:B------:R-:W-:Y:S01]  /*87290*/  MOV R9, R162 ;  /* 0x000000a200097202 */ /* 0x000fe20000000f00 */
[----:B---3--:R-:W-:Y:S01]  /*872a0*/  IMAD.MOV.U32 R10, RZ, RZ, R224 ;  /* 0x000000ffff0a7224 */ /* 0x008fe200078e00e0 */
[----:B------:R-:W-:-:S02]  /*872b0*/  MOV R11, R226 ;  /* 0x000000e2000b7202 */ /* 0x000fc40000000f00 */
[----:B----4-:R-:W-:Y:S04]  /*872c0*/  STL [R1+0x2a44], R241 ;  /* 0x002a44f101007387 */ /* 0x010fe80000100800 */
[----:B------:R-:W-:Y:S04]  /*872d0*/  STL [R1+0x2a40], R242 ;  /* 0x002a40f201007387 */ /* 0x000fe80000100800 */
[----:B------:R-:W-:Y:S04]  /*872e0*/  STL [R1+0x2a3c], R243 ;  /* 0x002a3cf301007387 */ /* 0x000fe80000100800 */
[----:B--2---:R-:W-:Y:S01]  /*872f0*/  STSM.16.M88.4 [R0], R4 ;  /* 0x0000000400007844 */ /* 0x004fe20000000200 */
[----:B------:R-:W-:Y:S06]  /*87300*/  BAR.SYNC.DEFER_BLOCKING 0x0 ;  /* 0x0000000000007b1d */ /* 0x000fec0000010000 */
[----:B------:R-:W1:Y:S02]  /*87310*/  LDS.128 R4, [R3] ;  /* 0x0000000003047984 */ /* 0x000e640000000c00 */
[----:B------:R-:W-:Y:S06]  /*87320*/  BAR.SYNC.DEFER_BLOCKING 0x0 ;  /* 0x0000000000007b1d */ /* 0x000fec0000010000 */
[----:B------:R-:W-:Y:S02]  /*87330*/  STSM.16.M88.4 [R0], R8 ;  /* 0x0000000800007844 */ /* 0x000fe40000000200 */
[----:B------:R-:W-:Y:S06]  /*87340*/  BAR.SYNC.DEFER_BLOCKING 0x0 ;  /* 0x0000000000007b1d */ /* 0x000fec0000010000 */
[----:B------:R-:W2:Y:S04]  /*87350*/  LDS.128 R8, [R3] ;  /* 0x0000000003087984 */ /* 0x000ea80000000c00 */
[----:B-1----:R1:W-:Y:S04]  /*87360*/  STL.64 [R1+0x120], R4 ;  /* 0x0001200401007387 */ /* 0x0023e80000100a00 */
[----:B------:R3:W-:Y:S01]  /*87370*/  STL.64 [R1+0x128], R6 ;  /* 0x0001280601007387 */ /* 0x0007e20000100a00 */
[----:B-1----:R-:W-:Y:S01]  /*87380*/  IMAD.MOV.U32 R4, RZ, RZ, R192 ;  /* 0x000000ffff047224 */ /* 0x002fe200078e00c0 */
[----:B------:R-:W-:Y:S01]  /*87390*/  MOV R5, R194 ;  /* 0x000000c200057202 */ /* 0x000fe20000000f00 */
[----:B---3--:R-:W-:Y:S01]  /*873a0*/  IMAD.MOV.U32 R6, RZ, RZ, R184 ;  /* 0x000000ffff067224 */ /* 0x008fe200078e00b8 */
[----:B------:R-:W-:Y:S01]  /*873b0*/  MOV R7, R186 ;  /* 0x000000ba00077202 */ /* 0x000fe20000000f00 */
[----:B------:R-:W-:Y:S06]  /*873c0*/  BAR.SYNC.DEFER_BLOCKING 0x0 ;  /* 0x0000000000007b1d */ /* 0x000fec0000010000 */
[----:B------:R-:W-:Y:S04]  /*873d0*/  STSM.16.M88.4 [R0], R4 ;  /* 0x0000000400007844 */ /* 0x000fe80000000200 */
[----:B--2---:R-:W-:Y:S04]  /*873e0*/  STL.64 [R1+0x140], R8 ;  /* 0x0001400801007387 */ /* 0x004fe80000100a00 */
[----:B------:R-:W-:Y:S01]  /*873f0*/  STL.64 [R1+0x148], R10 ;  /* 0x0001480a01007387 */ /* 0x000fe20000100a00 */
[----:B------:R-:W-:Y:S06]  /*87400*/  BAR.SYNC.DEFER_BLOCKING 0x0 ;  /* 0x0000000000007b1d */ /* 0x000fec0000010000 */
[----:B------:R-:W1:Y:S04]  /*87410*/  LDS.128 R8, [R3] ;  /* 0x0000000003087984 */ /* 0x000e680000000c00 */
[----:B-1----:R1:W-:Y:S04]  /*87420*/  STL.64 [R1+0x130], R8 ;  /* 0x0001300801007387 */ /* 0x0023e80000100a00 */
[----:B------:R2:W-:Y:S04]  /*87430*/  STL.64 [R1+0x138], R10 ;  /* 0x0001380a01007387 */ /* 0x0005e80000100a00 */
[----:B-1----:R-:W3:Y:S04]  /*87440*/  LDL.LU R8, [R1+0x94] ;  /* 0x0000940001087983 */ /* 0x002ee80000300800 */
[----:B------:R-:W3:Y:S01]  /*87450*/  LDL.LU R9, [R1+0x9c] ;  /* 0x00009c0001097983 */ /* 0x000ee20000300800 */
[----:B------:R-:W-:Y:S01]  /*87460*/  IMAD.MOV.U32 R4, RZ, RZ, R172 ;  /* 0x000000ffff047224 */ /* 0x000fe200078e00ac */
[----:B------:R-:W-:Y:S01]  /*87470*/  MOV R5, R174 ;  /* 0x000000ae00057202 */ /* 0x000fe20000000f00 */
[----:B------:R-:W-:Y:S01]  /*87480*/  IMAD.MOV.U32 R6, RZ, RZ, R12 ;  /* 0x000000ffff067224 */ /* 0x000fe200078e000c */
[----:B------:R-:W-:Y:S01]  /*87490*/  MOV R7, R14 ;  /* 0x0000000e00077202 */ /* 0x000fe20000000f00 */
[----:B------:R-:W-:Y:S06]  /*874a0*/  BAR.SYNC.DEFER_BLOCKING 0x0 ;  /* 0x0000000000007b1d */ /* 0x000fec0000010000 */
[----:B------:R-:W-:Y:S02]  /*874b0*/  STSM.16.M88.4 [R0], R4 ;  /* 0x0000000400007844 */ /* 0x000fe40000000200 */
[----:B------:R-:W-:Y:S01]  /*874c0*/  BAR.SYNC.DEFER_BLOCKING 0x0 ;  /* 0x0000000000007b1d */ /* 0x000fe20000010000 */
[----:B--2---:R-:W-:Y:S01]  /*874d0*/  IMAD.MOV.U32 R10, RZ, RZ, R101 ;  /* 0x000000ffff0a7224 */ /* 0x004fe200078e0065 */
[----:B------:R-:W-:-:S04]  /*874e0*/  MOV R11, R103 ;  /* 0x00000067000b7202 */ /* 0x000fc80000000f00 */
[----:B------:R-:W1:Y:S02]  /*874f0*/  LDS.128 R4, [R3] ;  /* 0x0000000003047984 */ /* 0x000e640000000c00 */
[----:B------:R-:W-:Y:S06]  /*87500*/  BAR.SYNC.DEFER_BLOCKING 0x0 ;  /* 0x0000000000007b1d */ /* 0x000fec0000010000 */
[----:B-1----:R1:W-:Y:S04]  /*87510*/  STL.64 [R1+0x110], R4 ;  /* 0x0001100401007387 */ /* 0x0023e80000100a00 */
[----:B------:R2:W-:Y:S01]  /*87520*/  STL.64 [R1+0x118], R6 ;  /* 0x0001180601007387 */ /* 0x0005e20000100a00 */
[----:B-1----:R-:W-:Y:S01]  /*87530*/  IMAD.MOV.U32 R4, RZ, RZ, R161 ;  /* 0x000000ffff047224 */ /* 0x002fe200078e00a1 */
[----:B------:R-:W-:Y:S01]  /*87540*/  MOV R5, R163 ;  /* 0x000000a300057202 */ /* 0x000fe20000000f00 */
[----:B--2---:R-:W-:Y:S01]  /*87550*/  IMAD.MOV.U32 R6, RZ, RZ, R225 ;  /* 0x000000ffff067224 */ /* 0x004fe200078e00e1 */
[----:B------:R-:W-:Y:S01]  /*87560*/  MOV R7, R227 ;  /* 0x000000e300077202 */ /* 0x000fe20000000f00 */
[----:B---3--:R-:W-:Y:S01]  /*87570*/  STSM.16.M88.4 [R0], R8 ;  /* 0x0000000800007844 */ /* 0x008fe20000000200 */
[----:B------:R-:W-:Y:S06]  /*87580*/  BAR.SYNC.DEFER_BLOCKING 0x0 ;  /* 0x0000000000007b1d */ /* 0x000fec0000010000 */
[----:B------:R-:W1:Y:S02]  /*87590*/  LDS.128 R8, [R3] ;  /* 0x0000000003087984 */ /* 0x000e640000000c00 */
[----:B------:R-:W-:Y:S06]  /*875a0*/  BAR.SYNC.DEFER_BLOCKING 0x0 ;  /* 0x0000000000007b1d */ /* 0x000fec0000010000 */
[----:B------:R2:W-:Y:S04]  /*875b0*/  STSM.16.M88.4 [R0], R4 ;  /* 0x0000000400007844 */ /* 0x0005e80000000200 */
[----:B-1----:R-:W-:Y:S04]  /*875c0*/  STL.64 [R1+0x100], R8 ;  /* 0x0001000801007387 */ /* 0x002fe80000100a00 */
[----:B------:R-:W-:Y:S01]  /*875d0*/  STL.64 [R1+0x108], R10 ;  /* 0x0001080a01007387 */ /* 0x000fe20000100a00 */
[----:B------:R-:W-:Y:S01]  /*875e0*/  BAR.SYNC.DEFER_BLOCKING 0x0 ;  /* 0x0000000000007b1d */ /* 0x000fe20000010000 */
[----:B--2---:R-:W-:Y:S01]  /*875f0*/  IMAD.MOV.U32 R4, RZ, RZ, R193 ;  /* 0x000000ffff047224 */ /* 0x004fe200078e00c1 */
[----:B------:R-:W-:Y:S01]  /*87600*/  MOV R5, R195 ;  /* 0x000000c300057202 */ /* 0x000fe20000000f00 */
[----:B------:R-:W-:Y:S01]  /*87610*/  IMAD.MOV.U32 R6, RZ, RZ, R185 ;  /* 0x000000ffff067224 */ /* 0x000fe200078e00b9 */
[----:B------:R-:W-:-:S02]  /*87620*/  MOV R7, R187 ;  /* 0x000000bb00077202 */ /* 0x000fc40000000f00 */
[----:B------:R-:W1:Y:S02]  /*87630*/  LDS.128 R8, [R3] ;  /* 0x0000000003087984 */ /* 0x000e640000000c00 */
[----:B------:R-:W-:Y:S06]  /*87640*/  BAR.SYNC.DEFER_BLOCKING 0x0 ;  /* 0x0000000000007b1d */ /* 0x000fec0000010000 */
[----:B------:R-:W-:Y:S02]  /*87650*/  STSM.16.M88.4 [R0], R4 ;  /* 0x0000000400007844 */ /* 0x000fe40000000200 */
[----:B------:R-:W-:Y:S06]  /*87660*/  BAR.SYNC.DEFER_BLOCKING 0x0 ;  /* 0x0000000000007b1d */ /* 0x000fec0000010000 */
[----:B------:R-:W2:Y:S04]  /*87670*/  LDS.128 R232, [R3] ;  /* 0x0000000003e87984 */ /* 0x000ea80000000c00 */
[----:B-1----:R1:W-:Y:S04]  /*87680*/  STL.64 [R1+0x90], R8 ;  /* 0x0000900801007387 */ /* 0x0023e80000100a00 */
[----:B------:R3:W-:Y:S04]  /*87690*/  STL.64 [R1+0x98], R10 ;  /* 0x0000980a01007387 */ /* 0x0007e80000100a00 */
[----:B--2---:R-:W-:Y:S04]  /*876a0*/  STL [R1+0x2a38], R234 ;  /* 0x002a38ea01007387 */ /* 0x004fe80000100800 */
[----:B------:R-:W-:Y:S04]  /*876b0*/  STL [R1+0x2a34], R235 ;  /* 0x002a34eb01007387 */ /* 0x000fe80000100800 */
[----:B------:R-:W2:Y:S04]  /*876c0*/  LDL.LU R4, [R1+0x80] ;  /* 0x0000800001047983 */ /* 0x000ea80000300800 */
[----:B------:R-:W2:Y:S04]  /*876d0*/  LDL.LU R5, [R1+0x88] ;  /* 0x0000880001057983 */ /* 0x000ea80000300800 */
[----:B------:R-:W2:Y:S04]  /*876e0*/  LDL.LU R6, [R1+0x10] ;  /* 0x0000100001067983 */ /* 0x000ea80000300800 */
[----:B------:R-:W2:Y:S01]  /*876f0*/  LDL.LU R7, [R1+0x18] ;  /* 0x0000180001077983 */ /* 0x000ea20000300800 */
[----:B------:R-:W-:Y:S01]  /*87700*/  BAR.SYNC.DEFER_BLOCKING 0x0 ;  /* 0x0000000000007b1d */ /* 0x000fe20000010000 */
[----:B-1----:R-:W-:Y:S01]  /*87710*/  IMAD.MOV.U32 R8, RZ, RZ, R173 ;  /* 0x000000ffff087224 */ /* 0x002fe200078e00ad */
[----:B------:R-:W-:Y:S01]  /*87720*/  MOV R9, R175 ;  /* 0x000000af00097202 */ /* 0x000fe20000000f00 */
[----:B---3--:R-:W-:Y:S01]  /*87730*/  IMAD.MOV.U32 R10, RZ, RZ, R13 ;  /* 0x000000ffff0a7224 */ /* 0x008fe200078e000d */
[----:B------:R-:W-:-:S05]  /*87740*/  MOV R11, R15 ;  /* 0x0000000f000b7202 */ /* 0x000fca0000000f00 */
[----:B------:R-:W-:Y:S01]  /*87750*/  STSM.16.M88.4 [R0], R8 ;  /* 0x0000000800007844 */ /* 0x000fe20000000200 */
[----:B------:R-:W-:Y:S06]  /*87760*/  BAR.SYNC.DEFER_BLOCKING 0x0 ;  /* 0x0000000000007b1d */ /* 0x000fec0000010000 */
[----:B------:R-:W-:Y:S02]  /*87770*/  LDS.128 R220, [R3] ;  /* 0x0000000003dc7984 */ /* 0x000fe40000000c00 */
[----:B------:R-:W-:Y:S06]  /*87780*/  BAR.SYNC.DEFER_BLOCKING 0x0 ;  /* 0x0000000000007b1d */ /* 0x000fec0000010000 */
[----:B--2---:R1:W-:Y:S02]  /*87790*/  STSM.16.M88.4 [R0], R4 ;  /* 0x0000000400007844 */ /* 0x0043e40000000200 */
[----:B------:R-:W-:Y:S06]  /*877a0*/  BAR.SYNC.DEFER_BLOCKING 0x0 ;  /* 0x0000000000007b1d */ /* 0x000fec0000010000 */
[----:B------:R-:W2:Y:S01]  /*877b0*/  LDS.128 R8, [R3] ;  /* 0x0000000003087984 */ /* 0x000ea20000000c00 */
[----:B-1----:R-:W-:Y:S01]  /*877c0*/  IMAD.MOV.U32 R4, RZ, RZ, R164 ;  /* 0x000000ffff047224 */ /* 0x002fe200078e00a4 */
[----:B------:R-:W-:Y:S01]  /*877d0*/  MOV R5, R166 ;  /* 0x000000a600057202 */ /* 0x000fe20000000f00 */
[----:B------:R-:W-:Y:S01]  /*877e0*/  IMAD.MOV.U32 R6, RZ, RZ, R228 ;  /* 0x000000ffff067224 */ /* 0x000fe200078e00e4 */
[----:B------:R-:W-:Y:S01]  /*877f0*/  MOV R7, R230 ;  /* 0x000000e600077202 */ /* 0x000fe20000000f00 */
[----:B------:R-:W-:Y:S06]  /*87800*/  BAR.SYNC.DEFER_BLOCKING 0x0 ;  /* 0x0000000000007b1d */ /* 0x000fec0000010000 */
[----:B------:R1:W-:Y:S04]  /*87810*/  STSM.16.M88.4 [R0], R4 ;  /* 0x0000000400007844 */ /* 0x0003e80000000200 */
[----:B--2---:R-:W-:Y:S04]  /*87820*/  STL.64 [R1+0x180], R8 ;  /* 0x0001800801007387 */ /* 0x004fe80000100a00 */
[----:B------:R-:W-:Y:S01]  /*87830*/  STL.64 [R1+0x188], R10 ;  /* 0x0001880a01007387 */ /* 0x000fe20000100a00 */
[----:B------:R-:W-:Y:S01]  /*87840*/  BAR.SYNC.DEFER_BLOCKING 0x0 ;  /* 0x0000000000007b1d */ /* 0x000fe20000010000 */
[----:B-1----:R-:W-:Y:S01]  /*87850*/  IMAD.MOV.U32 R4, RZ, RZ, R124 ;  /* 0x000000ffff047224 */ /* 0x002fe200078e007c */
        /* <DEDUP_REMOVED lines=8> */
[----:B-1----:R-:W-:Y:S04]  /*878e0*/  STL.64 [R1+0x1a0], R8 ;  /* 0x0001a00801007387 */ /* 0x002fe80000100a00 */
[----:B------:R-:W-:Y:S04]  /*878f0*/  STL.64 [R1+0x1a8], R10 ;  /* 0x0001a80a01007387 */ /* 0x000fe80000100a00 */
[----:B--2---:R1:W-:Y:S04]  /*87900*/  STL.64 [R1+0x190], R4 ;  /* 0x0001900401007387 */ /* 0x0043e80000100a00 */
[----:B------:R2:W-:Y:S04]  /*87910*/  STL.64 [R1+0x198], R6 ;  /* 0x0001980601007387 */ /* 0x0005e80000100a00 */
[----:B-1----:R-:W3:Y:S04]  /*87920*/  LDL.LU R4, [R1+0x84] ;  /* 0x0000840001047983 */ /* 0x002ee80000300800 */
[----:B------:R-:W3:Y:S04]  /*87930*/  LDL.LU R5, [R1+0x8c] ;  /* 0x00008c0001057983 */ /* 0x000ee80000300800 */
[----:B--2---:R-:W3:Y:S04]  /*87940*/  LDL.LU R6, [R1+0x14] ;  /* 0x0000140001067983 */ /* 0x004ee80000300800 */
[----:B------:R-:W3:Y:S01]  /*87950*/  LDL.LU R7, [R1+0x1c] ;  /* 0x00001c0001077983 */ /* 0x000ee20000300800 */
[----:B------:R-:W-:Y:S01]  /*87960*/  BAR.SYNC.DEFER_BLOCKING 0x0 ;  /* 0x0000000000007b1d */ /* 0x000fe20000010000 */
[----:B------:R-:W-:Y:S01]  /*87970*/  IMAD.MOV.U32 R8, RZ, RZ, R140 ;  /* 0x000000ffff087224 */ /* 0x000fe200078e008c */
[----:B------:R-:W-:Y:S01]  /*87980*/  MOV R9, R142 ;  /* 0x0000008e00097202 */ /* 0x000fe20000000f00 */
[----:B------:R-:W-:Y:S01]  /*87990*/  IMAD.MOV.U32 R10, RZ, RZ, R152 ;  /* 0x000000ffff0a7224 */ /* 0x000fe200078e0098 */
[----:B------:R-:W-:-:S05]  /*879a0*/  MOV R11, R154 ;  /* 0x0000009a000b7202 */ /* 0x000fca0000000f00 */
[----:B------:R-:W-:Y:S01]  /*879b0*/  STSM.16.M88.4 [R0], R8 ;  /* 0x0000000800007844 */ /* 0x000fe20000000200 */
[----:B------:R-:W-:Y:S06]  /*879c0*/  BAR.SYNC.DEFER_BLOCKING 0x0 ;  /* 0x0000000000007b1d */ /* 0x000fec0000010000 */
[----:B------:R-:W1:Y:S02]  /*879d0*/  LDS.128 R8, [R3] ;  /* 0x0000000003087984 */ /* 0x000e640000000c00 */
[----:B------:R-:W-:Y:S06]  /*879e0*/  BAR.SYNC.DEFER_BLOCKING 0x0 ;  /* 0x0000000000007b1d */ /* 0x000fec0000010000 */
[----:B-1----:R-:W-:Y:S04]  /*879f0*/  STL.64 [R1+0x170], R8 ;  /* 0x0001700801007387 */ /* 0x002fe80000100a00 */
[----:B------:R-:W-:Y:S04]  /*87a00*/  STL.64 [R1+0x178], R10 ;  /* 0x0001780a01007387 */ /* 0x000fe80000100a00 */
[----:B---3--:R1:W-:Y:S01]  /*87a10*/  STSM.16.M88.4 [R0], R4 ;  /* 0x0000000400007844 */ /* 0x0083e20000000200 */
[----:B------:R-:W-:Y:S06]  /*87a20*/  BAR.SYNC.DEFER_BLOCKING 0x0 ;  /* 0x0000000000007b1d */ /* 0x000fec0000010000 */
[----:B------:R-:W2:Y:S01]  /*87a30*/  LDS.128 R8, [R3] ;  /* 0x0000000003087984 */ /* 0x000ea20000000c00 */
[----:B-1----:R-:W-:Y:S01]  /*87a40*/  IMAD.MOV.U32 R4, RZ, RZ, R165 ;  /* 0x000000ffff047224 */ /* 0x002fe200078e00a5 */
[----:B------:R-:W-:Y:S01]  /*87a50*/  MOV R5, R167 ;  /* 0x000000a700057202 */ /* 0x000fe20000000f00 */
[----:B------:R-:W-:Y:S01]  /*87a60*/  BAR.SYNC.DEFER_BLOCKING 0x0 ;  /* 0x0000000000007b1d */ /* 0x000fe20000010000 */
[----:B------:R-:W-:Y:S01]  /*87a70*/  IMAD.MOV.U32 R6, RZ, RZ, R229 ;  /* 0x000000ffff067224 */ /* 0x000fe200078e00e5 */
[----:B------:R-:W-:-:S05]  /*87a80*/  MOV R7, R231 ;  /* 0x000000e700077202 */ /* 0x000fca0000000f00 */
        /* <DEDUP_REMOVED lines=188> */
[----:B------:R-:W-:Y:S02]  /*88650*/  LDS.128 R248, [R3] ;  /* 0x0000000003f87984 */ /* 0x000fe40000000c00 */
[----:B------:R-:W-:Y:S06]  /*88660*/  BAR.SYNC.DEFER_BLOCKING 0x0 ;  /* 0x0000000000007b1d */ /* 0x000fec0000010000 */
[----:B---3--:R1:W-:Y:S02]  /*88670*/  STSM.16.M88.4 [R0], R4 ;  /* 0x0000000400007844 */ /* 0x0083e40000000200 */
[----:B------:R-:W-:Y:S06]  /*88680*/  BAR.SYNC.DEFER_BLOCKING 0x0 ;  /* 0x0000000000007b1d */ /* 0x000fec0000010000 */
[----:B-1----:R-:W2:Y:S04]  /*88690*/  LDL.LU R4, [R1+0x20] ;  /* 0x0000200001047983 */ /* 0x002ea80000300800 */
[----:B------:R-:W2:Y:S04]  /*886a0*/  LDL.LU R5, [R1+0x28] ;  /* 0x0000280001057983 */ /* 0x000ea80000300800 */
[----:B------:R-:W1:Y:S01]  /*886b0*/  LDS.128 R8, [R3] ;  /* 0x0000000003087984 */ /* 0x000e620000000c00 */
[----:B------:R-:W-:Y:S01]  /*886c0*/  IMAD.MOV.U32 R6, RZ, RZ, R84 ;  /* 0x000000ffff067224 */ /* 0x000fe200078e0054 */
[----:B------:R-:W-:Y:S01]  /*886d0*/  MOV R7, R86 ;  /* 0x0000005600077202 */ /* 0x000fe20000000f00 */
        /* <DEDUP_REMOVED lines=14> */
[----:B--2---:R-:W-:Y:S04]  /*887c0*/  STL.64 [R1+0x330], R8 ;  /* 0x0003300801007387 */ /* 0x004fe80000100a00 */
[----:B------:R-:W-:Y:S04]  /*887d0*/  STL.64 [R1+0x338], R10 ;  /* 0x0003380a01007387 */ /* 0x000fe80000100a00 */
[----:B-1----:R1:W-:Y:S04]  /*887e0*/  STL.64 [R1+0x300], R4 ;  /* 0x0003000401007387 */ /* 0x0023e80000100a00 */
        /* <DEDUP_REMOVED lines=31> */
[----:B------:R-:W-:Y:S01]  /*889e0*/  BAR.SYNC.DEFER_BLOCKING 0x0 ;  /* 0x0000000000007b1d */ /* 0x000fe20000010000 */
[----:B------:R-:W-:Y:S01]  /*889f0*/  IMAD.MOV.U32 R6, RZ, RZ, R73 ;  /* 0x000000ffff067224 */ /* 0x000fe200078e0049 */
[----:B------:R-:W-:-:S05]  /*88a00*/  MOV R7, R75 ;  /* 0x0000004b00077202 */ /* 0x000fca0000000f00 */
[----:B------:R-:W-:Y:S01]  /*88a10*/  STSM.16.M88.4 [R0], R4 ;  /* 0x0000000400007844 */ /* 0x000fe20000000200 */
        /* <DEDUP_REMOVED lines=25> */
[----:B------:R-:W2:Y:S04]  /*88bb0*/  LDL.LU R6, [R1+0x6e0] ;  /* 0x0006e00001067983 */ /* 0x000ea80000300800 */
[----:B------:R-:W2:Y:S04]  /*88bc0*/  LDL.LU R7, [R1+0x6e8] ;  /* 0x0006e80001077983 */ /* 0x000ea80000300800 */
[----:B------:R-:W1:Y:S01]  /*88bd0*/  LDS.128 R8, [R3] ;  /* 0x0000000003087984 */ /* 0x000e620000000c00 */
[----:B------:R-:W-:Y:S06]  /*88be0*/  BAR.SYNC.DEFER_BLOCKING 0x0 ;  /* 0x0000000000007b1d */ /* 0x000fec0000010000 */
[----:B-1----:R-:W-:Y:S04]  /*88bf0*/  STL.64 [R1+0x400], R8 ;  /* 0x0004000801007387 */ /* 0x002fe80000100a00 */
[----:B------:R-:W-:Y:S04]  /*88c00*/  STL.64 [R1+0x408], R10 ;  /* 0x0004080a01007387 */ /* 0x000fe80000100a00 */
[----:B--2---:R1:W-:Y:S01]  /*88c10*/  STSM.16.M88.4 [R0], R4 ;  /* 0x0000000400007844 */ /* 0x0043e20000000200 */
        /* <DEDUP_REMOVED lines=87> */
[----:B-1----:R1:W-:Y:S04]  /*89190*/  STL.64 [R1+0x550], R8 ;  /* 0x0005500801007387 */ /* 0x0023e80000100a00 */
[----:B------:R-:W-:Y:S04]  /*891a0*/  STL.64 [R1+0x558], R10 ;  /* 0x0005580a01007387 */ /* 0x000fe80000100a00 */
[----:B-1----:R-:W3:Y:S04]  /*891b0*/  LDL.LU R8, [R1+0x3a0] ;  /* 0x0003a00001087983 */ /* 0x002ee80000300800 */
[----:B------:R-:W3:Y:S04]  /*891c0*/  LDL.LU R9, [R1+0x3a8] ;  /* 0x0003a80001097983 */ /* 0x000ee80000300800 */
[----:B--2---:R-:W-:Y:S01]  /*891d0*/  STSM.16.M88.4 [R0], R4 ;  /* 0x0000000400007844 */ /* 0x004fe20000000200 */
[----:B------:R-:W-:Y:S06]  /*891e0*/  BAR.SYNC.DEFER_BLOCKING 0x0 ;  /* 0x0000000000007b1d */ /* 0x000fec0000010000 */
[----:B------:R-:W1:Y:S04]  /*891f0*/  LDS.128 R4, [R3] ;  /* 0x0000000003047984 */ /* 0x000e680000000c00 */
[----:B-1----:R1:W-:Y:S04]  /*89200*/  STL.64 [R1+0x4a0], R4 ;  /* 0x0004a00401007387 */ /* 0x0023e80000100a00 */
[----:B------:R2:W-:Y:S04]  /*89210*/  STL.64 [R1+0x4a8], R6 ;  /* 0x0004a80601007387 */ /* 0x0005e80000100a00 */
[----:B-1----:R-:W4:Y:S04]  /*89220*/  LDL.LU R4, [R1+0x844] ;  /* 0x0008440001047983 */ /* 0x002f280000300800 */
[----:B------:R-:W4:Y:S04]  /*89230*/  LDL.LU R5, [R1+0x84c] ;  /* 0x00084c0001057983 */ /* 0x000f280000300800 */
[----:B--2---:R-:W4:Y:S04]  /*89240*/  LDL.LU R6, [R1+0x824] ;  /* 0x0008240001067983 */ /* 0x004f280000300800 */
[----:B------:R-:W4:Y:S01]  /*89250*/  LDL.LU R7, [R1+0x82c] ;  /* 0x00082c0001077983 */ /* 0x000f220000300800 */
[----:B------:R-:W-:Y:S01]  /*89260*/  BAR.SYNC.DEFER_BLOCKING 0x0 ;  /* 0x0000000000007b1d */ /* 0x000fe20000010000 */
[----:B------:R-:W-:Y:S01]  /*89270*/  IMAD.MOV.U32 R10, RZ, RZ, R244 ;  /* 0x000000ffff0a7224 */ /* 0x000fe200078e00f4 */
[----:B------:R-:W-:Y:S01]  /*89280*/  MOV R11, R246 ;  /* 0x000000f6000b7202 */ /* 0x000fe20000000f00 */
[----:B------:R-:W-:Y:S01]  /*89290*/  IMAD.MOV.U32 R88, RZ, RZ, R216 ;  /* 0x000000ffff587224 */ /* 0x000fe200078e00d8 */
[----:B------:R-:W-:-:S02]  /*892a0*/  MOV R89, R218 ;  /* 0x000000da00597202 */ /* 0x000fc40000000f00 */
[----:B------:R-:W-:Y:S01]  /*892b0*/  MOV R97, R219 ;  /* 0x000000db00617202 */ /* 0x000fe20000000f00 */
[----:B------:R-:W-:Y:S01]  /*892c0*/  IMAD R235, R252, UR5, RZ ;  /* 0x00000005fceb7c24 */ /* 0x000fe2000f8e02ff */
[----:B------:R-:W1:Y:S01]  /*892d0*/  LDC R246, c[0x0][0x3b4] ;  /* 0x0000ed00fff67b82 */ /* 0x000e620000000800 */
[----:B---3--:R-:W-:Y:S07]  /*892e0*/  STSM.16.M88.4 [R0], R8 ;  /* 0x0000000800007844 */ /* 0x008fee0000000200 */
[----:B------:R-:W-:Y:S06]  /*892f0*/  BAR.SYNC.DEFER_BLOCKING 0x0 ;  /* 0x0000000000007b1d */ /* 0x000fec0000010000 */
[----:B------:R-:W2:Y:S02]  /*89300*/  LDS.128 R8, [R3] ;  /* 0x0000000003087984 */ /* 0x000ea40000000c00 */
[----:B------:R-:W-:Y:S06]  /*89310*/  BAR.SYNC.DEFER_BLOCKING 0x0 ;  /* 0x0000000000007b1d */ /* 0x000fec0000010000 */
[----:B--2---:R-:W-:Y:S04]  /*89320*/  STL.64 [R1+0x490], R8 ;  /* 0x0004900801007387 */ /* 0x004fe80000100a00 */
[----:B------:R-:W-:Y:S04]  /*89330*/  STL.64 [R1+0x498], R10 ;  /* 0x0004980a01007387 */ /* 0x000fe80000100a00 */
[----:B----4-:R2:W-:Y:S01]  /*89340*/  STSM.16.M88.4 [R0], R4 ;  /* 0x0000000400007844 */ /* 0x0105e20000000200 */
[----:B------:R-:W-:Y:S06]  /*89350*/  BAR.SYNC.DEFER_BLOCKING 0x0 ;  /* 0x0000000000007b1d */ /* 0x000fec0000010000 */
[----:B--2---:R-:W2:Y:S04]  /*89360*/  LDL.LU R4, [R1+0x774] ;  /* 0x0007740001047983 */ /* 0x004ea80000300800 */
[----:B------:R-:W2:Y:S04]  /*89370*/  LDL.LU R5, [R1+0x77c] ;  /* 0x00077c0001057983 */ /* 0x000ea80000300800 */
[----:B------:R-:W2:Y:S04]  /*89380*/  LDL.LU R6, [R1+0x6d4] ;  /* 0x0006d40001067983 */ /* 0x000ea80000300800 */
[----:B------:R-:W2:Y:S04]  /*89390*/  LDL.LU R7, [R1+0x6dc] ;  /* 0x0006dc0001077983 */ /* 0x000ea80000300800 */
[----:B------:R-:W3:Y:S01]  /*893a0*/  LDS.128 R8, [R3] ;  /* 0x0000000003087984 */ /* 0x000ee20000000c00 */
[----:B------:R-:W-:Y:S06]  /*893b0*/  BAR.SYNC.DEFER_BLOCKING 0x0 ;  /* 0x0000000000007b1d */ /* 0x000fec0000010000 */
[----:B---3--:R-:W-:Y:S04]  /*893c0*/  STL.64 [R1+0x470], R8 ;  /* 0x0004700801007387 */ /* 0x008fe80000100a00 */
[----:B------:R-:W-:Y:S04]  /*893d0*/  STL.64 [R1+0x478], R10 ;  /* 0x0004780a01007387 */ /* 0x000fe80000100a00 */
[----:B--2---:R2:W-:Y:S01]  /*893e0*/  STSM.16.M88.4 [R0], R4 ;  /* 0x0000000400007844 */ /* 0x0045e20000000200 */
[----:B------:R-:W-:Y:S06]  /*893f0*/  BAR.SYNC.DEFER_BLOCKING 0x0 ;  /* 0x0000000000007b1d */ /* 0x000fec0000010000 */
[----:B--2---:R-:W2:Y:S04]  /*89400*/  LDL.LU R4, [R1+0x624] ;  /* 0x0006240001047983 */ /* 0x004ea80000300800 */
[----:B------:R-:W2:Y:S04]  /*89410*/  LDL.LU R5, [R1+0x62c] ;  /* 0x00062c0001057983 */ /* 0x000ea80000300800 */
[----:B------:R-:W2:Y:S04]  /*89420*/  LDL.LU R6, [R1+0x544] ;  /* 0x0005440001067983 */ /* 0x000ea80000300800 */
[----:B------:R-:W2:Y:S04]  /*89430*/  LDL.LU R7, [R1+0x54c] ;  /* 0x00054c0001077983 */ /* 0x000ea80000300800 */
[----:B------:R-:W3:Y:S01]  /*89440*/  LDS.128 R8, [R3] ;  /* 0x0000000003087984 */ /* 0x000ee20000000c00 */
[----:B------:R-:W-:Y:S06]  /*89450*/  BAR.SYNC.DEFER_BLOCKING 0x0 ;  /* 0x0000000000007b1d */ /* 0x000fec0000010000 */
[----:B---3--:R3:W-:Y:S04]  /*89460*/  STL.64 [R1+0x460], R8 ;  /* 0x0004600801007387 */ /* 0x0087e80000100a00 */
[----:B------:R-:W-:Y:S04]  /*89470*/  STL.64 [R1+0x468], R10 ;  /* 0x0004680a01007387 */ /* 0x000fe80000100a00 */
[----:B---3--:R-:W3:Y:S04]  /*89480*/  LDL.LU R8, [R1+0x3a4] ;  /* 0x0003a40001087983 */ /* 0x008ee80000300800 */
[----:B------:R-:W3:Y:S04]  /*89490*/  LDL.LU R9, [R1+0x3ac] ;  /* 0x0003ac0001097983 */ /* 0x000ee80000300800 */
[----:B--2---:R-:W-:Y:S01]  /*894a0*/  STSM.16.M88.4 [R0], R4 ;  /* 0x0000000400007844 */ /* 0x004fe20000000200 */
[----:B------:R-:W-:Y:S06]  /*894b0*/  BAR.SYNC.DEFER_BLOCKING 0x0 ;  /* 0x0000000000007b1d */ /* 0x000fec0000010000 */
[----:B------:R-:W2:Y:S04]  /*894c0*/  LDS.128 R4, [R3] ;  /* 0x0000000003047984 */ /* 0x000ea80000000c00 */
[----:B--2---:R2:W-:Y:S04]  /*894d0*/  STL.64 [R1+0x380], R4 ;  /* 0x0003800401007387 */ /* 0x0045e80000100a00 */
[----:B------:R4:W-:Y:S04]  /*894e0*/  STL.64 [R1+0x388], R6 ;  /* 0x0003880601007387 */ /* 0x0009e80000100a00 */
[----:B--2---:R-:W2:Y:S04]  /*894f0*/  LDL.LU R4, [R1+0x890] ;  /* 0x0008900001047983 */ /* 0x004ea80000300800 */
[----:B------:R-:W2:Y:S04]  /*89500*/  LDL.LU R5, [R1+0x898] ;  /* 0x0008980001057983 */ /* 0x000ea80000300800 */
[----:B----4-:R-:W2:Y:S04]  /*89510*/  LDL.LU R6, [R1+0x830] ;  /* 0x0008300001067983 */ /* 0x010ea80000300800 */
[----:B------:R-:W2:Y:S01]  /*89520*/  LDL.LU R7, [R1+0x838] ;  /* 0x0008380001077983 */ /* 0x000ea20000300800 */
[----:B------:R-:W-:Y:S01]  /*89530*/  BAR.SYNC.DEFER_BLOCKING 0x0 ;  /* 0x0000000000007b1d */ /* 0x000fe20000010000 */
[----:B------:R-:W-:Y:S01]  /*89540*/  IMAD.MOV.U32 R10, RZ, RZ, R245 ;  /* 0x000000ffff0a7224 */ /* 0x000fe200078e00f5 */
[----:B------:R-:W-:-:S05]  /*89550*/  MOV R11, R247 ;  /* 0x000000f7000b7202 */ /* 0x000fca0000000f00 */
[----:B---3--:R-:W-:Y:S01]  /*89560*/  STSM.16.M88.4 [R0], R8 ;  /* 0x0000000800007844 */ /* 0x008fe20000000200 */
[----:B------:R-:W-:Y:S06]  /*89570*/  BAR.SYNC.DEFER_BLOCKING 0x0 ;  /* 0x0000000000007b1d */ /* 0x000fec0000010000 */
[----:B------:R-:W3:Y:S02]  /*89580*/  LDS.128 R8, [R3] ;  /* 0x0000000003087984 */ /* 0x000ee40000000c00 */
        /* <DEDUP_REMOVED lines=62> */
[----:B------:R4:W-:Y:S04]  /*89970*/  STL.64 [R1+0x3a8], R10 ;  /* 0x0003a80a01007387 */ /* 0x0009e80000100a00 */
[----:B---3--:R-:W3:Y:S04]  /*89980*/  LDL.LU R8, [R1+0x4c4] ;  /* 0x0004c40001087983 */ /* 0x008ee80000300800 */
[----:B------:R-:W3:Y:S04]  /*89990*/  LDL.LU R9, [R1+0x4cc] ;  /* 0x0004cc0001097983 */ /* 0x000ee80000300800 */
[----:B----4-:R-:W3:Y:S04]  /*899a0*/  LDL.LU R10, [R1+0x324] ;  /* 0x00032400010a7983 */ /* 0x010ee80000300800 */
[----:B------:R-:W3:Y:S04]  /*899b0*/  LDL.LU R11, [R1+0x32c] ;  /* 0x00032c00010b7983 */ /* 0x000ee80000300800 */
[----:B--2---:R-:W-:Y:S01]  /*899c0*/  STSM.16.M88.4 [R0], R4 ;  /* 0x0000000400007844 */ /* 0x004fe20000000200 */
[----:B------:R-:W-:Y:S06]  /*899d0*/  BAR.SYNC.DEFER_BLOCKING 0x0 ;  /* 0x0000000000007b1d */ /* 0x000fec0000010000 */
[----:B------:R-:W2:Y:S02]  /*899e0*/  LDS.128 R4, [R3] ;  /* 0x0000000003047984 */ /* 0x000ea40000000c00 */
[----:B------:R-:W-:Y:S06]  /*899f0*/  BAR.SYNC.DEFER_BLOCKING 0x0 ;  /* 0x0000000000007b1d */ /* 0x000fec0000010000 */
[----:B--2---:R2:W-:Y:S04]  /*89a00*/  STL.64 [R1+0x320], R4 ;  /* 0x0003200401007387 */ /* 0x0045e80000100a00 */
[----:B------:R4:W-:Y:S04]  /*89a10*/  STL.64 [R1+0x328], R6 ;  /* 0x0003280601007387 */ /* 0x0009e80000100a00 */
[----:B--2---:R-:W2:Y:S04]  /*89a20*/  LDL.LU R4, [R1+0x8c0] ;  /* 0x0008c00001047983 */ /* 0x004ea80000300800 */
[----:B------:R-:W2:Y:S04]  /*89a30*/  LDL.LU R5, [R1+0x8c8] ;  /* 0x0008c80001057983 */ /* 0x000ea80000300800 */
[----:B----4-:R-:W2:Y:S04]  /*89a40*/  LDL.LU R6, [R1+0x810] ;  /* 0x0008100001067983 */ /* 0x010ea80000300800 */
[----:B------:R-:W2:Y:S04]  /*89a50*/  LDL.LU R7, [R1+0x818] ;  /* 0x0008180001077983 */ /* 0x000ea80000300800 */
[----:B---3--:R-:W-:Y:S01]  /*89a60*/  STSM.16.M88.4 [R0], R8 ;  /* 0x0000000800007844 */ /* 0x008fe20000000200 */
[----:B------:R-:W-:Y:S06]  /*89a70*/  BAR.SYNC.DEFER_BLOCKING 0x0 ;  /* 0x0000000000007b1d */ /* 0x000fec0000010000 */
[----:B------:R-:W-:Y:S02]  /*89a80*/  LDS.128 R16, [R3] ;  /* 0x0000000003107984 */ /* 0x000fe40000000c00 */
[----:B------:R-:W-:Y:S06]  /*89a90*/  BAR.SYNC.DEFER_BLOCKING 0x0 ;  /* 0x0000000000007b1d */ /* 0x000fec0000010000 */
[----:B--2---:R2:W-:Y:S02]  /*89aa0*/  STSM.16.M88.4 [R0], R4 ;  /* 0x0000000400007844 */ /* 0x0045e40000000200 */
[----:B------:R-:W-:Y:S06]  /*89ab0*/  BAR.SYNC.DEFER_BLOCKING 0x0 ;  /* 0x0000000000007b1d */ /* 0x000fec0000010000 */
[----:B--2---:R-:W2:Y:S04]  /*89ac0*/  LDL.LU R4, [R1+0x750] ;  /* 0x0007500001047983 */ /* 0x004ea80000300800 */
[----:B------:R-:W2:Y:S04]  /*89ad0*/  LDL.LU R5, [R1+0x758] ;  /* 0x0007580001057983 */ /* 0x000ea80000300800 */
        /* <DEDUP_REMOVED lines=8> */
[----:B------:R-:W-:Y:S01]  /*89b60*/  LDS.128 R12, [R3] ;  /* 0x00000000030c7984 */ /* 0x000fe20000000c00 */
[----:B------:R-:W-:Y:S06]  /*89b70*/  BAR.SYNC.DEFER_BLOCKING 0x0 ;  /* 0x0000000000007b1d */ /* 0x000fec0000010000 */
[----:B--2---:R-:W-:Y:S02]  /*89b80*/  STSM.16.M88.4 [R0], R4 ;  /* 0x0000000400007844 */ /* 0x004fe40000000200 */
[----:B------:R-:W-:Y:S06]  /*89b90*/  BAR.SYNC.DEFER_BLOCKING 0x0 ;  /* 0x0000000000007b1d */ /* 0x000fec0000010000 */
[----:B------:R-:W-:Y:S02]  /*89ba0*/  LDS.128 R4, [R3] ;  /* 0x0000000003047984 */ /* 0x000fe40000000c00 */
[----:B------:R-:W-:Y:S06]  /*89bb0*/  BAR.SYNC.DEFER_BLOCKING 0x0 ;  /* 0x0000000000007b1d */ /* 0x000fec0000010000 */
[----:B---3--:R-:W-:Y:S02]  /*89bc0*/  STSM.16.M88.4 [R0], R24 ;  /* 0x0000001800007844 */ /* 0x008fe40000000200 */
[----:B------:R-:W-:Y:S06]  /*89bd0*/  BAR.SYNC.DEFER_BLOCKING 0x0 ;  /* 0x0000000000007b1d */ /* 0x000fec0000010000 */
[----:B------:R-:W-:Y:S02]  /*89be0*/  LDS.128 R8, [R3] ;  /* 0x0000000003087984 */ /* 0x000fe40000000c00 */
[----:B------:R-:W-:Y:S06]  /*89bf0*/  BAR.SYNC.DEFER_BLOCKING 0x0 ;  /* 0x0000000000007b1d */ /* 0x000fec0000010000 */
[----:B----4-:R2:W-:Y:S02]  /*89c00*/  STSM.16.M88.4 [R0], R20 ;  /* 0x0000001400007844 */ /* 0x0105e40000000200 */
[----:B------:R-:W-:Y:S06]  /*89c10*/  BAR.SYNC.DEFER_BLOCKING 0x0 ;  /* 0x0000000000007b1d */ /* 0x000fec0000010000 */
[----:B--2---:R-:W2:Y:S04]  /*89c20*/  LDL.LU R20, [R1+0x8c4] ;  /* 0x0008c40001147983 */ /* 0x004ea80000300800 */
        /* <DEDUP_REMOVED lines=29> */
[----:B------:R-:W-:Y:S01]  /*89e00*/  LDS.128 R48, [R3] ;  /* 0x0000000003307984 */ /* 0x000fe20000000c00 */
[----:B------:R-:W-:Y:S06]  /*89e10*/  BAR.SYNC.DEFER_BLOCKING 0x0 ;  /* 0x0000000000007b1d */ /* 0x000fec0000010000 */
[----:B--2---:R2:W-:Y:S02]  /*89e20*/  STSM.16.M88.4 [R0], R32 ;  /* 0x0000002000007844 */ /* 0x0045e40000000200 */
[----:B------:R-:W-:Y:S06]  /*89e30*/  BAR.SYNC.DEFER_BLOCKING 0x0 ;  /* 0x0000000000007b1d */ /* 0x000fec0000010000 */
[----:B--2---:R-:W2:Y:S04]  /*89e40*/  LDL.LU R32, [R1+0x740] ;  /* 0x0007400001207983 */ /* 0x004ea80000300800 */
        /* <DEDUP_REMOVED lines=9> */
[----:B------:R-:W-:Y:S01]  /*89ee0*/  LDS.128 R44, [R3] ;  /* 0x00000000032c7984 */ /* 0x000fe20000000c00 */
[----:B------:R-:W-:Y:S06]  /*89ef0*/  BAR.SYNC.DEFER_BLOCKING 0x0 ;  /* 0x0000000000007b1d */ /* 0x000fec0000010000 */
[----:B---3--:R-:W-:Y:S02]  /*89f00*/  STSM.16.M88.4 [R0], R36 ;  /* 0x0000002400007844 */ /* 0x008fe40000000200 */
[----:B------:R-:W-:Y:S06]  /*89f10*/  BAR.SYNC.DEFER_BLOCKING 0x0 ;  /* 0x0000000000007b1d */ /* 0x000fec0000010000 */
[----:B------:R-:W-:Y:S02]  /*89f20*/  LDS.128 R40, [R3] ;  /* 0x0000000003287984 */ /* 0x000fe40000000c00 */
[----:B------:R-:W-:Y:S06]  /*89f30*/  BAR.SYNC.DEFER_BLOCKING 0x0 ;  /* 0x0000000000007b1d */ /* 0x000fec0000010000 */
[----:B--2---:R-:W-:Y:S02]  /*89f40*/  STSM.16.M88.4 [R0], R32 ;  /* 0x0000002000007844 */ /* 0x004fe40000000200 */
[----:B------:R-:W-:Y:S06]  /*89f50*/  BAR.SYNC.DEFER_BLOCKING 0x0 ;  /* 0x0000000000007b1d */ /* 0x000fec0000010000 */
[----:B------:R-:W-:Y:S02]  /*89f60*/  LDS.128 R32, [R3] ;  /* 0x0000000003207984 */ /* 0x000fe40000000c00 */
[----:B------:R-:W-:Y:S06]  /*89f70*/  BAR.SYNC.DEFER_BLOCKING 0x0 ;  /* 0x0000000000007b1d */ /* 0x000fec0000010000 */
[----:B----4-:R-:W-:Y:S02]  /*89f80*/  STSM.16.M88.4 [R0], R56 ;  /* 0x0000003800007844 */ /* 0x010fe40000000200 */
[----:B------:R-:W-:Y:S06]  /*89f90*/  BAR.SYNC.DEFER_BLOCKING 0x0 ;  /* 0x0000000000007b1d */ /* 0x000fec0000010000 */
[----:B------:R-:W-:Y:S02]  /*89fa0*/  LDS.128 R36, [R3] ;  /* 0x0000000003247984 */ /* 0x000fe40000000c00 */
[----:B------:R-:W-:Y:S06]  /*89fb0*/  BAR.SYNC.DEFER_BLOCKING 0x0 ;  /* 0x0000000000007b1d */ /* 0x000fec0000010000 */
[----:B------:R2:W-:Y:S02]  /*89fc0*/  STSM.16.M88.4 [R0], R52 ;  /* 0x0000003400007844 */ /* 0x0005e40000000200 */
        /* <DEDUP_REMOVED lines=103> */
[----:B------:R-:W-:Y:S01]  /*8a640*/  LDS.128 R108, [R3] ;  /* 0x00000000036c7984 */ /* 0x000fe20000000c00 */
[----:B------:R-:W-:Y:S06]  /*8a650*/  BAR.SYNC.DEFER_BLOCKING 0x0 ;  /* 0x0000000000007b1d */ /* 0x000fec0000010000 */
[----:B---3--:R3:W-:Y:S02]  /*8a660*/  STSM.16.M88.4 [R0], R116 ;  /* 0x0000007400007844 */ /* 0x0087e40000000200 */
[----:B------:R-:W-:Y:S06]  /*8a670*/  BAR.SYNC.DEFER_BLOCKING 0x0 ;  /* 0x0000000000007b1d */ /* 0x000fec0000010000 */
[----:B---3--:R-:W3:Y:S04]  /*8a680*/  LDL.LU R116, [R1+0x3f0] ;  /* 0x0003f00001747983 */ /* 0x008ee80000300800 */
[----:B------:R-:W3:Y:S04]  /*8a690*/  LDL.LU R117, [R1+0x3f8] ;  /* 0x0003f80001757983 */ /* 0x000ee80000300800 */
[----:B------:R-:W3:Y:S04]  /*8a6a0*/  LDL.LU R118, [R1+0x290] ;  /* 0x0002900001767983 */ /* 0x000ee80000300800 */
[----:B------:R-:W3:Y:S04]  /*8a6b0*/  LDL.LU R119, [R1+0x298] ;  /* 0x0002980001777983 */ /* 0x000ee80000300800 */
[----:B------:R-:W-:Y:S01]  /*8a6c0*/  LDS.128 R104, [R3] ;  /* 0x0000000003687984 */ /* 0x000fe20000000c00 */
        /* <DEDUP_REMOVED lines=9> */
[----:B---3--:R2:W-:Y:S02]  /*8a760*/  STSM.16.M88.4 [R0], R116 ;  /* 0x0000007400007844 */ /* 0x0085e40000000200 */
        /* <DEDUP_REMOVED lines=41> */
[----:B------:R-:W-:Y:S01]  /*8aa00*/  LDS.128 R140, [R3] ;  /* 0x00000000038c7984 */ /* 0x000fe20000000c00 */
[----:B------:R-:W-:Y:S06]  /*8aa10*/  BAR.SYNC.DEFER_BLOCKING 0x0 ;  /* 0x0000000000007b1d */ /* 0x000fec0000010000 */
[----:B---3--:R-:W-:Y:S02]  /*8aa20*/  STSM.16.M88.4 [R0], R136 ;  /* 0x0000008800007844 */ /* 0x008fe40000000200 */
        /* <DEDUP_REMOVED lines=107> */
[----:B------:R-:W4:Y:S04]  /*8b0e0*/  LDL.LU R204, [R1+0x6f0] ;  /* 0x0006f00001cc7983 */ /* 0x000f280000300800 */
[----:B------:R-:W4:Y:S04]  /*8b0f0*/  LDL.LU R205, [R1+0x6f8] ;  /* 0x0006f80001cd7983 */ /* 0x000f280000300800 */
[----:B------:R-:W4:Y:S04]  /*8b100*/  LDL.LU R206, [R1+0x640] ;  /* 0x0006400001ce7983 */ /* 0x000f280000300800 */
[----:B------:R-:W4:Y:S04]  /*8b110*/  LDL.LU R207, [R1+0x648] ;  /* 0x0006480001cf7983 */ /* 0x000f280000300800 */
[----:B--2---:R-:W-:Y:S01]  /*8b120*/  STSM.16.M88.4 [R0], R180 ;  /* 0x000000b400007844 */ /* 0x004fe20000000200 */
[----:B------:R-:W-:Y:S06]  /*8b130*/  BAR.SYNC.DEFER_BLOCKING 0x0 ;  /* 0x0000000000007b1d */ /* 0x000fec0000010000 */
[----:B------:R-:W-:Y:S02]  /*8b140*/  LDS.128 R180, [R3] ;  /* 0x0000000003b47984 */ /* 0x000fe40000000c00 */
[----:B------:R-:W-:Y:S06]  /*8b150*/  BAR.SYNC.DEFER_BLOCKING 0x0 ;  /* 0x0000000000007b1d */ /* 0x000fec0000010000 */
[----:B---3--:R-:W-:Y:S02]  /*8b160*/  STSM.16.M88.4 [R0], R188 ;  /* 0x000000bc00007844 */ /* 0x008fe40000000200 */
[----:B------:R-:W-:Y:S06]  /*8b170*/  BAR.SYNC.DEFER_BLOCKING 0x0 ;  /* 0x0000000000007b1d */ /* 0x000fec0000010000 */
[----:B------:R-:W-:Y:S02]  /*8b180*/  LDS.128 R188, [R3] ;  /* 0x0000000003bc7984 */ /* 0x000fe40000000c00 */
[----:B------:R-:W-:Y:S06]  /*8b190*/  BAR.SYNC.DEFER_BLOCKING 0x0 ;  /* 0x0000000000007b1d */ /* 0x000fec0000010000 */
[----:B----4-:R-:W-:Y:S02]  /*8b1a0*/  STSM.16.M88.4 [R0], R192 ;  /* 0x000000c000007844 */ /* 0x010fe40000000200 */
[----:B------:R-:W-:Y:S06]  /*8b1b0*/  BAR.SYNC.DEFER_BLOCKING 0x0 ;  /* 0x0000000000007b1d */ /* 0x000fec0000010000 */
[----:B------:R-:W-:Y:S02]  /*8b1c0*/  LDS.128 R192, [R3] ;  /* 0x0000000003c07984 */ /* 0x000fe40000000c00 */
[----:B------:R-:W-:Y:S06]  /*8b1d0*/  BAR.SYNC.DEFER_BLOCKING 0x0 ;  /* 0x0000000000007b1d */ /* 0x000fec0000010000 */
[----:B------:R-:W-:Y:S02]  /*8b1e0*/  STSM.16.M88.4 [R0], R196 ;  /* 0x000000c400007844 */ /* 0x000fe40000000200 */
[----:B------:R-:W-:Y:S06]  /*8b1f0*/  BAR.SYNC.DEFER_BLOCKING 0x0 ;  /* 0x0000000000007b1d */ /* 0x000fec0000010000 */
[----:B------:R-:W-:Y:S02]  /*8b200*/  LDS.128 R196, [R3] ;  /* 0x0000000003c47984 */ /* 0x000fe40000000c00 */
[----:B------:R-:W-:Y:S06]  /*8b210*/  BAR.SYNC.DEFER_BLOCKING 0x0 ;  /* 0x0000000000007b1d */ /* 0x000fec0000010000 */
[----:B------:R-:W-:Y:S02]  /*8b220*/  STSM.16.M88.4 [R0], R200 ;  /* 0x000000c800007844 */ /* 0x000fe40000000200 */
[----:B------:R-:W-:Y:S06]  /*8b230*/  BAR.SYNC.DEFER_BLOCKING 0x0 ;  /* 0x0000000000007b1d */ /* 0x000fec0000010000 */
[----:B------:R-:W2:Y:S02]  /*8b240*/  LDS.128 R200, [R3] ;  /* 0x0000000003c87984 */ /* 0x000ea40000000c00 */
[----:B------:R-:W-:Y:S06]  /*8b250*/  BAR.SYNC.DEFER_BLOCKING 0x0 ;  /* 0x0000000000007b1d */ /* 0x000fec0000010000 */
[----:B--2---:R2:W-:Y:S04]  /*8b260*/  STL [R1+0x2a30], R203 ;  /* 0x002a30cb01007387 */ /* 0x0045e80000100800 */
[----:B--2---:R-:W2:Y:S04]  /*8b270*/  LDL.LU R203, [R1+0x5f0] ;  /* 0x0005f00001cb7983 */ /* 0x004ea80000300800 */
[----:B------:R-:W3:Y:S04]  /*8b280*/  LDL.LU R208, [R1+0x560] ;  /* 0x0005600001d07983 */ /* 0x000ee80000300800 */
[----:B------:R-:W3:Y:S04]  /*8b290*/  LDL.LU R209, [R1+0x568] ;  /* 0x0005680001d17983 */ /* 0x000ee80000300800 */
[----:B------:R-:W3:Y:S04]  /*8b2a0*/  LDL.LU R210, [R1+0x390] ;  /* 0x0003900001d27983 */ /* 0x000ee80000300800 */
[----:B------:R-:W3:Y:S04]  /*8b2b0*/  LDL.LU R211, [R1+0x398] ;  /* 0x0003980001d37983 */ /* 0x000ee80000300800 */
[----:B------:R-:W-:Y:S01]  /*8b2c0*/  STSM.16.M88.4 [R0], R204 ;  /* 0x000000cc00007844 */ /* 0x000fe20000000200 */
[----:B------:R-:W-:Y:S06]  /*8b2d0*/  BAR.SYNC.DEFER_BLOCKING 0x0 ;  /* 0x0000000000007b1d */ /* 0x000fec0000010000 */
[----:B--2---:R-:W2:Y:S02]  /*8b2e0*/  LDS.128 R204, [R203] ;  /* 0x00000000cbcc7984 */ /* 0x004ea40000000c00 */
[----:B------:R-:W-:Y:S06]  /*8b2f0*/  BAR.SYNC.DEFER_BLOCKING 0x0 ;  /* 0x0000000000007b1d */ /* 0x000fec0000010000 */
[----:B---3--:R3:W-:Y:S02]  /*8b300*/  STSM.16.M88.4 [R0], R208 ;  /* 0x000000d000007844 */ /* 0x0087e40000000200 */
[----:B------:R-:W-:Y:S06]  /*8b310*/  BAR.SYNC.DEFER_BLOCKING 0x0 ;  /* 0x0000000000007b1d */ /* 0x000fec0000010000 */
[----:B--2---:R-:W-:Y:S04]  /*8b320*/  STL [R1+0x2a24], R207 ;  /* 0x002a24cf01007387 */ /* 0x004fe80000100800 */
[----:B---3--:R-:W2:Y:S04]  /*8b330*/  LDL.LU R208, [R1+0x420] ;  /* 0x0004200001d07983 */ /* 0x008ea80000300800 */
[----:B------:R-:W2:Y:S04]  /*8b340*/  LDL.LU R209, [R1+0x428] ;  /* 0x0004280001d17983 */ /* 0x000ea80000300800 */
[----:B------:R-:W2:Y:S04]  /*8b350*/  LDL.LU R210, [R1+0x210] ;  /* 0x0002100001d27983 */ /* 0x000ea80000300800 */
[----:B------:R-:W2:Y:S04]  /*8b360*/  LDL.LU R211, [R1+0x218] ;  /* 0x0002180001d37983 */ /* 0x000ea80000300800 */
[----:B------:R-:W3:Y:S01]  /*8b370*/  LDS.128 R212, [R203] ;  /* 0x00000000cbd47984 */ /* 0x000ee20000000c00 */
[----:B------:R-:W-:Y:S06]  /*8b380*/  BAR.SYNC.DEFER_BLOCKING 0x0 ;  /* 0x0000000000007b1d */ /* 0x000fec0000010000 */
[----:B---3--:R-:W-:Y:S04]  /*8b390*/  STL [R1+0x2a28], R215 ;  /* 0x002a28d701007387 */ /* 0x008fe80000100800 */
        /* <DEDUP_REMOVED lines=26> */
[----:B--2---:R2:W-:Y:S02]  /*8b540*/  STSM.16.M88.4 [R0], R208 ;  /* 0x000000d000007844 */ /* 0x0045e40000000200 */
[----:B------:R-:W-:Y:S06]  /*8b550*/  BAR.SYNC.DEFER_BLOCKING 0x0 ;  /* 0x0000000000007b1d */ /* 0x000fec0000010000 */
[----:B--2---:R-:W2:Y:S04]  /*8b560*/  LDL.LU R208, [R1+0x424] ;  /* 0x0004240001d07983 */ /* 0x004ea80000300800 */
[----:B------:R-:W2:Y:S04]  /*8b570*/  LDL.LU R209, [R1+0x42c] ;  /* 0x00042c0001d17983 */ /* 0x000ea80000300800 */
[----:B------:R-:W4:Y:S04]  /*8b580*/  LDL.LU R242, [R1+0xf0] ;  /* 0x0000f00001f27983 */ /* 0x000f280000300800 */
[----:B------:R-:W2:Y:S04]  /*8b590*/  LDL.LU R219, [R1+0x1200] ;  /* 0x0012000001db7983 */ /* 0x000ea80000300800 */
[----:B------:R-:W3:Y:S04]  /*8b5a0*/  LDL.LU R210, [R1+0x214] ;  /* 0x0002140001d27983 */ /* 0x000ee80000300800 */
[----:B------:R-:W3:Y:S04]  /*8b5b0*/  LDL.LU R211, [R1+0x21c] ;  /* 0x00021c0001d37983 */ /* 0x000ee80000300800 */
[----:B------:R-:W4:Y:S04]  /*8b5c0*/  LDL.LU R241, [R1+0xe0] ;  /* 0x0000e00001f17983 */ /* 0x000f280000300800 */
[----:B------:R-:W4:Y:S04]  /*8b5d0*/  LDL.LU R247, [R1+0xd0] ;  /* 0x0000d00001f77983 */ /* 0x000f280000300800 */
[----:B------:R-:W4:Y:S04]  /*8b5e0*/  LDL.LU R243, [R1+0xc0] ;  /* 0x0000c00001f37983 */ /* 0x000f280000300800 */
[----:B------:R-:W4:Y:S04]  /*8b5f0*/  LDL.LU R215, [R1+0x1204] ;  /* 0x0012040001d77983 */ /* 0x000f280000300800 */
[----:B------:R-:W1:Y:S01]  /*8b600*/  LDS.128 R236, [R203] ;  /* 0x00000000cbec7984 */ /* 0x000e620000000c00 */
[----:B------:R-:W-:Y:S06]  /*8b610*/  BAR.SYNC.DEFER_BLOCKING 0x0 ;  /* 0x0000000000007b1d */ /* 0x000fec0000010000 */
[----:B------:R-:W4:Y:S04]  /*8b620*/  LDL.LU R207, [R1+0x120c] ;  /* 0x00120c0001cf7983 */ /* 0x000f280000300800 */
[----:B------:R-:W4:Y:S01]  /*8b630*/  LDL.LU R227, [R1+0x1208] ;  /* 0x0012080001e37983 */ /* 0x000f220000300800 */
[----:B--2---:R-:W-:-:S03]  /*8b640*/  ISETP.GE.AND P0, PT, R219, UR16, PT ;  /* 0x00000010db007c0c */ /* 0x004fc6000bf06270 */
[----:B---3--:R2:W-:Y:S01]  /*8b650*/  STSM.16.M88.4 [R0], R208 ;  /* 0x000000d000007844 */ /* 0x0085e20000000200 */
[----:B------:R-:W-:Y:S01]  /*8b660*/  BAR.SYNC.DEFER_BLOCKING 0x0 ;  /* 0x0000000000007b1d */ /* 0x000fe20000010000 */
[----:B------:R-:W-:-:S05]  /*8b670*/  ISETP.LT.AND P0, PT, R252, UR27, !P0 ;  /* 0x0000001bfc007c0c */ /* 0x000fca000c701270 */
[----:B------:R-:W3:Y:S01]  /*8b680*/  LDCU UR27, c[0x0][0x398] ;  /* 0x00007300ff1b77ac */ /* 0x000ee20008000800 */
[----:B--2---:R-:W-:Y:S01]  /*8b690*/  IMAD R208, R219, UR4, RZ ;  /* 0x00000004dbd07c24 */ /* 0x004fe2000f8e02ff */
[----:B------:R-:W2:Y:S01]  /*8b6a0*/  LDC R209, c[0x0][0x3b4] ;  /* 0x0000ed00ffd17b82 */ /* 0x000ea20000000800 */
[----:B----4-:R-:W-:Y:S01]  /*8b6b0*/  IMAD R0, R215, UR8, RZ ;  /* 0x00000008d7007c24 */ /* 0x010fe2000f8e02ff */
[----:B------:R-:W4:Y:S02]  /*8b6c0*/  LDCU.64 UR4, c[0x0][0x390] ;  /* 0x00007200ff0477ac */ /* 0x000f240008000a00 */
[C---:B------:R-:W-:Y:S01]  /*8b6d0*/  LEA R244, P1, R208.reuse, UR6, 0x2 ;  /* 0x00000006d0f47c11 */ /* 0x040fe2000f8210ff */
[----:B------:R-:W1:Y:S03]  /*8b6e0*/  LDCU.64 UR8, c[0x0][0x398] ;  /* 0x00007300ff0877ac */ /* 0x000e660008000a00 */
[----:B------:R-:W-:Y:S01]  /*8b6f0*/  LEA.HI.X.SX32 R245, R208, UR7, 0x2, P1 ;  /* 0x00000007d0f57c11 */ /* 0x000fe200088f16ff */
[----:B------:R-:W1:Y:S02]  /*8b700*/  LDCU.64 UR6, c[0x0][0x390] ;  /* 0x00007200ff0677ac */ /* 0x000e640008000a00 */
[----:B------:R-:W-:Y:S01]  /*8b710*/  IMAD.WIDE R2, R235, 0x4, R244 ;  /* 0x00000004eb027825 */ /* 0x000fe200078e02f4 */
[----:B------:R-:W-:-:S04]  /*8b720*/  LEA R210, P1, R0, UR10, 0x2 ;  /* 0x0000000a00d27c11 */ /* 0x000fc8000f8210ff */
[----:B------:R1:W-:Y:S01]  /*8b730*/  @P0 STG.E desc[UR14][R2.64], R242 ;  /* 0x000000f202000986 */ /* 0x0003e2000c10190e */
[----:B------:R-:W-:-:S04]  /*8b740*/  ISETP.GE.AND P0, PT, R215, UR12, PT ;  /* 0x0000000cd7007c0c */ /* 0x000fc8000bf06270 */
[----:B------:R-:W-:Y:S01]  /*8b750*/  ISETP.LT.AND P0, PT, R252, UR29, !P0 ;  /* 0x0000001dfc007c0c */ /* 0x000fe2000c701270 */
[----:B------:R-:W2:Y:S01]  /*8b760*/  LDCU UR29, c[0x0][0x398] ;  /* 0x00007300ff1d77ac */ /* 0x000ea20008000800 */
[----:B------:R-:W-:Y:S01]  /*8b770*/  LEA.HI.X.SX32 R211, R0, UR11, 0x2, P1 ;  /* 0x0000000b00d37c11 */ /* 0x000fe200088f16ff */
[----:B-1----:R-:W3:Y:S02]  /*8b780*/  LDL.LU R242, [R1+0xb0] ;  /* 0x0000b00001f27983 */ /* 0x002ee40000300800 */
[----:B------:R-:W-:Y:S01]  /*8b790*/  IMAD.WIDE R2, R235, 0x4, R210 ;  /* 0x00000004eb027825 */ /* 0x000fe200078e02d2 */
[----:B------:R-:W1:Y:S07]  /*8b7a0*/  LDCU.64 UR10, c[0x0][0x398] ;  /* 0x00007300ff0a77ac */ /* 0x000e6e0008000a00 */
[----:B------:R4:W-:Y:S04]  /*8b7b0*/  @P0 STG.E desc[UR14][R2.64], R241 ;  /* 0x000000f102000986 */ /* 0x0009e8000c10190e */
[----:B----4-:R-:W4:Y:S04]  /*8b7c0*/  LDL.LU R241, [R1+0xa0] ;  /* 0x0000a00001f17983 */ /* 0x010f280000300800 */
[----:B------:R-:W4:Y:S01]  /*8b7d0*/  LDL.LU R234, [R1] ;  /* 0x0000000001ea7983 */ /* 0x000f220000300800 */
[----:B--2---:R-:W-:Y:S01]  /*8b7e0*/  IMAD R0, R209, 0x80, R208 ;  /* 0x00000080d1007824 */ /* 0x004fe200078e02d0 */
[----:B------:R-:W-:Y:S01]  /*8b7f0*/  ISETP.GE.AND P0, PT, R252, UR17, PT ;  /* 0x00000011fc007c0c */ /* 0x000fe2000bf06270 */
[----:B------:R-:W2:Y:S03]  /*8b800*/  LDCU.64 UR16, c[0x0][0x398] ;  /* 0x00007300ff1077ac */ /* 0x000ea60008000a00 */
[----:B------:R-:W-:Y:S01]  /*8b810*/  LEA R208, P1, R0, UR4, 0x2 ;  /* 0x0000000400d07c11 */ /* 0x000fe2000f8210ff */
[----:B------:R-:W1:Y:S01]  /*8b820*/  LDCU UR4, c[0x0][0x3b8] ;  /* 0x00007700ff0477ac */ /* 0x000e620008000800 */
[----:B------:R-:W-:-:S02]  /*8b830*/  ISETP.LT.AND P2, PT, R207, UR24, !P0 ;  /* 0x00000018cf007c0c */ /* 0x000fc4000c741270 */
[----:B------:R-:W-:Y:S01]  /*8b840*/  LEA.HI.X.SX32 R209, R0, UR5, 0x2, P1 ;  /* 0x0000000500d17c11 */ /* 0x000fe200088f16ff */
[----:B------:R-:W1:Y:S01]  /*8b850*/  LDCU UR5, c[0x0][0x39c] ;  /* 0x00007380ff0577ac */ /* 0x000e620008000800 */
[----:B------:R-:W-:Y:S01]  /*8b860*/  LEA R0, R246, R0, 0x6 ;  /* 0x00000000f6007211 */ /* 0x000fe200078e30ff */
[----:B------:R-:W-:Y:S01]  /*8b870*/  IMAD.WIDE R2, R235, 0x4, R208 ;  /* 0x00000004eb027825 */ /* 0x000fe200078e02d0 */
[----:B------:R-:W-:Y:S01]  /*8b880*/  ISETP.LT.AND P0, PT, R227, UR18, !P0 ;  /* 0x00000012e3007c0c */ /* 0x000fe2000c701270 */
[----:B------:R-:W1:Y:S06]  /*8b890*/  LDCU UR24, c[0x0][0x39c] ;  /* 0x00007380ff1877ac */ /* 0x000e6c0008000800 */
[----:B------:R1:W-:Y:S01]  /*8b8a0*/  @P2 STG.E desc[UR14][R2.64], R247 ;  /* 0x000000f702002986 */ /* 0x0003e2000c10190e */
[----:B------:R-:W2:Y:S01]  /*8b8b0*/  LDCU UR18, c[0x0][0x398] ;  /* 0x00007300ff1277ac */ /* 0x000ea20008000800 */
[----:B-1----:R-:W-:-:S04]  /*8b8c0*/  LEA R2, P1, R0, UR6, 0x2 ;  /* 0x0000000600027c11 */ /* 0x002fc8000f8210ff */
[----:B------:R-:W-:Y:S01]  /*8b8d0*/  LEA.HI.X.SX32 R3, R0, UR7, 0x2, P1 ;  /* 0x0000000700037c11 */ /* 0x000fe200088f16ff */
[----:B------:R-:W-:Y:S01]  /*8b8e0*/  VIADD R0, R252, 0x1 ;  /* 0x00000001fc007836 */ /* 0x000fe20000000000 */
[----:B------:R-:W1:Y:S01]  /*8b8f0*/  LDCU.64 UR6, c[0x0][0x398] ;  /* 0x00007300ff0677ac */ /* 0x000e620008000a00 */
[----:B------:R-:W-:-:S05]  /*8b900*/  IMAD.WIDE R246, R235, 0x4, R2 ;  /* 0x00000004ebf67825 */ /* 0x000fca00078e0202 */
[----:B------:R1:W-:Y:S01]  /*8b910*/  @P0 STG.E desc[UR14][R246.64], R243 ;  /* 0x000000f3f6000986 */ /* 0x0003e2000c10190e */
[----:B------:R-:W-:Y:S01]  /*8b920*/  ISETP.GE.AND P0, PT, R0, UR13, PT ;  /* 0x0000000d00007c0c */ /* 0x000fe2000bf06270 */
[----:B------:R-:W2:Y:S03]  /*8b930*/  LDCU.64 UR12, c[0x0][0x398] ;  /* 0x00007300ff0c77ac */ /* 0x000ea60008000a00 */
[----:B------:R-:W-:Y:S01]  /*8b940*/  ISETP.LT.AND P1, PT, R219, UR22, !P0 ;  /* 0x00000016db007c0c */ /* 0x000fe2000c721270 */
[----:B------:R-:W2:Y:S01]  /*8b950*/  LDCU UR22, c[0x0][0x398] ;  /* 0x00007300ff1677ac */ /* 0x000ea20008000800 */
[----:B------:R-:W-:Y:S01]  /*8b960*/  IADD3 R0, PT, PT, R235, UR4, RZ ;  /* 0x00000004eb007c10 */ /* 0x000fe2000fffe0ff */
[----:B------:R-:W2:Y:S04]  /*8b970*/  LDCU UR4, c[0x0][0x3b8] ;  /* 0x00007700ff0477ac */ /* 0x000ea80008000800 */
[C---:B-1----:R-:W-:Y:S01]  /*8b980*/  IMAD.WIDE R246, R0.reuse, 0x4, R244 ;  /* 0x0000000400f67825 */ /* 0x042fe200078e02f4 */
[----:B------:R-:W4:Y:S04]  /*8b990*/  LDL.LU R243, [R1+0xf4] ;  /* 0x0000f40001f37983 */ /* 0x000f280000300800 */
[----:B------:R-:W4:Y:S04]  /*8b9a0*/  LDL.LU R235, [R1+0xd4] ;  /* 0x0000d40001eb7983 */ /* 0x000f280000300800 */
[----:B---3--:R1:W-:Y:S01]  /*8b9b0*/  @P1 STG.E desc[UR14][R246.64], R242 ;  /* 0x000000f2f6001986 */ /* 0x0083e2000c10190e */
[----:B------:R-:W-:Y:S01]  /*8b9c0*/  ISETP.LT.AND P1, PT, R215, UR8, !P0 ;  /* 0x00000008d7007c0c */ /* 0x000fe2000c721270 */
[----:B------:R-:W3:Y:S01]  /*8b9d0*/  LDCU UR8, c[0x0][0x398] ;  /* 0x00007300ff0877ac */ /* 0x000ee20008000800 */
[C---:B-1----:R-:W-:Y:S01]  /*8b9e0*/  IMAD.WIDE R246, R0.reuse, 0x4, R210 ;  /* 0x0000000400f67825 */ /* 0x042fe200078e02d2 */
[----:B------:R-:W3:Y:S10]  /*8b9f0*/  LDL.LU R242, [R1+0xc4] ;  /* 0x0000c40001f27983 */ /* 0x000ef40000300800 */
[----:B----4-:R1:W-:Y:S01]  /*8ba00*/  @P1 STG.E desc[UR14][R246.64], R241 ;  /* 0x000000f1f6001986 */ /* 0x0103e2000c10190e */
[----:B------:R-:W-:Y:S01]  /*8ba10*/  ISETP.LT.AND P1, PT, R207, UR20, !P0 ;  /* 0x00000014cf007c0c */ /* 0x000fe2000c721270 */
[----:B------:R-:W4:Y:S01]  /*8ba20*/  LDCU UR20, c[0x0][0x398] ;  /* 0x00007300ff1477ac */ /* 0x000f220008000800 */
[----:B--2---:R-:W-:Y:S01]  /*8ba30*/  ISETP.LT.AND P0, PT, R227, UR16, !P0 ;  /* 0x00000010e3007c0c */ /* 0x004fe2000c701270 */
[----:B------:R-:W2:Y:S01]  /*8ba40*/  LDCU UR16, c[0x0][0x398] ;  /* 0x00007300ff1077ac */ /* 0x000ea20008000800 */
[C---:B-1----:R-:W-:Y:S01]  /*8ba50*/  IMAD.WIDE R246, R0.reuse, 0x4, R208 ;  /* 0x0000000400f67825 */ /* 0x042fe200078e02d0 */
[----:B------:R-:W2:Y:S08]  /*8ba60*/  LDL.LU R241, [R1+0x2a44] ;  /* 0x002a440001f17983 */ /* 0x000eb00000300800 */
[----:B------:R1:W-:Y:S02]  /*8ba70*/  @P1 STG.E desc[UR14][R246.64], R234 ;  /* 0x000000eaf6001986 */ /* 0x0003e4000c10190e */
[----:B-1----:R-:W-:-:S02]  /*8ba80*/  IMAD.WIDE R246, R0, 0x4, R2 ;  /* 0x0000000400f67825 */ /* 0x002fc400078e0202 */
[----:B------:R-:W2:Y:S04]  /*8ba90*/  LDL.LU R234, [R1+0xb4] ;  /* 0x0000b40001ea7983 */ /* 0x000ea80000300800 */
[----:B------:R1:W-:Y:S02]  /*8baa0*/  @P0 STG.E desc[UR14][R246.64], R240 ;  /* 0x000000f0f6000986 */ /* 0x0003e4000c10190e */
[----:B-1----:R-:W-:-:S05]  /*8bab0*/  VIADD R240, R252, 0x2 ;  /* 0x00000002fcf07836 */ /* 0x002fca0000000000 */
[----:B------:R-:W-:Y:S02]  /*8bac0*/  ISETP.GE.AND P0, PT, R240, UR5, PT ;  /* 0x00000005f0007c0c */ /* 0x000fe4000bf06270 */
[----:B------:R-:W2:Y:S02]  /*8bad0*/  LDL.LU R240, [R1+0xe4] ;  /* 0x0000e40001f07983 */ /* 0x000ea40000300800 */
[----:B------:R-:W-:Y:S01]  /*8bae0*/  ISETP.LT.AND P1, PT, R219, UR12, !P0 ;  /* 0x0000000cdb007c0c */ /* 0x000fe2000c721270 */
[----:B------:R-:W1:Y:S01]  /*8baf0*/  LDCU UR12, c[0x0][0x398] ;  /* 0x00007300ff0c77ac */ /* 0x000e620008000800 */
[----:B------:R-:W-:Y:S01]  /*8bb00*/  IADD3 R0, PT, PT, R0, UR4, RZ ;  /* 0x0000000400007c10 */ /* 0x000fe2000fffe0ff */
[----:B------:R-:W1:Y:S04]  /*8bb10*/  LDCU.64 UR4, c[0x0][0x398] ;  /* 0x00007300ff0477ac */ /* 0x000e680008000a00 */
[----:B------:R-:W-:-:S06]  /*8bb20*/  IMAD.WIDE R246, R0, 0x4, R244 ;  /* 0x0000000400f67825 */ /* 0x000fcc00078e02f4 */
[----:B------:R1:W-:Y:S01]  /*8bb30*/  @P1 STG.E desc[UR14][R246.64], R243 ;  /* 0x000000f3f6001986 */ /* 0x0003e2000c10190e */
[----:B------:R-:W-:Y:S01]  /*8bb40*/  ISETP.LT.AND P1, PT, R215, UR10, !P0 ;  /* 0x0000000ad7007c0c */ /* 0x000fe2000c721270 */
[----:B------:R-:W2:Y:S01]  /*8bb50*/  LDCU UR10, c[0x0][0x398] ;  /* 0x00007300ff0a77ac */ /* 0x000ea20008000800 */
[C---:B-1----:R-:W-:Y:S01]  /*8bb60*/  IMAD.WIDE R246, R0.reuse, 0x4, R210 ;  /* 0x0000000400f67825 */ /* 0x042fe200078e02d2 */
[----:B------:R-:W3:Y:S10]  /*8bb70*/  LDL.LU R243, [R1+0x4] ;  /* 0x0000040001f37983 */ /* 0x000ef40000300800 */
[----:B--2---:R1:W-:Y:S01]  /*8bb80*/  @P1 STG.E desc[UR14][R246.64], R240 ;  /* 0x000000f0f6001986 */ /* 0x0043e2000c10190e */
[----:B------:R-:W-:Y:S01]  /*8bb90*/  ISETP.LT.AND P1, PT, R207, UR4, !P0 ;  /* 0x00000004cf007c0c */ /* 0x000fe2000c721270 */
[----:B------:R-:W2:Y:S01]  /*8bba0*/  LDCU UR4, c[0x0][0x3b8] ;  /* 0x00007700ff0477ac */ /* 0x000ea20008000800 */
[----:B------:R-:W-:Y:S01]  /*8bbb0*/  ISETP.LT.AND P0, PT, R227, UR6, !P0 ;  /* 0x00000006e3007c0c */ /* 0x000fe2000c701270 */
[----:B------:R-:W2:Y:S01]  /*8bbc0*/  LDCU UR6, c[0x0][0x39c] ;  /* 0x00007380ff0677ac */ /* 0x000ea20008000800 */
[----:B-1----:R-:W-:-:S09]  /*8bbd0*/  IMAD.WIDE R246, R0, 0x4, R208 ;  /* 0x0000000400f67825 */ /* 0x002fd200078e02d0 */
[----:B------:R1:W-:Y:S01]  /*8bbe0*/  @P1 STG.E desc[UR14][R246.64], R235 ;  /* 0x000000ebf6001986 */ /* 0x0003e2000c10190e */
[----:B------:R-:W-:Y:S02]  /*8bbf0*/  VIADD R240, R252, 0x3 ;  /* 0x00000003fcf07836 */ /* 0x000fe40000000000 */
[----:B-1----:R-:W-:-:S05]  /*8bc00*/  IMAD.WIDE R246, R0, 0x4, R2 ;  /* 0x0000000400f67825 */ /* 0x002fca00078e0202 */
[----:B---3--:R1:W-:Y:S01]  /*8bc10*/  @P0 STG.E desc[UR14][R246.64], R242 ;  /* 0x000000f2f6000986 */ /* 0x0083e2000c10190e */
[----:B--2---:R-:W-:Y:S01]  /*8bc20*/  ISETP.GE.AND P0, PT, R240, UR6, PT ;  /* 0x00000006f0007c0c */ /* 0x004fe2000bf06270 */
[----:B------:R-:W2:Y:S02]  /*8bc30*/  LDCU UR6, c[0x0][0x398] ;  /* 0x00007300ff0677ac */ /* 0x000ea40008000800 */
[----:B-1----:R-:W3:Y:S04]  /*8bc40*/  LDL.LU R242, [R1+0xf8] ;  /* 0x0000f80001f27983 */ /* 0x002ee80000300800 */
[----:B------:R-:W2:Y:S01]  /*8bc50*/  LDL.LU R240, [R1+0xa4] ;  /* 0x0000a40001f07983 */ /* 0x000ea20000300800 */
[----:B------:R-:W-:Y:S01]  /*8bc60*/  ISETP.LT.AND P1, PT, R219, UR26, !P0 ;  /* 0x0000001adb007c0c */ /* 0x000fe2000c721270 */
[----:B------:R-:W1:Y:S01]  /*8bc70*/  LDCU UR26, c[0x0][0x398] ;  /* 0x00007300ff1a77ac */ /* 0x000e620008000800 */
[----:B------:R-:W-:Y:S01]  /*8bc80*/  IADD3 R0, PT, PT, R0, UR4, RZ ;  /* 0x0000000400007c10 */ /* 0x000fe2000fffe0ff */
[----:B------:R-:W3:Y:S01]  /*8bc90*/  LDL.LU R235, [R1+0xd8] ;  /* 0x0000d80001eb7983 */ /* 0x000ee20000300800 */
[----:B------:R-:W1:Y:S03]  /*8bca0*/  LDCU UR4, c[0x0][0x398] ;  /* 0x00007300ff0477ac */ /* 0x000e660008000800 */
        /* <DEDUP_REMOVED lines=12> */
[----:B------:R1:W-:Y:S02]  /*8bd70*/  @P1 STG.E desc[UR14][R246.64], R243 ;  /* 0x000000f3f6001986 */ /* 0x0003e4000c10190e */
[----:B-1----:R-:W-:Y:S02]  /*8bd80*/  IMAD.WIDE R246, R0, 0x4, R2 ;  /* 0x0000000400f67825 */ /* 0x002fe400078e0202 */
[----:B------:R-:W4:Y:S04]  /*8bd90*/  LDL.LU R243, [R1+0xb8] ;  /* 0x0000b80001f37983 */ /* 0x000f280000300800 */
[----:B------:R1:W-:Y:S04]  /*8bda0*/  @P0 STG.E desc[UR14][R246.64], R241 ;  /* 0x000000f1f6000986 */ /* 0x0003e8000c10190e */
[----:B-1----:R-:W4:Y:S01]  /*8bdb0*/  LDL.LU R247, [R1+0xe8] ;  /* 0x0000e80001f77983 */ /* 0x002f220000300800 */
[----:B------:R-:W-:-:S05]  /*8bdc0*/  VIADD R240, R252, 0x4 ;  /* 0x00000004fcf07836 */ /* 0x000fca0000000000 */
[----:B--2---:R-:W-:Y:S01]  /*8bdd0*/  ISETP.GE.AND P0, PT, R240, UR6, PT ;  /* 0x00000006f0007c0c */ /* 0x004fe2000bf06270 */
[----:B------:R-:W1:Y:S03]  /*8bde0*/  LDCU UR6, c[0x0][0x398] ;  /* 0x00007300ff0677ac */ /* 0x000e660008000800 */
[----:B------:R-:W-:Y:S01]  /*8bdf0*/  ISETP.LT.AND P1, PT, R219, UR8, !P0 ;  /* 0x00000008db007c0c */ /* 0x000fe2000c721270 */
[----:B------:R-:W2:Y:S01]  /*8be00*/  LDCU UR8, c[0x0][0x398] ;  /* 0x00007300ff0877ac */ /* 0x000ea20008000800 */
[----:B------:R-:W-:Y:S01]  /*8be10*/  IADD3 R0, PT, PT, R0, UR4, RZ ;  /* 0x0000000400007c10 */ /* 0x000fe2000fffe0ff */
[----:B------:R-:W1:Y:S04]  /*8be20*/  LDCU UR4, c[0x0][0x398] ;  /* 0x00007300ff0477ac */ /* 0x000e680008000800 */
[----:B------:R-:W-:-:S06]  /*8be30*/  IMAD.WIDE R240, R0, 0x4, R244 ;  /* 0x0000000400f07825 */ /* 0x000fcc00078e02f4 */
[----:B---3--:R3:W-:Y:S04]  /*8be40*/  @P1 STG.E desc[UR14][R240.64], R242 ;  /* 0x000000f2f0001986 */ /* 0x0087e8000c10190e */
[----:B---3--:R-:W3:Y:S01]  /*8be50*/  LDL.LU R242, [R1+0xa8] ;  /* 0x0000a80001f27983 */ /* 0x008ee20000300800 */
[----:B-1----:R-:W-:Y:S01]  /*8be60*/  ISETP.LT.AND P1, PT, R215, UR6, !P0 ;  /* 0x00000006d7007c0c */ /* 0x002fe2000c721270 */
[----:B------:R-:W1:Y:S01]  /*8be70*/  LDCU UR6, c[0x0][0x398] ;  /* 0x00007300ff0677ac */ /* 0x000e620008000800 */
[C---:B------:R-:W-:Y:S01]  /*8be80*/  IMAD.WIDE R240, R0.reuse, 0x4, R210 ;  /* 0x0000000400f07825 */ /* 0x040fe200078e02d2 */
[----:B------:R-:W2:Y:S10]  /*8be90*/  LDL.LU R246, [R1+0x8] ;  /* 0x0000080001f67983 */ /* 0x000eb40000300800 */
[----:B----4-:R4:W-:Y:S01]  /*8bea0*/  @P1 STG.E desc[UR14][R240.64], R247 ;  /* 0x000000f7f0001986 */ /* 0x0109e2000c10190e */
[----:B------:R-:W-:Y:S01]  /*8beb0*/  ISETP.LT.AND P1, PT, R207, UR4, !P0 ;  /* 0x00000004cf007c0c */ /* 0x000fe2000c721270 */
[----:B------:R-:W2:Y:S01]  /*8bec0*/  LDCU UR4, c[0x0][0x3b8] ;  /* 0x00007700ff0477ac */ /* 0x000ea20008000800 */
[----:B-1----:R-:W-:Y:S01]  /*8bed0*/  ISETP.LT.AND P0, PT, R227, UR6, !P0 ;  /* 0x00000006e3007c0c */ /* 0x002fe2000c701270 */
[----:B------:R-:W1:Y:S01]  /*8bee0*/  LDCU UR6, c[0x0][0x39c] ;  /* 0x00007380ff0677ac */ /* 0x000e620008000800 */
[C---:B----4-:R-:W-:Y:S01]  /*8bef0*/  IMAD.WIDE R240, R0.reuse, 0x4, R208 ;  /* 0x0000000400f07825 */ /* 0x050fe200078e02d0 */
[----:B------:R-:W4:Y:S08]  /*8bf00*/  LDL.LU R247, [R1+0xfc] ;  /* 0x0000fc0001f77983 */ /* 0x000f300000300800 */
[----:B------:R1:W-:Y:S02]  /*8bf10*/  @P1 STG.E desc[UR14][R240.64], R235 ;  /* 0x000000ebf0001986 */ /* 0x0003e4000c10190e */
[----:B-1----:R-:W-:-:S05]  /*8bf20*/  IMAD.WIDE R240, R0, 0x4, R2 ;  /* 0x0000000400f07825 */ /* 0x002fca00078e0202 */
[----:B------:R1:W-:Y:S02]  /*8bf30*/  @P0 STG.E desc[UR14][R240.64], R234 ;  /* 0x000000eaf0000986 */ /* 0x0003e4000c10190e */
[----:B-1----:R-:W-:-:S05]  /*8bf40*/  VIADD R240, R252, 0x5 ;  /* 0x00000005fcf07836 */ /* 0x002fca0000000000 */
[----:B------:R-:W-:Y:S01]  /*8bf50*/  ISETP.GE.AND P0, PT, R240, UR6, PT ;  /* 0x00000006f0007c0c */ /* 0x000fe2000bf06270 */
[----:B------:R-:W1:Y:S03]  /*8bf60*/  LDCU UR6, c[0x0][0x398] ;  /* 0x00007300ff0677ac */ /* 0x000e660008000800 */
[----:B--2---:R-:W-:Y:S01]  /*8bf70*/  ISETP.LT.AND P1, PT, R219, UR8, !P0 ;  /* 0x00000008db007c0c */ /* 0x004fe2000c721270 */
[----:B------:R-:W2:Y:S01]  /*8bf80*/  LDCU UR8, c[0x0][0x398] ;  /* 0x00007300ff0877ac */ /* 0x000ea20008000800 */
[----:B------:R-:W-:Y:S01]  /*8bf90*/  IADD3 R0, PT, PT, R0, UR4, RZ ;  /* 0x0000000400007c10 */ /* 0x000fe2000fffe0ff */
[----:B------:R-:W2:Y:S04]  /*8bfa0*/  LDCU UR4, c[0x0][0x398] ;  /* 0x00007300ff0477ac */ /* 0x000ea80008000800 */
[----:B------:R-:W-:-:S06]  /*8bfb0*/  IMAD.WIDE R240, R0, 0x4, R244 ;  /* 0x0000000400f07825 */ /* 0x000fcc00078e02f4 */
[----:B------:R2:W-:Y:S01]  /*8bfc0*/  @P1 STG.E desc[UR14][R240.64], R243 ;  /* 0x000000f3f0001986 */ /* 0x0005e2000c10190e */
[----:B-1----:R-:W-:Y:S01]  /*8bfd0*/  ISETP.LT.AND P1, PT, R215, UR6, !P0 ;  /* 0x00000006d7007c0c */ /* 0x002fe2000c721270 */
[----:B------:R-:W1:Y:S01]  /*8bfe0*/  LDCU UR6, c[0x0][0x398] ;  /* 0x00007300ff0677ac */ /* 0x000e620008000800 */
[C---:B--2---:R-:W-:Y:S01]  /*8bff0*/  IMAD.WIDE R240, R0.reuse, 0x4, R210 ;  /* 0x0000000400f07825 */ /* 0x044fe200078e02d2 */
[----:B------:R-:W2:Y:S04]  /*8c000*/  LDL.LU R243, [R1+0xec] ;  /* 0x0000ec0001f37983 */ /* 0x000ea80000300800 */
[----:B------:R-:W2:Y:S04]  /*8c010*/  LDL.LU R235, [R1+0xdc] ;  /* 0x0000dc0001eb7983 */ /* 0x000ea80000300800 */
[----:B------:R-:W2:Y:S04]  /*8c020*/  LDL.LU R234, [R1+0xcc] ;  /* 0x0000cc0001ea7983 */ /* 0x000ea80000300800 */
[----:B---3--:R3:W-:Y:S04]  /*8c030*/  @P1 STG.E desc[UR14][R240.64], R242 ;  /* 0x000000f2f0001986 */ /* 0x0087e8000c10190e */
[----:B---3--:R-:W3:Y:S01]  /*8c040*/  LDL.LU R242, [R1+0x2a40] ;  /* 0x002a400001f27983 */ /* 0x008ee20000300800 */
[----:B------:R-:W-:Y:S01]  /*8c050*/  ISETP.LT.AND P1, PT, R207, UR4, !P0 ;  /* 0x00000004cf007c0c */ /* 0x000fe2000c721270 */
[C---:B------:R-:W-:Y:S01]  /*8c060*/  IMAD.WIDE R240, R0.reuse, 0x4, R208 ;  /* 0x0000000400f07825 */ /* 0x040fe200078e02d0 */
[----:B-1----:R-:W-:Y:S01]  /*8c070*/  ISETP.LT.AND P0, PT, R227, UR6, !P0 ;  /* 0x00000006e3007c0c */ /* 0x002fe2000c701270 */
[----:B------:R-:W1:Y:S01]  /*8c080*/  LDCU UR6, c[0x0][0x39c] ;  /* 0x00007380ff0677ac */ /* 0x000e620008000800 */
[----:B------:R-:W1:Y:S09]  /*8c090*/  LDCU UR4, c[0x0][0x3b8] ;  /* 0x00007700ff0477ac */ /* 0x000e720008000800 */
[----:B------:R1:W-:Y:S02]  /*8c0a0*/  @P1 STG.E desc[UR14][R240.64], R246 ;  /* 0x000000f6f0001986 */ /* 0x0003e4000c10190e */
[----:B-1----:R-:W-:-:S02]  /*8c0b0*/  IMAD.WIDE R240, R0, 0x4, R2 ;  /* 0x0000000400f07825 */ /* 0x002fc400078e0202 */
[----:B------:R-:W2:Y:S01]  /*8c0c0*/  LDL.LU R246, [R1+0xac] ;  /* 0x0000ac0001f67983 */ /* 0x000ea20000300800 */
[----:B------:R-:W-:Y:S01]  /*8c0d0*/  IADD3 R0, PT, PT, R0, UR4, RZ ;  /* 0x0000000400007c10 */ /* 0x000fe2000fffe0ff */
[----:B------:R-:W1:Y:S02]  /*8c0e0*/  LDCU UR4, c[0x0][0x398] ;  /* 0x00007300ff0477ac */ /* 0x000e640008000800 */
[----:B---3--:R3:W-:Y:S02]  /*8c0f0*/  @P0 STG.E desc[UR14][R240.64], R242 ;  /* 0x000000f2f0000986 */ /* 0x0087e4000c10190e */
[----:B---3--:R-:W-:Y:S02]  /*8c100*/  VIADD R240, R252, 0x6 ;  /* 0x00000006fcf07836 */ /* 0x008fe40000000000 */
[----:B------:R-:W3:Y:S03]  /*8c110*/  LDL.LU R242, [R1+0xbc] ;  /* 0x0000bc0001f27983 */ /* 0x000ee60000300800 */
[----:B------:R-:W-:Y:S01]  /*8c120*/  ISETP.GE.AND P0, PT, R240, UR6, PT ;  /* 0x00000006f0007c0c */ /* 0x000fe2000bf06270 */
[----:B------:R-:W1:Y:S03]  /*8c130*/  LDCU UR6, c[0x0][0x398] ;  /* 0x00007300ff0677ac */ /* 0x000e660008000800 */
[----:B------:R-:W-:Y:S01]  /*8c140*/  ISETP.LT.AND P1, PT, R219, UR8, !P0 ;  /* 0x00000008db007c0c */ /* 0x000fe2000c721270 */
[C---:B------:R-:W-:Y:S01]  /*8c150*/  IMAD.WIDE R240, R0.reuse, 0x4, R244 ;  /* 0x0000000400f07825 */ /* 0x040fe200078e02f4 */
[----:B------:R-:W2:Y:S11]  /*8c160*/  LDCU UR8, c[0x0][0x398] ;  /* 0x00007300ff0877ac */ /* 0x000eb60008000800 */
[----:B----4-:R4:W-:Y:S01]  /*8c170*/  @P1 STG.E desc[UR14][R240.64], R247 ;  /* 0x000000f7f0001986 */ /* 0x0109e2000c10190e */
[----:B-1----:R-:W-:Y:S01]  /*8c180*/  ISETP.LT.AND P1, PT, R215, UR6, !P0 ;  /* 0x00000006d7007c0c */ /* 0x002fe2000c721270 */
[----:B------:R-:W1:Y:S02]  /*8c190*/  LDCU UR6, c[0x0][0x398] ;  /* 0x00007300ff0677ac */ /* 0x000e640008000800 */
[----:B----4-:R-:W4:Y:S01]  /*8c1a0*/  LDL.LU R247, [R1+0xc] ;  /* 0x00000c0001f77983 */ /* 0x010f220000300800 */
[----:B------:R-:W-:-:S09]  /*8c1b0*/  IMAD.WIDE R240, R0, 0x4, R210 ;  /* 0x0000000400f07825 */ /* 0x000fd200078e02d2 */
[----:B--2---:R2:W-:Y:S01]  /*8c1c0*/  @P1 STG.E desc[UR14][R240.64], R243 ;  /* 0x000000f3f0001986 */ /* 0x0045e2000c10190e */
[----:B------:R-:W-:Y:S01]  /*8c1d0*/  ISETP.LT.AND P1, PT, R207, UR4, !P0 ;  /* 0x00000004cf007c0c */ /* 0x000fe2000c721270 */
[----:B------:R-:W1:Y:S02]  /*8c1e0*/  LDCU UR4, c[0x0][0x3b8] ;  /* 0x00007700ff0477ac */ /* 0x000e640008000800 */
[----:B--2---:R-:W2:Y:S01]  /*8c1f0*/  LDL.LU R243, [R1+0x2a3c] ;  /* 0x002a3c0001f37983 */ /* 0x004ea20000300800 */
[----:B------:R-:W-:-:S09]  /*8c200*/  IMAD.WIDE R240, R0, 0x4, R208 ;  /* 0x0000000400f07825 */ /* 0x000fd200078e02d0 */
[----:B------:R1:W-:Y:S04]  /*8c210*/  @P1 STG.E desc[UR14][R240.64], R235 ;  /* 0x000000ebf0001986 */ /* 0x0003e8000c10190e */
[----:B-1----:R-:W2:Y:S01]  /*8c220*/  LDL.LU R235, [R1+0x120] ;  /* 0x0001200001eb7983 */ /* 0x002ea20000300800 */
[----:B------:R-:W-:Y:S01]  /*8c230*/  ISETP.LT.AND P0, PT, R227, UR6, !P0 ;  /* 0x00000006e3007c0c */ /* 0x000fe2000c701270 */
[----:B------:R-:W1:Y:S01]  /*8c240*/  LDCU UR6, c[0x0][0x39c] ;  /* 0x00007380ff0677ac */ /* 0x000e620008000800 */
[----:B------:R-:W-:-:S11]  /*8c250*/  IMAD.WIDE R240, R0, 0x4, R2 ;  /* 0x0000000400f07825 */ /* 0x000fd600078e0202 */
[----:B------:R1:W-:Y:S02]  /*8c260*/  @P0 STG.E desc[UR14][R240.64], R234 ;  /* 0x000000eaf0000986 */ /* 0x0003e4000c10190e */
[----:B-1----:R-:W-:Y:S01]  /*8c270*/  VIADD R240, R252, 0x7 ;  /* 0x00000007fcf07836 */ /* 0x002fe20000000000 */
[----:B------:R-:W-:Y:S01]  /*8c280*/  IADD3 R0, PT, PT, R0, UR4, RZ ;  /* 0x0000000400007c10 */ /* 0x000fe2000fffe0ff */
[----:B------:R-:W1:Y:S01]  /*8c290*/  LDCU UR4, c[0x0][0x398] ;  /* 0x00007300ff0477ac */ /* 0x000e620008000800 */
[----:B------:R-:W2:Y:S02]  /*8c2a0*/  LDL.LU R234, [R1+0x140] ;  /* 0x0001400001ea7983 */ /* 0x000ea40000300800 */
[----:B------:R-:W-:Y:S01]  /*8c2b0*/  ISETP.GE.AND P0, PT, R240, UR6, PT ;  /* 0x00000006f0007c0c */ /* 0x000fe2000bf06270 */
[----:B------:R-:W1:Y:S03]  /*8c2c0*/  LDCU UR6, c[0x0][0x398] ;  /* 0x00007300ff0677ac */ /* 0x000e660008000800 */
[----:B------:R-:W-:Y:S01]  /*8c2d0*/  ISETP.LT.AND P1, PT, R219, UR8, !P0 ;  /* 0x00000008db007c0c */ /* 0x000fe2000c721270 */
[C---:B------:R-:W-:Y:S01]  /*8c2e0*/  IMAD.WIDE R240, R0.reuse, 0x4, R244 ;  /* 0x0000000400f07825 */ /* 0x040fe200078e02f4 */
[----:B------:R-:W1:Y:S11]  /*8c2f0*/  LDCU UR8, c[0x0][0x398] ;  /* 0x00007300ff0877ac */ /* 0x000e760008000800 */
[----:B---3--:R3:W-:Y:S01]  /*8c300*/  @P1 STG.E desc[UR14][R240.64], R242 ;  /* 0x000000f2f0001986 */ /* 0x0087e2000c10190e */
[----:B-1----:R-:W-:Y:S01]  /*8c310*/  ISETP.LT.AND P1, PT, R215, UR6, !P0 ;  /* 0x00000006d7007c0c */ /* 0x002fe2000c721270 */
[----:B------:R-:W1:Y:S01]  /*8c320*/  LDCU UR6, c[0x0][0x398] ;  /* 0x00007300ff0677ac */ /* 0x000e620008000800 */
[----:B---3--:R-:W-:-:S11]  /*8c330*/  IMAD.WIDE R240, R0, 0x4, R210 ;  /* 0x0000000400f07825 */ /* 0x008fd600078e02d2 */
[----:B------:R3:W-:Y:S01]  /*8c340*/  @P1 STG.E desc[UR14][R240.64], R246 ;  /* 0x000000f6f0001986 */ /* 0x0007e2000c10190e */
[----:B------:R-:W-:Y:S01]  /*8c350*/  ISETP.LT.AND P1, PT, R207, UR4, !P0 ;  /* 0x00000004cf007c0c */ /* 0x000fe2000c721270 */
[----:B------:R-:W2:Y:S01]  /*8c360*/  LDCU UR4, c[0x0][0x3b8] ;  /* 0x00007700ff0477ac */ /* 0x000ea20008000800 */
[----:B-1----:R-:W-:Y:S01]  /*8c370*/  ISETP.LT.AND P0, PT, R227, UR6, !P0 ;  /* 0x00000006e3007c0c */ /* 0x002fe2000c701270 */
[----:B------:R-:W1:Y:S01]  /*8c380*/  LDCU UR6, c[0x0][0x39c] ;  /* 0x00007380ff0677ac */ /* 0x000e620008000800 */
[----:B---3--:R-:W-:-:S09]  /*8c390*/  IMAD.WIDE R240, R0, 0x4, R208 ;  /* 0x0000000400f07825 */ /* 0x008fd200078e02d0 */
[----:B----4-:R3:W-:Y:S02]  /*8c3a0*/  @P1 STG.E desc[UR14][R240.64], R247 ;  /* 0x000000f7f0001986 */ /* 0x0107e4000c10190e */
[----:B---3--:R-:W-:-:S05]  /*8c3b0*/  IMAD.WIDE R240, R0, 0x4, R2 ;  /* 0x0000000400f07825 */ /* 0x008fca00078e0202 */
[----:B--2---:R2:W-:Y:S02]  /*8c3c0*/  @P0 STG.E desc[UR14][R240.64], R243 ;  /* 0x000000f3f0000986 */ /* 0x0045e4000c10190e */
[----:B--2---:R-:W-:-:S05]  /*8c3d0*/  VIADD R240, R252, 0x8 ;  /* 0x00000008fcf07836 */ /* 0x004fca0000000000 */
[----:B-1----:R-:W-:Y:S01]  /*8c3e0*/  ISETP.GE.AND P0, PT, R240, UR6, PT ;  /* 0x00000006f0007c0c */ /* 0x002fe2000bf06270 */
[----:B------:R-:W1:Y:S03]  /*8c3f0*/  LDCU UR6, c[0x0][0x398] ;  /* 0x00007300ff0677ac */ /* 0x000e660008000800 */
[----:B------:R-:W-:Y:S01]  /*8c400*/  ISETP.LT.AND P1, PT, R219, UR8, !P0 ;  /* 0x00000008db007c0c */ /* 0x000fe2000c721270 */
[----:B------:R-:W2:Y:S01]  /*8c410*/  LDCU UR8, c[0x0][0x398] ;  /* 0x00007300ff0877ac */ /* 0x000ea20008000800 */
[----:B------:R-:W-:Y:S02]  /*8c420*/  IADD3 R0, PT, PT, R0, UR4, RZ ;  /* 0x0000000400007c10 */ /* 0x000fe4000fffe0ff */
[----:B------:R-:W-:Y:S01]  /*8c430*/  ISETP.LT.AND P2, PT, R215, UR10, !P0 ;  /* 0x0000000ad7007c0c */ /* 0x000fe2000c741270 */
[----:B------:R-:W3:Y:S02]  /*8c440*/  LDCU UR10, c[0x0][0x398] ;  /* 0x00007300ff0a77ac */ /* 0x000ee40008000800 */
[----:B------:R-:W-:Y:S01]  /*8c450*/  IMAD.WIDE R240, R0, 0x4, R244 ;  /* 0x0000000400f07825 */ /* 0x000fe200078e02f4 */
[----:B------:R-:W-:Y:S01]  /*8c460*/  IADD3 R246, PT, PT, R252, 0xb, RZ ;  /* 0x0000000bfcf67810 */ /* 0x000fe20007ffe0ff */
[----:B------:R-:W4:Y:S04]  /*8c470*/  LDCU UR4, c[0x0][0x398] ;  /* 0x00007300ff0477ac */ /* 0x000f280008000800 */
[----:B------:R1:W-:Y:S04]  /*8c480*/  @P1 STG.E desc[UR14][R240.64], R235 ;  /* 0x000000ebf0001986 */ /* 0x0003e8000c10190e */
[----:B-1----:R-:W2:Y:S01]  /*8c490*/  LDL.LU R235, [R1+0x130] ;  /* 0x0001300001eb7983 */ /* 0x002ea20000300800 */
[----:B------:R-:W-:Y:S01]  /*8c4a0*/  ISETP.LT.AND P1, PT, R207, UR6, !P0 ;  /* 0x00000006cf007c0c */ /* 0x000fe2000c721270 */
[C---:B------:R-:W-:Y:S01]  /*8c4b0*/  IMAD.WIDE R240, R0.reuse, 0x4, R210 ;  /* 0x0000000400f07825 */ /* 0x040fe200078e02d2 */
[----:B------:R-:W1:Y:S01]  /*8c4c0*/  LDCU UR6, c[0x0][0x3b8] ;  /* 0x00007700ff0677ac */ /* 0x000e620008000800 */
[----:B------:R-:W3:Y:S04]  /*8c4d0*/  LDL.LU R247, [R1+0x110] ;  /* 0x0001100001f77983 */ /* 0x000ee80000300800 */
[----:B------:R4:W-:Y:S04]  /*8c4e0*/  @P2 STG.E desc[UR14][R240.64], R234 ;  /* 0x000000eaf0002986 */ /* 0x0009e8000c10190e */
[----:B----4-:R-:W4:Y:S01]  /*8c4f0*/  LDL.LU R234, [R1+0x100] ;  /* 0x0001000001ea7983 */ /* 0x010f220000300800 */
[----:B------:R-:W-:Y:S01]  /*8c500*/  IMAD.WIDE R240, R0, 0x4, R208 ;  /* 0x0000000400f07825 */ /* 0x000fe200078e02d0 */
[----:B------:R-:W-:Y:S01]  /*8c510*/  ISETP.LT.AND P2, PT, R227, UR55, !P0 ;  /* 0x00000037e3007c0c */ /* 0x000fe2000c741270 */
[----:B------:R-:W1:Y:S03]  /*8c520*/  LDCU UR55, c[0x0][0x39c] ;  /* 0x00007380ff3777ac */ /* 0x000e660008000800 */
[----:B--2---:R2:W-:Y:S04]  /*8c530*/  @P1 STG.E desc[UR14][R240.64], R235 ;  /* 0x000000ebf0001986 */ /* 0x0045e8000c10190e */
[----:B--2---:R-:W2:Y:S01]  /*8c540*/  LDL.LU R235, [R1+0x90] ;  /* 0x0000900001eb7983 */ /* 0x004ea20000300800 */
[----:B------:R-:W-:-:S05]  /*8c550*/  VIADD R240, R252, 0x9 ;  /* 0x00000009fcf07836 */ /* 0x000fca0000000000 */
[----:B------:R-:W-:Y:S01]  /*8c560*/  ISETP.GE.AND P5, PT, R240, UR75, PT ;  /* 0x0000004bf0007c0c */ /* 0x000fe2000bfa6270 */
[C---:B------:R-:W-:Y:S01]  /*8c570*/  IMAD.WIDE R242, R0.reuse, 0x4, R2 ;  /* 0x0000000400f27825 */ /* 0x040fe200078e0202 */
[----:B------:R-:W-:Y:S01]  /*8c580*/  IADD3 R241, PT, PT, R0, UR37, RZ ;  /* 0x0000002500f17c10 */ /* 0x000fe2000fffe0ff */
[----:B------:R-:W1:Y:S01]  /*8c590*/  LDCU UR37, c[0x0][0x398] ;  /* 0x00007300ff2577ac */ /* 0x000e620008000800 */
[----:B------:R-:W-:Y:S02]  /*8c5a0*/  ISETP.LT.AND P4, PT, R219, UR48, !P5 ;  /* 0x00000030db007c0c */ /* 0x000fe4000ef81270 */
[----:B------:R-:W-:Y:S01]  /*8c5b0*/  ISETP.LT.AND P1, PT, R215, UR52, !P5 ;  /* 0x00000034d7007c0c */ /* 0x000fe2000ef21270 */
[----:B---3--:R3:W-:Y:S01]  /*8c5c0*/  @P2 STG.E desc[UR14][R242.64], R247 ;  /* 0x000000f7f2002986 */ /* 0x0087e2000c10190e */
[----:B------:R-:W-:Y:S01]  /*8c5d0*/  ISETP.LT.AND P6, PT, R207, UR73, !P5 ;  /* 0x00000049cf007c0c */ /* 0x000fe2000efc1270 */
[----:B------:R-:W-:Y:S01]  /*8c5e0*/  VIADD R240, R252, 0xa ;  /* 0x0000000afcf07836 */ /* 0x000fe20000000000 */
[----:B------:R-:W1:Y:S01]  /*8c5f0*/  LDCU UR75, c[0x0][0x398] ;  /* 0x00007300ff4b77ac */ /* 0x000e620008000800 */
[----:B------:R-:W1:Y:S01]  /*8c600*/  LDCU UR48, c[0x0][0x398] ;  /* 0x00007300ff3077ac */ /* 0x000e620008000800 */
[----:B------:R-:W1:Y:S01]  /*8c610*/  LDCU UR52, c[0x0][0x398] ;  /* 0x00007300ff3477ac */ /* 0x000e620008000800 */
[C---:B---3--:R-:W-:Y:S01]  /*8c620*/  IMAD.WIDE R242, R241.reuse, 0x4, R244 ;  /* 0x00000004f1f27825 */ /* 0x048fe200078e02f4 */
[----:B------:R-:W3:Y:S04]  /*8c630*/  LDCU UR73, c[0x0][0x3b8] ;  /* 0x00007700ff4977ac */ /* 0x000ee80008000800 */
[----:B----4-:R4:W-:Y:S02]  /*8c640*/  @P4 STG.E desc[UR14][R242.64], R234 ;  /* 0x000000eaf2004986 */ /* 0x0109e4000c10190e */
[----:B----4-:R-:W-:-:S02]  /*8c650*/  IMAD.WIDE R242, R241, 0x4, R210 ;  /* 0x00000004f1f27825 */ /* 0x010fc400078e02d2 */
[----:B------:R-:W4:Y:S01]  /*8c660*/  LDL.LU R234, [R1+0x144] ;  /* 0x0001440001ea7983 */ /* 0x000f220000300800 */
[----:B------:R-:W-:Y:S01]  /*8c670*/  ISETP.GE.AND P0, PT, R240, UR45, PT ;  /* 0x0000002df0007c0c */ /* 0x000fe2000bf06270 */
[----:B------:R-:W1:Y:S01]  /*8c680*/  LDCU UR45, c[0x0][0x398] ;  /* 0x00007300ff2d77ac */ /* 0x000e620008000800 */
[----:B------:R-:W-:Y:S01]  /*8c690*/  IADD3 R240, PT, PT, R241, UR33, RZ ;  /* 0x00000021f1f07c10 */ /* 0x000fe2000fffe0ff */
[----:B--2---:R2:W-:Y:S01]  /*8c6a0*/  @P1 STG.E desc[UR14][R242.64], R235 ;  /* 0x000000ebf2001986 */ /* 0x0045e2000c10190e */
[----:B------:R-:W-:Y:S02]  /*8c6b0*/  ISETP.LT.AND P5, PT, R227, UR22, !P5 ;  /* 0x00000016e3007c0c */ /* 0x000fe4000efa1270 */
[----:B------:R-:W-:Y:S02]  /*8c6c0*/  ISETP.LT.AND P3, PT, R219, UR74, !P0 ;  /* 0x0000004adb007c0c */ /* 0x000fe4000c761270 */
[----:B------:R-:W-:Y:S02]  /*8c6d0*/  ISETP.LT.AND P2, PT, R215, UR31, !P0 ;  /* 0x0000001fd7007c0c */ /* 0x000fe4000c741270 */
[----:B------:R-:W-:Y:S01]  /*8c6e0*/  ISETP.LT.AND P4, PT, R207, UR70, !P0 ;  /* 0x00000046cf007c0c */ /* 0x000fe2000c781270 */
[----:B------:R-:W-:Y:S01]  /*8c6f0*/  VIADD R0, R240, UR49 ;  /* 0x00000031f0007c36 */ /* 0x000fe20008000000 */
[----:B------:R-:W1:Y:S01]  /*8c700*/  LDCU UR33, c[0x0][0x398] ;  /* 0x00007300ff2177ac */ /* 0x000e620008000800 */
[----:B--2---:R-:W-:Y:S01]  /*8c710*/  IMAD.WIDE R242, R241, 0x4, R208 ;  /* 0x00000004f1f27825 */ /* 0x004fe200078e02d0 */
[----:B------:R-:W2:Y:S01]  /*8c720*/  LDL.LU R235, [R1+0x104] ;  /* 0x0001040001eb7983 */ /* 0x000ea20000300800 */
[----:B------:R-:W-:Y:S01]  /*8c730*/  ISETP.GE.AND P1, PT, R246, UR41, PT ;  /* 0x00000029f6007c0c */ /* 0x000fe2000bf26270 */
[----:B------:R-:W1:Y:S02]  /*8c740*/  LDCU UR22, c[0x0][0x39c] ;  /* 0x00007380ff1677ac */ /* 0x000e640008000800 */
[----:B------:R3:W-:Y:S01]  /*8c750*/  @P6 STG.E desc[UR14][R242.64], R232 ;  /* 0x000000e8f2006986 */ /* 0x0007e2000c10190e */
[C---:B------:R-:W-:Y:S01]  /*8c760*/  IMAD.WIDE R246, R240.reuse, 0x4, R244 ;  /* 0x00000004f0f67825 */ /* 0x040fe200078e02f4 */
[----:B------:R-:W-:Y:S01]  /*8c770*/  ISETP.LT.AND P0, PT, R227, UR44, !P0 ;  /* 0x0000002ce3007c0c */ /* 0x000fe2000c701270 */
[----:B------:R-:W1:Y:S01]  /*8c780*/  LDCU UR74, c[0x0][0x398] ;  /* 0x00007300ff4a77ac */ /* 0x000e620008000800 */
[----:B------:R-:W1:Y:S01]  /*8c790*/  LDCU UR31, c[0x0][0x398] ;  /* 0x00007300ff1f77ac */ /* 0x000e620008000800 */
[----:B------:R-:W1:Y:S01]  /*8c7a0*/  LDCU UR49, c[0x0][0x398] ;  /* 0x00007300ff3177ac */ /* 0x000e620008000800 */
[----:B---3--:R-:W3:Y:S01]  /*8c7b0*/  LDL.LU R232, [R1+0x124] ;  /* 0x0001240001e87983 */ /* 0x008ee20000300800 */
[----:B------:R-:W-:Y:S01]  /*8c7c0*/  IMAD.WIDE R242, R241, 0x4, R2 ;  /* 0x00000004f1f27825 */ /* 0x000fe200078e0202 */
[----:B------:R-:W-:Y:S01]  /*8c7d0*/  ISETP.LT.AND P6, PT, R219, UR71, !P1 ;  /* 0x00000047db007c0c */ /* 0x000fe2000cfc1270 */
[----:B------:R-:W1:Y:S01]  /*8c7e0*/  LDCU UR44, c[0x0][0x39c] ;  /* 0x00007380ff2c77ac */ /* 0x000e620008000800 */
[----:B------:R-:W2:Y:S01]  /*8c7f0*/  LDL.LU R241, [R1+0x134] ;  /* 0x0001340001f17983 */ /* 0x000ea20000300800 */
[----:B------:R-:W1:Y:S03]  /*8c800*/  LDCU UR70, c[0x0][0x3b8] ;  /* 0x00007700ff4677ac */ /* 0x000e660008000800 */
[----:B------:R4:W-:Y:S01]  /*8c810*/  @P5 STG.E desc[UR14][R242.64], R220 ;  /* 0x000000dcf2005986 */ /* 0x0009e2000c10190e */
[----:B------:R-:W1:Y:S01]  /*8c820*/  LDCU UR41, c[0x0][0x398] ;  /* 0x00007300ff2977ac */ /* 0x000e620008000800 */
[----:B------:R-:W1:Y:S01]  /*8c830*/  LDCU UR71, c[0x0][0x398] ;  /* 0x00007300ff4777ac */ /* 0x000e620008000800 */
[----:B----4-:R-:W-:Y:S01]  /*8c840*/  IMAD.WIDE R242, R240, 0x4, R210 ;  /* 0x00000004f0f27825 */ /* 0x010fe200078e02d2 */
[----:B---3--:R3:W-:Y:S04]  /*8c850*/  @P3 STG.E desc[UR14][R246.64], R232 ;  /* 0x000000e8f6003986 */ /* 0x0087e8000c10190e */
[----:B------:R4:W-:Y:S01]  /*8c860*/  @P2 STG.E desc[UR14][R242.64], R234 ;  /* 0x000000eaf2002986 */ /* 0x0009e2000c10190e */
[----:B---3--:R-:W-:Y:S01]  /*8c870*/  IADD3 R232, PT, PT, R252, 0xc, RZ ;  /* 0x0000000cfce87810 */ /* 0x008fe20007ffe0ff */
[----:B------:R-:W-:-:S02]  /*8c880*/  IMAD.WIDE R246, R240, 0x4, R208 ;  /* 0x00000004f0f67825 */ /* 0x000fc400078e02d0 */
[----:B----4-:R-:W3:Y:S01]  /*8c890*/  LDL.LU R234, [R1+0x2a38] ;  /* 0x002a380001ea7983 */ /* 0x010ee20000300800 */
[----:B------:R-:W-:Y:S02]  /*8c8a0*/  ISETP.GE.AND P2, PT, R232, UR30, PT ;  /* 0x0000001ee8007c0c */ /* 0x000fe4000bf46270 */
[----:B------:R-:W-:Y:S01]  /*8c8b0*/  ISETP.LT.AND P5, PT, R215, UR26, !P1 ;  /* 0x0000001ad7007c0c */ /* 0x000fe2000cfa1270 */
[----:B------:R-:W4:Y:S01]  /*8c8c0*/  LDL.LU R232, [R1+0x114] ;  /* 0x0001140001e87983 */ /* 0x000f220000300800 */
[----:B------:R-:W-:Y:S01]  /*8c8d0*/  ISETP.LT.AND P3, PT, R207, UR67, !P1 ;  /* 0x00000043cf007c0c */ /* 0x000fe2000cf61270 */
[C---:B------:R-:W-:Y:S02]  /*8c8e0*/  IMAD.WIDE R242, R0.reuse, 0x4, R244 ;  /* 0x0000000400f27825 */ /* 0x040fe400078e02f4 */
[----:B--2---:R2:W-:Y:S01]  /*8c8f0*/  @P4 STG.E desc[UR14][R246.64], R241 ;  /* 0x000000f1f6004986 */ /* 0x0045e2000c10190e */
[----:B------:R-:W1:Y:S01]  /*8c900*/  LDCU UR26, c[0x0][0x398] ;  /* 0x00007300ff1a77ac */ /* 0x000e620008000800 */
[----:B------:R-:W-:Y:S01]  /*8c910*/  VIADD R220, R0, UR42 ;  /* 0x0000002a00dc7c36 */ /* 0x000fe20008000000 */
[----:B------:R-:W1:Y:S01]  /*8c920*/  LDCU UR67, c[0x0][0x3b8] ;  /* 0x00007700ff4377ac */ /* 0x000e620008000800 */
[----:B------:R-:W1:Y:S01]  /*8c930*/  LDCU UR30, c[0x0][0x398] ;  /* 0x00007300ff1e77ac */ /* 0x000e620008000800 */
[----:B--2---:R-:W2:Y:S01]  /*8c940*/  LDL.LU R247, [R1+0x94] ;  /* 0x0000940001f77983 */ /* 0x004ea20000300800 */
[----:B------:R-:W-:Y:S01]  /*8c950*/  IMAD.WIDE R240, R240, 0x4, R2 ;  /* 0x00000004f0f07825 */ /* 0x000fe200078e0202 */
[----:B------:R-:W-:Y:S01]  /*8c960*/  IADD3 R246, PT, PT, R252, 0xd, RZ ;  /* 0x0000000dfcf67810 */ /* 0x000fe20007ffe0ff */
[----:B------:R-:W1:Y:S03]  /*8c970*/  LDCU UR42, c[0x0][0x398] ;  /* 0x00007300ff2a77ac */ /* 0x000e660008000800 */
[----:B----4-:R4:W-:Y:S04]  /*8c980*/  @P0 STG.E desc[UR14][R240.64], R232 ;  /* 0x000000e8f0000986 */ /* 0x0109e8000c10190e */
[----:B------:R1:W-:Y:S01]  /*8c990*/  @P6 STG.E desc[UR14][R242.64], R235 ;  /* 0x000000ebf2006986 */ /* 0x0003e2000c10190e */
[----:B----4-:R-:W-:-:S04]  /*8c9a0*/  IMAD.WIDE R240, R0, 0x4, R210 ;  /* 0x0000000400f07825 */ /* 0x010fc800078e02d2 */
[----:B-1----:R-:W-:Y:S01]  /*8c9b0*/  IMAD.WIDE R242, R0, 0x4, R208 ;  /* 0x0000000400f27825 */ /* 0x002fe200078e02d0 */
[----:B------:R-:W4:Y:S04]  /*8c9c0*/  LDL.LU R235, [R1+0x148] ;  /* 0x0001480001eb7983 */ /* 0x000f280000300800 */
[----:B--2---:R1:W-:Y:S01]  /*8c9d0*/  @P5 STG.E desc[UR14][R240.64], R247 ;  /* 0x000000f7f0005986 */ /* 0x0043e2000c10190e */
[----:B------:R-:W-:Y:S02]  /*8c9e0*/  ISETP.GE.AND P5, PT, R246, UR38, PT ;  /* 0x00000026f6007c0c */ /* 0x000fe4000bfa6270 */
[----:B------:R-:W-:Y:S01]  /*8c9f0*/  ISETP.LT.AND P1, PT, R227, UR32, !P1 ;  /* 0x00000020e3007c0c */ /* 0x000fe2000cf21270 */
[----:B------:R2:W-:Y:S01]  /*8ca00*/  @P3 STG.E desc[UR14][R242.64], R233 ;  /* 0x000000e9f2003986 */ /* 0x0005e2000c10190e */
[----:B------:R-:W-:Y:S01]  /*8ca10*/  ISETP.LT.AND P4, PT, R219, UR68, !P2 ;  /* 0x00000044db007c0c */ /* 0x000fe2000d781270 */
[----:B------:R-:W-:Y:S01]  /*8ca20*/  VIADD R232, R220, UR46 ;  /* 0x0000002edce87c36 */ /* 0x000fe20008000000 */
[----:B------:R-:W-:Y:S01]  /*8ca30*/  ISETP.LT.AND P0, PT, R215, UR10, !P2 ;  /* 0x0000000ad7007c0c */ /* 0x000fe2000d701270 */
[----:B------:R-:W3:Y:S01]  /*8ca40*/  LDCU UR32, c[0x0][0x39c] ;  /* 0x00007380ff2077ac */ /* 0x000ee20008000800 */
[----:B-1----:R-:W3:Y:S01]  /*8ca50*/  LDL.LU R247, [R1+0x108] ;  /* 0x0001080001f77983 */ /* 0x002ee20000300800 */
[----:B------:R-:W-:Y:S01]  /*8ca60*/  IMAD.WIDE R240, R0, 0x4, R2 ;  /* 0x0000000400f07825 */ /* 0x000fe200078e0202 */
[----:B------:R-:W-:Y:S01]  /*8ca70*/  ISETP.LT.AND P6, PT, R207, UR64, !P2 ;  /* 0x00000040cf007c0c */ /* 0x000fe2000d7c1270 */
[----:B------:R-:W1:Y:S01]  /*8ca80*/  LDCU UR68, c[0x0][0x398] ;  /* 0x00007300ff4477ac */ /* 0x000e620008000800 */
[----:B------:R-:W3:Y:S01]  /*8ca90*/  LDL.LU R246, [R1+0x138] ;  /* 0x0001380001f67983 */ /* 0x000ee20000300800 */
[C---:B--2---:R-:W-:Y:S01]  /*8caa0*/  IMAD.WIDE R242, R220.reuse, 0x4, R244 ;  /* 0x00000004dcf27825 */ /* 0x044fe200078e02f4 */
[----:B------:R-:W-:Y:S01]  /*8cab0*/  ISETP.LT.AND P3, PT, R219, UR65, !P5 ;  /* 0x00000041db007c0c */ /* 0x000fe2000ef61270 */
[----:B------:R-:W2:Y:S01]  /*8cac0*/  LDCU UR10, c[0x0][0x398] ;  /* 0x00007300ff0a77ac */ /* 0x000ea20008000800 */
[----:B------:R-:W2:Y:S01]  /*8cad0*/  LDL.LU R233, [R1+0x118] ;  /* 0x0001180001e97983 */ /* 0x000ea20000300800 */
[----:B------:R-:W1:Y:S03]  /*8cae0*/  LDCU UR46, c[0x0][0x398] ;  /* 0x00007300ff2e77ac */ /* 0x000e660008000800 */
[----:B------:R-:W2:Y:S01]  /*8caf0*/  LDL.LU R0, [R1+0x128] ;  /* 0x0001280001007983 */ /* 0x000ea20000300800 */
[----:B------:R-:W1:Y:S03]  /*8cb00*/  LDCU UR38, c[0x0][0x398] ;  /* 0x00007300ff2677ac */ /* 0x000e660008000800 */
[----:B------:R1:W-:Y:S01]  /*8cb10*/  @P1 STG.E desc[UR14][R240.64], R221 ;  /* 0x000000ddf0001986 */ /* 0x0003e2000c10190e */
[----:B------:R-:W-:Y:S01]  /*8cb20*/  ISETP.LT.AND P2, PT, R227, UR72, !P2 ;  /* 0x00000048e3007c0c */ /* 0x000fe2000d741270 */
[----:B------:R-:W2:Y:S01]  /*8cb30*/  LDCU UR64, c[0x0][0x3b8] ;  /* 0x00007700ff4077ac */ /* 0x000ea20008000800 */
[----:B------:R-:W2:Y:S01]  /*8cb40*/  LDCU UR65, c[0x0][0x398] ;  /* 0x00007300ff4177ac */ /* 0x000ea20008000800 */
[----:B-1----:R-:W-:Y:S01]  /*8cb50*/  IMAD.WIDE R240, R220, 0x4, R210 ;  /* 0x00000004dcf07825 */ /* 0x002fe200078e02d2 */
[----:B------:R-:W-:Y:S01]  /*8cb60*/  IADD3 R221, PT, PT, R252, 0xe, RZ ;  /* 0x0000000efcdd7810 */ /* 0x000fe20007ffe0ff */
[----:B------:R-:W1:Y:S01]  /*8cb70*/  LDCU UR72, c[0x0][0x39c] ;  /* 0x00007380ff4877ac */ /* 0x000e620008000800 */
[----:B--2---:R2:W-:Y:S04]  /*8cb80*/  @P4 STG.E desc[UR14][R242.64], R0 ;  /* 0x00000000f2004986 */ /* 0x0045e8000c10190e */
[----:B----4-:R4:W-:Y:S01]  /*8cb90*/  @P0 STG.E desc[UR14][R240.64], R235 ;  /* 0x000000ebf0000986 */ /* 0x0109e2000c10190e */
[----:B--2---:R-:W-:-:S03]  /*8cba0*/  IMAD.WIDE R242, R220, 0x4, R208 ;  /* 0x00000004dcf27825 */ /* 0x004fc600078e02d0 */
[----:B----4-:R-:W2:Y:S04]  /*8cbb0*/  LDL.LU R235, [R1+0x2a34] ;  /* 0x002a340001eb7983 */ /* 0x010ea80000300800 */
[----:B---3--:R3:W-:Y:S04]  /*8cbc0*/  @P6 STG.E desc[UR14][R242.64], R246 ;  /* 0x000000f6f2006986 */ /* 0x0087e8000c10190e */
[----:B---3--:R-:W3:Y:S01]  /*8cbd0*/  LDL.LU R243, [R1+0x98] ;  /* 0x0000980001f37983 */ /* 0x008ee20000300800 */
[----:B------:R-:W-:Y:S02]  /*8cbe0*/  ISETP.LT.AND P1, PT, R215, UR29, !P5 ;  /* 0x0000001dd7007c0c */ /* 0x000fe4000ef21270 */
[----:B------:R-:W-:Y:S01]  /*8cbf0*/  ISETP.LT.AND P4, PT, R207, UR62, !P5 ;  /* 0x0000003ecf007c0c */ /* 0x000fe2000ef81270 */
[----:B------:R-:W4:Y:S01]  /*8cc00*/  LDL.LU R246, [R1+0x12c] ;  /* 0x00012c0001f67983 */ /* 0x000f220000300800 */
[----:B------:R-:W-:Y:S01]  /*8cc10*/  ISETP.GE.AND P0, PT, R221, UR24, PT ;  /* 0x00000018dd007c0c */ /* 0x000fe2000bf06270 */
[----:B------:R-:W-:-:S04]  /*8cc20*/  IMAD.WIDE R220, R220, 0x4, R2 ;  /* 0x00000004dcdc7825 */ /* 0x000fc800078e0202 */
[----:B------:R-:W-:Y:S01]  /*8cc30*/  IMAD.WIDE R240, R232, 0x4, R244 ;  /* 0x00000004e8f07825 */ /* 0x000fe200078e02f4 */
[----:B------:R1:W-:Y:S01]  /*8cc40*/  @P2 STG.E desc[UR14][R220.64], R233 ;  /* 0x000000e9dc002986 */ /* 0x0003e2000c10190e */
[----:B------:R-:W-:Y:S01]  /*8cc50*/  IADD3 R242, PT, PT, R252, 0xf, RZ ;  /* 0x0000000ffcf27810 */ /* 0x000fe20007ffe0ff */
[----:B------:R-:W2:Y:S02]  /*8cc60*/  LDCU UR29, c[0x0][0x398] ;  /* 0x00007300ff1d77ac */ /* 0x000ea40008000800 */
[----:B------:R1:W-:Y:S01]  /*8cc70*/  @P3 STG.E desc[UR14][R240.64], R247 ;  /* 0x000000f7f0003986 */ /* 0x0003e2000c10190e */
[----:B------:R-:W-:Y:S01]  /*8cc80*/  ISETP.LT.AND P5, PT, R227, UR69, !P5 ;  /* 0x00000045e3007c0c */ /* 0x000fe2000efa1270 */
[C---:B------:R-:W-:Y:S01]  /*8cc90*/  VIADD R0, R232.reuse, UR39 ;  /* 0x00000027e8007c36 */ /* 0x040fe20008000000 */
[----:B------:R-:W2:Y:S01]  /*8cca0*/  LDCU UR62, c[0x0][0x3b8] ;  /* 0x00007700ff3e77ac */ /* 0x000ea20008000800 */
[----:B------:R-:W2:Y:S01]  /*8ccb0*/  LDCU UR24, c[0x0][0x398] ;  /* 0x00007300ff1877ac */ /* 0x000ea20008000800 */
[----:B-1----:R-:W-:-:S04]  /*8ccc0*/  IMAD.WIDE R220, R232, 0x4, R210 ;  /* 0x00000004e8dc7825 */ /* 0x002fc800078e02d2 */
[----:B------:R-:W-:Y:S01]  /*8ccd0*/  IMAD.WIDE R240, R232, 0x4, R208 ;  /* 0x00000004e8f07825 */ /* 0x000fe200078e02d0 */
[----:B------:R-:W2:Y:S01]  /*8cce0*/  LDL.LU R247, [R1+0x13c] ;  /* 0x00013c0001f77983 */ /* 0x000ea20000300800 */
[----:B------:R-:W-:Y:S01]  /*8ccf0*/  ISETP.LT.AND P6, PT, R219, UR77, !P0 ;  /* 0x0000004ddb007c0c */ /* 0x000fe2000c7c1270 */
[----:B------:R-:W1:Y:S01]  /*8cd00*/  LDCU UR69, c[0x0][0x39c] ;  /* 0x00007380ff4577ac */ /* 0x000e620008000800 */
[----:B------:R-:W-:Y:S02]  /*8cd10*/  ISETP.LT.AND P2, PT, R215, UR76, !P0 ;  /* 0x0000004cd7007c0c */ /* 0x000fe4000c741270 */
[----:B------:R-:W-:Y:S01]  /*8cd20*/  ISETP.LT.AND P3, PT, R207, UR8, !P0 ;  /* 0x00000008cf007c0c */ /* 0x000fe2000c761270 */
[----:B------:R-:W-:Y:S01]  /*8cd30*/  VIADD R233, R0, UR66 ;  /* 0x0000004200e97c36 */ /* 0x000fe20008000000 */
[----:B------:R-:W1:Y:S01]  /*8cd40*/  LDCU UR39, c[0x0][0x398] ;  /* 0x00007300ff2777ac */ /* 0x000e620008000800 */
[----:B---3--:R3:W-:Y:S01]  /*8cd50*/  @P1 STG.E desc[UR14][R220.64], R243 ;  /* 0x000000f3dc001986 */ /* 0x0087e2000c10190e */
[----:B------:R-:W-:Y:S01]  /*8cd60*/  ISETP.GE.AND P1, PT, R242, UR43, PT ;  /* 0x0000002bf2007c0c */ /* 0x000fe2000bf26270 */
[----:B------:R-:W1:Y:S02]  /*8cd70*/  LDCU UR77, c[0x0][0x398] ;  /* 0x00007300ff4d77ac */ /* 0x000e640008000800 */
[----:B------:R1:W-:Y:S01]  /*8cd80*/  @P4 STG.E desc[UR14][R240.64], R234 ;  /* 0x000000eaf0004986 */ /* 0x0003e2000c10190e */
[----:B------:R-:W-:Y:S01]  /*8cd90*/  ISETP.LT.AND P0, PT, R227, UR59, !P0 ;  /* 0x0000003be3007c0c */ /* 0x000fe2000c701270 */
[----:B------:R-:W2:Y:S01]  /*8cda0*/  LDCU UR59, c[0x0][0x39c] ;  /* 0x00007380ff3b77ac */ /* 0x000ea20008000800 */
[----:B------:R-:W2:Y:S01]  /*8cdb0*/  LDCU UR76, c[0x0][0x398] ;  /* 0x00007300ff4c77ac */ /* 0x000ea20008000800 */
[----:B---3--:R-:W3:Y:S01]  /*8cdc0*/  LDL.LU R243, [R1+0x10c] ;  /* 0x00010c0001f37983 */ /* 0x008ee20000300800 */
[----:B------:R-:W-:Y:S01]  /*8cdd0*/  IMAD.WIDE R220, R232, 0x4, R2 ;  /* 0x00000004e8dc7825 */ /* 0x000fe200078e0202 */
[----:B------:R-:W2:Y:S02]  /*8cde0*/  LDCU UR66, c[0x0][0x398] ;  /* 0x00007300ff4277ac */ /* 0x000ea40008000800 */
[----:B------:R-:W2:Y:S01]  /*8cdf0*/  LDL.LU R242, [R1+0x11c] ;  /* 0x00011c0001f27983 */ /* 0x000ea20000300800 */
[----:B------:R-:W2:Y:S03]  /*8ce00*/  LDCU UR8, c[0x0][0x3b8] ;  /* 0x00007700ff0877ac */ /* 0x000ea60008000800 */
[----:B-1----:R-:W2:Y:S01]  /*8ce10*/  LDL.LU R234, [R1+0x14c] ;  /* 0x00014c0001ea7983 */ /* 0x002ea20000300800 */
[C---:B------:R-:W-:Y:S01]  /*8ce20*/  IMAD.WIDE R240, R0.reuse, 0x4, R244 ;  /* 0x0000000400f07825 */ /* 0x040fe200078e02f4 */
[----:B------:R-:W1:Y:S02]  /*8ce30*/  LDCU UR43, c[0x0][0x398] ;  /* 0x00007300ff2b77ac */ /* 0x000e640008000800 */
[----:B------:R-:W-:Y:S04]  /*8ce40*/  @P5 STG.E desc[UR14][R220.64], R222 ;  /* 0x000000dedc005986 */ /* 0x000fe8000c10190e */
[----:B----4-:R4:W-:Y:S04]  /*8ce50*/  @P6 STG.E desc[UR14][R240.64], R246 ;  /* 0x000000f6f0006986 */ /* 0x0109e8000c10190e */
[----:B----4-:R-:W4:Y:S01]  /*8ce60*/  LDL.LU R246, [R1+0x9c] ;  /* 0x00009c0001f67983 */ /* 0x010f220000300800 */
[----:B------:R-:W-:-:S04]  /*8ce70*/  IMAD.WIDE R220, R0, 0x4, R210 ;  /* 0x0000000400dc7825 */ /* 0x000fc800078e02d2 */
[C---:B------:R-:W-:Y:S01]  /*8ce80*/  IMAD.WIDE R240, R0.reuse, 0x4, R208 ;  /* 0x0000000400f07825 */ /* 0x040fe200078e02d0 */
[----:B------:R-:W-:Y:S01]  /*8ce90*/  ISETP.LT.AND P4, PT, R219, UR35, !P1 ;  /* 0x00000023db007c0c */ /* 0x000fe2000cf81270 */
[----:B------:R-:W1:Y:S01]  /*8cea0*/  LDCU UR35, c[0x0][0x398] ;  /* 0x00007300ff2377ac */ /* 0x000e620008000800 */
[----:B--2---:R-:W-:Y:S04]  /*8ceb0*/  @P2 STG.E desc[UR14][R220.64], R234 ;  /* 0x000000eadc002986 */ /* 0x004fe8000c10190e */
[----:B------:R2:W-:Y:S04]  /*8cec0*/  @P3 STG.E desc[UR14][R240.64], R247 ;  /* 0x000000f7f0003986 */ /* 0x0005e8000c10190e */
[----:B--2---:R-:W2:Y:S01]  /*8ced0*/  LDL.LU R247, [R1+0x180] ;  /* 0x0001800001f77983 */ /* 0x004ea20000300800 */
[----:B------:R-:W-:Y:S01]  /*8cee0*/  ISETP.LT.AND P5, PT, R215, UR60, !P1 ;  /* 0x0000003cd7007c0c */ /* 0x000fe2000cfa1270 */
[----:B------:R-:W-:Y:S01]  /*8cef0*/  IMAD.WIDE R220, R0, 0x4, R2 ;  /* 0x0000000400dc7825 */ /* 0x000fe200078e0202 */
[----:B------:R-:W-:Y:S01]  /*8cf00*/  ISETP.LT.AND P6, PT, R207, UR28, !P1 ;  /* 0x0000001ccf007c0c */ /* 0x000fe2000cfc1270 */
[----:B------:R-:W1:Y:S02]  /*8cf10*/  LDCU UR60, c[0x0][0x398] ;  /* 0x00007300ff3c77ac */ /* 0x000e640008000800 */
[C---:B------:R-:W-:Y:S01]  /*8cf20*/  IMAD.WIDE R240, R233.reuse, 0x4, R244 ;  /* 0x00000004e9f07825 */ /* 0x040fe200078e02f4 */
[----:B------:R4:W-:Y:S01]  /*8cf30*/  @P0 STG.E desc[UR14][R220.64], R242 ;  /* 0x000000f2dc000986 */ /* 0x0009e2000c10190e */
[----:B------:R-:W-:Y:S01]  /*8cf40*/  IADD3 R232, PT, PT, R252, 0x10, RZ ;  /* 0x00000010fce87810 */ /* 0x000fe20007ffe0ff */
[----:B------:R-:W1:Y:S02]  /*8cf50*/  LDCU UR28, c[0x0][0x3b8] ;  /* 0x00007700ff1c77ac */ /* 0x000e640008000800 */
[----:B---3--:R3:W-:Y:S01]  /*8cf60*/  @P4 STG.E desc[UR14][R240.64], R243 ;  /* 0x000000f3f0004986 */ /* 0x0087e2000c10190e */
[----:B------:R-:W-:Y:S01]  /*8cf70*/  ISETP.GE.AND P2, PT, R232, UR36, PT ;  /* 0x00000024e8007c0c */ /* 0x000fe2000bf46270 */
[----:B------:R-:W-:-:S02]  /*8cf80*/  VIADD R222, R233, UR63 ;  /* 0x0000003fe9de7c36 */ /* 0x000fc40008000000 */
[----:B----4-:R-:W-:-:S04]  /*8cf90*/  IMAD.WIDE R220, R233, 0x4, R210 ;  /* 0x00000004e9dc7825 */ /* 0x010fc800078e02d2 */
[----:B---3--:R-:W-:Y:S01]  /*8cfa0*/  IMAD.WIDE R240, R233, 0x4, R208 ;  /* 0x00000004e9f07825 */ /* 0x008fe200078e02d0 */
[----:B------:R-:W3:Y:S01]  /*8cfb0*/  LDL.LU R243, [R1+0x190] ;  /* 0x0001900001f37983 */ /* 0x000ee20000300800 */
[----:B------:R-:W-:Y:S01]  /*8cfc0*/  ISETP.LT.AND P1, PT, R227, UR56, !P1 ;  /* 0x00000038e3007c0c */ /* 0x000fe2000cf21270 */
[----:B------:R-:W4:Y:S02]  /*8cfd0*/  LDCU UR56, c[0x0][0x39c] ;  /* 0x00007380ff3877ac */ /* 0x000f240008000800 */
[----:B------:R1:W-:Y:S01]  /*8cfe0*/  @P5 STG.E desc[UR14][R220.64], R246 ;  /* 0x000000f6dc005986 */ /* 0x0003e2000c10190e */
[----:B------:R-:W-:Y:S01]  /*8cff0*/  ISETP.LT.AND P3, PT, R219, UR18, !P2 ;  /* 0x00000012db007c0c */ /* 0x000fe2000d761270 */
[----:B------:R-:W2:Y:S02]  /*8d000*/  LDCU UR36, c[0x0][0x398] ;  /* 0x00007300ff2477ac */ /* 0x000ea40008000800 */
[----:B------:R-:W3:Y:S01]  /*8d010*/  LDL.LU R242, [R1+0x170] ;  /* 0x0001700001f27983 */ /* 0x000ee20000300800 */
[----:B------:R-:W-:-:S02]  /*8d020*/  IADD3 R232, PT, PT, R252, 0x11, RZ ;  /* 0x00000011fce87810 */ /* 0x000fc40007ffe0ff */
[----:B------:R-:W-:Y:S01]  /*8d030*/  ISETP.LT.AND P0, PT, R215, UR57, !P2 ;  /* 0x00000039d7007c0c */ /* 0x000fe2000d701270 */
[----:B------:R4:W-:Y:S01]  /*8d040*/  @P6 STG.E desc[UR14][R240.64], R235 ;  /* 0x000000ebf0006986 */ /* 0x0009e2000c10190e */
[----:B------:R-:W-:Y:S01]  /*8d050*/  ISETP.LT.AND P4, PT, R207, UR12, !P2 ;  /* 0x0000000ccf007c0c */ /* 0x000fe2000d781270 */
[----:B------:R-:W-:Y:S01]  /*8d060*/  VIADD R0, R222, UR61 ;  /* 0x0000003dde007c36 */ /* 0x000fe20008000000 */
[----:B------:R-:W-:Y:S01]  /*8d070*/  IADD3 R234, PT, PT, R252, 0x12, RZ ;  /* 0x00000012fcea7810 */ /* 0x000fe20007ffe0ff */
[----:B-1----:R-:W3:Y:S01]  /*8d080*/  LDL.LU R246, [R1+0x160] ;  /* 0x0001600001f67983 */ /* 0x002ee20000300800 */
[----:B------:R-:W-:Y:S01]  /*8d090*/  ISETP.GE.AND P5, PT, R232, UR40, PT ;  /* 0x00000028e8007c0c */ /* 0x000fe2000bfa6270 */
[----:B------:R-:W-:Y:S01]  /*8d0a0*/  IMAD.WIDE R220, R233, 0x4, R2 ;  /* 0x00000004e9dc7825 */ /* 0x000fe200078e0202 */
[----:B------:R-:W-:Y:S01]  /*8d0b0*/  ISETP.LT.AND P2, PT, R227, UR53, !P2 ;  /* 0x00000035e3007c0c */ /* 0x000fe2000d741270 */
[----:B------:R-:W1:Y:S01]  /*8d0c0*/  LDCU UR63, c[0x0][0x398] ;  /* 0x00007300ff3f77ac */ /* 0x000e620008000800 */
[----:B----4-:R-:W4:Y:S01]  /*8d0d0*/  LDL.LU R241, [R1+0x1a0] ;  /* 0x0001a00001f17983 */ /* 0x010f220000300800 */
[C---:B------:R-:W-:Y:S01]  /*8d0e0*/  IMAD.WIDE R232, R222.reuse, 0x4, R244 ;  /* 0x00000004dee87825 */ /* 0x040fe200078e02f4 */
[----:B------:R-:W-:Y:S01]  /*8d0f0*/  ISETP.LT.AND P6, PT, R219, UR20, !P5 ;  /* 0x00000014db007c0c */ /* 0x000fe2000efc1270 */
[----:B------:R-:W1:Y:S01]  /*8d100*/  LDCU UR18, c[0x0][0x398] ;  /* 0x00007300ff1277ac */ /* 0x000e620008000800 */
[----:B------:R-:W-:Y:S01]  /*8d110*/  @P1 STG.E desc[UR14][R220.64], R223 ;  /* 0x000000dfdc001986 */ /* 0x000fe2000c10190e */
[----:B------:R-:W1:Y:S03]  /*8d120*/  LDCU UR53, c[0x0][0x39c] ;  /* 0x00007380ff3577ac */ /* 0x000e660008000800 */
[----:B------:R-:W3:Y:S01]  /*8d130*/  LDL.LU R240, [R1+0x150] ;  /* 0x0001500001f07983 */ /* 0x000ee20000300800 */
[----:B------:R-:W1:Y:S01]  /*8d140*/  LDCU UR57, c[0x0][0x398] ;  /* 0x00007300ff3977ac */ /* 0x000e620008000800 */
[----:B------:R-:W1:Y:S01]  /*8d150*/  LDCU UR61, c[0x0][0x398] ;  /* 0x00007300ff3d77ac */ /* 0x000e620008000800 */
[----:B------:R-:W1:Y:S01]  /*8d160*/  LDCU UR12, c[0x0][0x3b8] ;  /* 0x00007700ff0c77ac */ /* 0x000e620008000800 */
[----:B------:R-:W1:Y:S01]  /*8d170*/  LDCU UR40, c[0x0][0x398] ;  /* 0x00007300ff2877ac */ /* 0x000e620008000800 */
[----:B------:R-:W1:Y:S01]  /*8d180*/  LDCU UR20, c[0x0][0x398] ;  /* 0x00007300ff1477ac */ /* 0x000e620008000800 */
[----:B--2---:R2:W-:Y:S04]  /*8d190*/  @P3 STG.E desc[UR14][R232.64], R247 ;  /* 0x000000f7e8003986 */ /* 0x0045e8000c10190e */
[----:B--2---:R-:W2:Y:S01]  /*8d1a0*/  LDL.LU R247, [R1+0x80] ;  /* 0x0000800001f77983 */ /* 0x004ea20000300800 */
[----:B------:R-:W-:-:S04]  /*8d1b0*/  IMAD.WIDE R220, R222, 0x4, R210 ;  /* 0x00000004dedc7825 */ /* 0x000fc800078e02d2 */
[----:B------:R-:W-:Y:S01]  /*8d1c0*/  IMAD.WIDE R232, R222, 0x4, R208 ;  /* 0x00000004dee87825 */ /* 0x000fe200078e02d0 */
[----:B------:R-:W-:Y:S01]  /*8d1d0*/  ISETP.LT.AND P1, PT, R215, UR54, !P5 ;  /* 0x00000036d7007c0c */ /* 0x000fe2000ef21270 */
[----:B------:R-:W1:Y:S01]  /*8d1e0*/  LDCU UR54, c[0x0][0x398] ;  /* 0x00007300ff3677ac */ /* 0x000e620008000800 */
[----:B------:R-:W-:Y:S01]  /*8d1f0*/  ISETP.LT.AND P3, PT, R207, UR4, !P5 ;  /* 0x00000004cf007c0c */ /* 0x000fe2000ef61270 */
[----:B----4-:R4:W-:Y:S01]  /*8d200*/  @P0 STG.E desc[UR14][R220.64], R241 ;  /* 0x000000f1dc000986 */ /* 0x0109e2000c10190e */
[----:B------:R-:W-:Y:S01]  /*8d210*/  VIADD R223, R0, UR58 ;  /* 0x0000003a00df7c36 */ /* 0x000fe20008000000 */
[----:B------:R-:W1:Y:S02]  /*8d220*/  LDCU UR4, c[0x0][0x3b8] ;  /* 0x00007700ff0477ac */ /* 0x000e640008000800 */
[----:B---3--:R3:W-:Y:S04]  /*8d230*/  @P4 STG.E desc[UR14][R232.64], R243 ;  /* 0x000000f3e8004986 */ /* 0x0087e8000c10190e */
[----:B----4-:R-:W4:Y:S01]  /*8d240*/  LDL.LU R241, [R1+0x10] ;  /* 0x0000100001f17983 */ /* 0x010f220000300800 */
[----:B------:R-:W-:Y:S01]  /*8d250*/  IMAD.WIDE R220, R222, 0x4, R2 ;  /* 0x00000004dedc7825 */ /* 0x000fe200078e0202 */
[----:B------:R-:W-:Y:S01]  /*8d260*/  ISETP.GE.AND P0, PT, R234, UR34, PT ;  /* 0x00000022ea007c0c */ /* 0x000fe2000bf06270 */
[----:B------:R-:W1:Y:S01]  /*8d270*/  LDCU UR58, c[0x0][0x398] ;  /* 0x00007300ff3a77ac */ /* 0x000e620008000800 */
[----:B---3--:R-:W3:Y:S01]  /*8d280*/  LDL.LU R243, [R1+0x184] ;  /* 0x0001840001f37983 */ /* 0x008ee20000300800 */
[----:B------:R-:W-:-:S03]  /*8d290*/  IMAD.WIDE R232, R0, 0x4, R244 ;  /* 0x0000000400e87825 */ /* 0x000fc600078e02f4 */
[----:B------:R1:W-:Y:S01]  /*8d2a0*/  @P2 STG.E desc[UR14][R220.64], R242 ;  /* 0x000000f2dc002986 */ /* 0x0003e2000c10190e */
[----:B------:R-:W-:Y:S01]  /*8d2b0*/  ISETP.LT.AND P5, PT, R227, UR50, !P5 ;  /* 0x00000032e3007c0c */ /* 0x000fe2000efa1270 */
[----:B------:R-:W-:Y:S01]  /*8d2c0*/  VIADD R222, R223, UR6 ;  /* 0x00000006dfde7c36 */ /* 0x000fe20008000000 */
[----:B------:R-:W-:Y:S01]  /*8d2d0*/  IADD3 R234, PT, PT, R252, 0x13, RZ ;  /* 0x00000013fcea7810 */ /* 0x000fe20007ffe0ff */
[----:B------:R1:W-:Y:S01]  /*8d2e0*/  @P6 STG.E desc[UR14][R232.64], R246 ;  /* 0x000000f6e8006986 */ /* 0x0003e2000c10190e */
[----:B------:R-:W2:Y:S03]  /*8d2f0*/  LDCU UR34, c[0x0][0x398] ;  /* 0x00007300ff2277ac */ /* 0x000ea60008000800 */
[----:B-1----:R-:W3:Y:S01]  /*8d300*/  LDL.LU R242, [R1+0x1a4] ;  /* 0x0001a40001f27983 */ /* 0x002ee20000300800 */
[C---:B------:R-:W-:Y:S01]  /*8d310*/  IMAD.WIDE R220, R0.reuse, 0x4, R210 ;  /* 0x0000000400dc7825 */ /* 0x040fe200078e02d2 */
[----:B------:R-:W-:Y:S01]  /*8d320*/  ISETP.LT.AND P4, PT, R219, UR27, !P0 ;  /* 0x0000001bdb007c0c */ /* 0x000fe2000c781270 */
[----:B------:R-:W1:Y:S01]  /*8d330*/  LDCU UR50, c[0x0][0x39c] ;  /* 0x00007380ff3277ac */ /* 0x000e620008000800 */
[----:B------:R-:W3:Y:S01]  /*8d340*/  LDL.LU R246, [R1+0x194] ;  /* 0x0001940001f67983 */ /* 0x000ee20000300800 */
[C---:B------:R-:W-:Y:S01]  /*8d350*/  IMAD.WIDE R232, R0.reuse, 0x4, R208 ;  /* 0x0000000400e87825 */ /* 0x040fe200078e02d0 */
[----:B------:R-:W-:Y:S01]  /*8d360*/  ISETP.LT.AND P2, PT, R215, UR51, !P0 ;  /* 0x00000033d7007c0c */ /* 0x000fe2000c741270 */
[----:B------:R-:W1:Y:S01]  /*8d370*/  LDCU UR27, c[0x0][0x398] ;  /* 0x00007300ff1b77ac */ /* 0x000e620008000800 */
[----:B------:R1:W-:Y:S01]  /*8d380*/  @P1 STG.E desc[UR14][R220.64], R240 ;  /* 0x000000f0dc001986 */ /* 0x0003e2000c10190e */
[----:B------:R-:W-:Y:S01]  /*8d390*/  ISETP.LT.AND P6, PT, R207, UR16, !P0 ;  /* 0x00000010cf007c0c */ /* 0x000fe2000c7c1270 */
[----:B------:R-:W2:Y:S01]  /*8d3a0*/  LDCU UR51, c[0x0][0x398] ;  /* 0x00007300ff3377ac */ /* 0x000ea20008000800 */
[----:B------:R-:W2:Y:S01]  /*8d3b0*/  LDCU UR6, c[0x0][0x398] ;  /* 0x00007300ff0677ac */ /* 0x000ea20008000800 */
[----:B-1----:R-:W3:Y:S04]  /*8d3c0*/  LDL.LU R240, [R1+0x174] ;  /* 0x0001740001f07983 */ /* 0x002ee80000300800 */
[----:B--2---:R1:W-:Y:S01]  /*8d3d0*/  @P3 STG.E desc[UR14][R232.64], R247 ;  /* 0x000000f7e8003986 */ /* 0x0043e2000c10190e */
[----:B------:R-:W-:Y:S01]  /*8d3e0*/  IMAD.WIDE R220, R0, 0x4, R2 ;  /* 0x0000000400dc7825 */ /* 0x000fe200078e0202 */
[----:B------:R-:W-:Y:S01]  /*8d3f0*/  ISETP.GE.AND P1, PT, R234, UR55, PT ;  /* 0x00000037ea007c0c */ /* 0x000fe2000bf26270 */
[----:B------:R-:W2:Y:S01]  /*8d400*/  LDCU UR16, c[0x0][0x3b8] ;  /* 0x00007700ff1077ac */ /* 0x000ea20008000800 */
[----:B-1----:R-:W2:Y:S01]  /*8d410*/  LDL.LU R247, [R1+0x164] ;  /* 0x0001640001f77983 */ /* 0x002ea20000300800 */
[----:B------:R-:W-:Y:S01]  /*8d420*/  IMAD.WIDE R232, R223, 0x4, R244 ;  /* 0x00000004dfe87825 */ /* 0x000fe200078e02f4 */
[----:B------:R-:W-:Y:S01]  /*8d430*/  ISETP.LT.AND P0, PT, R227, UR47, !P0 ;  /* 0x0000002fe3007c0c */ /* 0x000fe2000c701270 */
[----:B------:R-:W1:Y:S01]  /*8d440*/  LDCU UR47, c[0x0][0x39c] ;  /* 0x00007380ff2f77ac */ /* 0x000e620008000800 */
[----:B------:R-:W-:Y:S01]  /*8d450*/  ISETP.LT.AND P3, PT, R219, UR37, !P1 ;  /* 0x00000025db007c0c */ /* 0x000fe2000cf61270 */
[----:B----4-:R4:W-:Y:S01]  /*8d460*/  @P5 STG.E desc[UR14][R220.64], R241 ;  /* 0x000000f1dc005986 */ /* 0x0109e2000c10190e */
[----:B------:R-:W-:Y:S01]  /*8d470*/  IADD3 R234, PT, PT, R252, 0x14, RZ ;  /* 0x00000014fcea7810 */ /* 0x000fe20007ffe0ff */
[----:B------:R-:W-:Y:S01]  /*8d480*/  VIADD R0, R222, UR73 ;  /* 0x00000049de007c36 */ /* 0x000fe20008000000 */
[----:B------:R-:W1:Y:S01]  /*8d490*/  LDCU UR55, c[0x0][0x398] ;  /* 0x00007300ff3777ac */ /* 0x000e620008000800 */
[----:B---3--:R3:W-:Y:S01]  /*8d4a0*/  @P4 STG.E desc[UR14][R232.64], R243 ;  /* 0x000000f3e8004986 */ /* 0x0087e2000c10190e */
[----:B------:R-:W1:Y:S03]  /*8d4b0*/  LDCU UR37, c[0x0][0x398] ;  /* 0x00007300ff2577ac */ /* 0x000e660008000800 */
[----:B----4-:R-:W4:Y:S01]  /*8d4c0*/  LDL.LU R241, [R1+0x154] ;  /* 0x0001540001f17983 */ /* 0x010f220000300800 */
[----:B------:R-:W-:Y:S01]  /*8d4d0*/  IMAD.WIDE R220, R223, 0x4, R210 ;  /* 0x00000004dfdc7825 */ /* 0x000fe200078e02d2 */
[----:B------:R-:W-:Y:S01]  /*8d4e0*/  ISETP.LT.AND P5, PT, R215, UR75, !P1 ;  /* 0x0000004bd7007c0c */ /* 0x000fe2000cfa1270 */
[----:B------:R-:W1:Y:S01]  /*8d4f0*/  LDCU UR75, c[0x0][0x398] ;  /* 0x00007300ff4b77ac */ /* 0x000e620008000800 */
[----:B---3--:R-:W3:Y:S01]  /*8d500*/  LDL.LU R243, [R1+0x84] ;  /* 0x0000840001f37983 */ /* 0x008ee20000300800 */
[C---:B------:R-:W-:Y:S01]  /*8d510*/  IMAD.WIDE R232, R223.reuse, 0x4, R208 ;  /* 0x00000004dfe87825 */ /* 0x040fe200078e02d0 */
[----:B------:R-:W1:Y:S02]  /*8d520*/  LDCU UR73, c[0x0][0x398] ;  /* 0x00007300ff4977ac */ /* 0x000e640008000800 */
[----:B------:R1:W-:Y:S04]  /*8d530*/  @P2 STG.E desc[UR14][R220.64], R242 ;  /* 0x000000f2dc002986 */ /* 0x0003e8000c10190e */
[----:B------:R1:W-:Y:S04]  /*8d540*/  @P6 STG.E desc[UR14][R232.64], R246 ;  /* 0x000000f6e8006986 */ /* 0x0003e8000c10190e */
[----:B-1----:R-:W3:Y:S01]  /*8d550*/  LDL.LU R242, [R1+0x14] ;  /* 0x0000140001f27983 */ /* 0x002ee20000300800 */
[----:B------:R-:W-:-:S03]  /*8d560*/  IMAD.WIDE R220, R223, 0x4, R2 ;  /* 0x00000004dfdc7825 */ /* 0x000fc600078e0202 */
[----:B------:R-:W3:Y:S01]  /*8d570*/  LDL.LU R246, [R1+0x188] ;  /* 0x0001880001f67983 */ /* 0x000ee20000300800 */
[----:B------:R-:W-:-:S03]  /*8d580*/  IMAD.WIDE R232, R222, 0x4, R244 ;  /* 0x00000004dee87825 */ /* 0x000fc600078e02f4 */
[----:B------:R1:W-:Y:S04]  /*8d590*/  @P0 STG.E desc[UR14][R220.64], R240 ;  /* 0x000000f0dc000986 */ /* 0x0003e8000c10190e */
[----:B-1----:R-:W3:Y:S04]  /*8d5a0*/  LDL.LU R240, [R1+0x1a8] ;  /* 0x0001a80001f07983 */ /* 0x002ee80000300800 */
[----:B--2---:R1:W-:Y:S04]  /*8d5b0*/  @P3 STG.E desc[UR14][R232.64], R247 ;  /* 0x000000f7e8003986 */ /* 0x0043e8000c10190e */
[----:B-1----:R-:W2:Y:S01]  /*8d5c0*/  LDL.LU R247, [R1+0x198] ;  /* 0x0001980001f77983 */ /* 0x002ea20000300800 */
[----:B------:R-:W-:-:S02]  /*8d5d0*/  ISETP.LT.AND P4, PT, R207, UR48, !P1 ;  /* 0x00000030cf007c0c */ /* 0x000fc4000cf81270 */
[----:B------:R-:W-:Y:S01]  /*8d5e0*/  ISETP.GE.AND P2, PT, R234, UR22, PT ;  /* 0x00000016ea007c0c */ /* 0x000fe2000bf46270 */
[C---:B------:R-:W-:Y:S01]  /*8d5f0*/  IMAD.WIDE R220, R222.reuse, 0x4, R210 ;  /* 0x00000004dedc7825 */ /* 0x040fe200078e02d2 */
[----:B------:R-:W-:Y:S01]  /*8d600*/  ISETP.LT.AND P1, PT, R227, UR52, !P1 ;  /* 0x00000034e3007c0c */ /* 0x000fe2000cf21270 */
[----:B------:R-:W1:Y:S01]  /*8d610*/  LDCU UR52, c[0x0][0x39c] ;  /* 0x00007380ff3477ac */ /* 0x000e620008000800 */
[----:B------:R-:W-:Y:S01]  /*8d620*/  ISETP.LT.AND P6, PT, R219, UR33, !P2 ;  /* 0x00000021db007c0c */ /* 0x000fe2000d7c1270 */
[----:B------:R-:W-:Y:S01]  /*8d630*/  IMAD.WIDE R232, R222, 0x4, R208 ;  /* 0x00000004dee87825 */ /* 0x000fe200078e02d0 */
[----:B------:R-:W-:Y:S01]  /*8d640*/  ISETP.LT.AND P0, PT, R215, UR45, !P2 ;  /* 0x0000002dd7007c0c */ /* 0x000fe2000d701270 */
[----:B------:R-:W1:Y:S01]  /*8d650*/  LDCU UR48, c[0x0][0x3b8] ;  /* 0x00007700ff3077ac */ /* 0x000e620008000800 */
[----:B------:R-:W-:Y:S02]  /*8d660*/  ISETP.LT.AND P3, PT, R207, UR74, !P2 ;  /* 0x0000004acf007c0c */ /* 0x000fe4000d761270 */
[----:B------:R-:W-:Y:S01]  /*8d670*/  IADD3 R234, PT, PT, R252, 0x15, RZ ;  /* 0x00000015fcea7810 */ /* 0x000fe20007ffe0ff */
[----:B------:R-:W-:Y:S01]  /*8d680*/  VIADD R223, R0, UR70 ;  /* 0x0000004600df7c36 */ /* 0x000fe20008000000 */
[----:B------:R-:W1:Y:S01]  /*8d690*/  LDCU UR22, c[0x0][0x398] ;  /* 0x00007300ff1677ac */ /* 0x000e620008000800 */
[----:B----4-:R4:W-:Y:S01]  /*8d6a0*/  @P5 STG.E desc[UR14][R220.64], R241 ;  /* 0x000000f1dc005986 */ /* 0x0109e2000c10190e */
[----:B------:R-:W-:Y:S01]  /*8d6b0*/  ISETP.LT.AND P2, PT, R227, UR31, !P2 ;  /* 0x0000001fe3007c0c */ /* 0x000fe2000d741270 */
[----:B------:R-:W1:Y:S02]  /*8d6c0*/  LDCU UR33, c[0x0][0x398] ;  /* 0x00007300ff2177ac */ /* 0x000e640008000800 */
[----:B---3--:R3:W-:Y:S01]  /*8d6d0*/  @P4 STG.E desc[UR14][R232.64], R243 ;  /* 0x000000f3e8004986 */ /* 0x0087e2000c10190e */
[----:B------:R-:W1:Y:S01]  /*8d6e0*/  LDCU UR45, c[0x0][0x398] ;  /* 0x00007300ff2d77ac */ /* 0x000e620008000800 */
[----:B------:R-:W1:Y:S02]  /*8d6f0*/  LDCU UR70, c[0x0][0x398] ;  /* 0x00007300ff4677ac */ /* 0x000e640008000800 */
[----:B----4-:R-:W4:Y:S01]  /*8d700*/  LDL.LU R241, [R1+0x178] ;  /* 0x0001780001f17983 */ /* 0x010f220000300800 */
[----:B------:R-:W-:Y:S01]  /*8d710*/  IMAD.WIDE R220, R222, 0x4, R2 ;  /* 0x00000004dedc7825 */ /* 0x000fe200078e0202 */
[----:B------:R-:W-:Y:S01]  /*8d720*/  ISETP.GE.AND P5, PT, R234, UR44, PT ;  /* 0x0000002cea007c0c */ /* 0x000fe2000bfa6270 */
[----:B------:R-:W1:Y:S01]  /*8d730*/  LDCU UR31, c[0x0][0x39c] ;  /* 0x00007380ff1f77ac */ /* 0x000e620008000800 */
[----:B---3--:R-:W3:Y:S01]  /*8d740*/  LDL.LU R243, [R1+0x168] ;  /* 0x0001680001f37983 */ /* 0x008ee20000300800 */
[----:B------:R-:W-:Y:S01]  /*8d750*/  IMAD.WIDE R232, R0, 0x4, R244 ;  /* 0x0000000400e87825 */ /* 0x000fe200078e02f4 */
[----:B------:R-:W1:Y:S02]  /*8d760*/  LDCU UR74, c[0x0][0x3b8] ;  /* 0x00007700ff4a77ac */ /* 0x000e640008000800 */
[----:B------:R1:W-:Y:S01]  /*8d770*/  @P1 STG.E desc[UR14][R220.64], R242 ;  /* 0x000000f2dc001986 */ /* 0x0003e2000c10190e */
[----:B------:R-:W-:Y:S01]  /*8d780*/  IADD3 R234, PT, PT, R252, 0x16, RZ ;  /* 0x00000016fcea7810 */ /* 0x000fe20007ffe0ff */
[----:B------:R-:W-:Y:S01]  /*8d790*/  VIADD R222, R223, UR67 ;  /* 0x00000043dfde7c36 */ /* 0x000fe20008000000 */
[----:B------:R-:W2:Y:S01]  /*8d7a0*/  LDCU UR44, c[0x0][0x398] ;  /* 0x00007300ff2c77ac */ /* 0x000ea20008000800 */
[----:B------:R1:W-:Y:S04]  /*8d7b0*/  @P6 STG.E desc[UR14][R232.64], R246 ;  /* 0x000000f6e8006986 */ /* 0x0003e8000c10190e */
        /* <DEDUP_REMOVED lines=9> */
[----:B------:R-:W2:Y:S03]  /*8d850*/  LDCU UR67, c[0x0][0x398] ;  /* 0x00007300ff4377ac */ /* 0x000ea60008000800 */
[----:B-1----:R-:W3:Y:S04]  /*8d860*/  LDL.LU R240, [R1+0x18] ;  /* 0x0000180001f07983 */ /* 0x002ee80000300800 */
[----:B--2---:R1:W-:Y:S04]  /*8d870*/  @P3 STG.E desc[UR14][R232.64], R247 ;  /* 0x000000f7e8003986 */ /* 0x0043e8000c10190e */
[----:B-1----:R-:W2:Y:S01]  /*8d880*/  LDL.LU R247, [R1+0x18c] ;  /* 0x00018c0001f77983 */ /* 0x002ea20000300800 */
[----:B------:R-:W-:Y:S01]  /*8d890*/  ISETP.LT.AND P6, PT, R207, UR71, !P5 ;  /* 0x00000047cf007c0c */ /* 0x000fe2000efc1270 */
[----:B------:R-:W-:Y:S01]  /*8d8a0*/  IMAD.WIDE R220, R0, 0x4, R2 ;  /* 0x0000000400dc7825 */ /* 0x000fe200078e0202 */
[----:B------:R-:W-:Y:S01]  /*8d8b0*/  ISETP.GE.AND P0, PT, R234, UR32, PT ;  /* 0x00000020ea007c0c */ /* 0x000fe2000bf06270 */
[----:B------:R-:W1:Y:S02]  /*8d8c0*/  LDCU UR71, c[0x0][0x3b8] ;  /* 0x00007700ff4777ac */ /* 0x000e640008000800 */
        /* <DEDUP_REMOVED lines=259> */
[----:B------:R-:W-:Y:S01]  /*8e900*/  IADD3 R223, PT, PT, R252, 0x21, RZ ;  /* 0x00000021fcdf7810 */ /* 0x000fe20007ffe0ff */
[----:B------:R-:W1:Y:S01]  /*8e910*/  LDCU UR49, c[0x0][0x3b8] ;  /* 0x00007700ff3177ac */ /* 0x000e620008000800 */
[----:B------:R-:W-:Y:S02]  /*8e920*/  ISETP.LT.AND P0, PT, R215, UR32, !P2 ;  /* 0x00000020d7007c0c */ /* 0x000fe4000d701270 */
[----:B------:R-:W-:Y:S01]  /*8e930*/  ISETP.LT.AND P3, PT, R207, UR42, !P2 ;  /* 0x0000002acf007c0c */ /* 0x000fe2000d761270 */
[----:B------:R-:W-:Y:S01]  /*8e940*/  VIADD R234, R0, UR68 ;  /* 0x0000004400ea7c36 */ /* 0x000fe20008000000 */
[----:B------:R-:W1:Y:S01]  /*8e950*/  LDCU UR26, c[0x0][0x398] ;  /* 0x00007300ff1a77ac */ /* 0x000e620008000800 */
[----:B----4-:R4:W-:Y:S01]  /*8e960*/  @P5 STG.E desc[UR14][R220.64], R241 ;  /* 0x000000f1dc005986 */ /* 0x0109e2000c10190e */
[----:B------:R-:W-:Y:S01]  /*8e970*/  ISETP.GE.AND P5, PT, R223, UR10, PT ;  /* 0x0000000adf007c0c */ /* 0x000fe2000bfa6270 */
[----:B------:R-:W-:Y:S01]  /*8e980*/  IMAD.WIDE R222, R222, 0x4, R2 ;  /* 0x00000004dede7825 */ /* 0x000fe200078e0202 */
[----:B------:R-:W-:Y:S01]  /*8e990*/  ISETP.LT.AND P2, PT, R227, UR30, !P2 ;  /* 0x0000001ee3007c0c */ /* 0x000fe2000d741270 */
[----:B---3--:R3:W-:Y:S01]  /*8e9a0*/  @P4 STG.E desc[UR14][R232.64], R243 ;  /* 0x000000f3e8004986 */ /* 0x0087e2000c10190e */
[----:B------:R-:W1:Y:S01]  /*8e9b0*/  LDCU UR67, c[0x0][0x398] ;  /* 0x00007300ff4377ac */ /* 0x000e620008000800 */
[----:B------:R-:W1:Y:S02]  /*8e9c0*/  LDCU UR30, c[0x0][0x39c] ;  /* 0x00007380ff1e77ac */ /* 0x000e640008000800 */
[----:B----4-:R-:W4:Y:S01]  /*8e9d0*/  LDL.LU R241, [R1+0x230] ;  /* 0x0002300001f17983 */ /* 0x010f220000300800 */
[C---:B------:R-:W-:Y:S01]  /*8e9e0*/  IMAD.WIDE R220, R0.reuse, 0x4, R244 ;  /* 0x0000000400dc7825 */ /* 0x040fe200078e02f4 */
[----:B------:R-:W1:Y:S02]  /*8e9f0*/  LDCU UR32, c[0x0][0x398] ;  /* 0x00007300ff2077ac */ /* 0x000e640008000800 */
[----:B---3--:R-:W3:Y:S01]  /*8ea00*/  LDL.LU R243, [R1+0x220] ;  /* 0x0002200001f37983 */ /* 0x008ee20000300800 */
[----:B------:R-:W1:Y:S03]  /*8ea10*/  LDCU UR68, c[0x0][0x398] ;  /* 0x00007300ff4477ac */ /* 0x000e660008000800 */
[----:B------:R1:W-:Y:S01]  /*8ea20*/  @P1 STG.E desc[UR14][R222.64], R242 ;  /* 0x000000f2de001986 */ /* 0x0003e2000c10190e */
[----:B------:R-:W2:Y:S03]  /*8ea30*/  LDCU UR42, c[0x0][0x3b8] ;  /* 0x00007700ff2a77ac */ /* 0x000ea60008000800 */
[----:B------:R1:W-:Y:S01]  /*8ea40*/  @P6 STG.E desc[UR14][R220.64], R246 ;  /* 0x000000f6dc006986 */ /* 0x0003e2000c10190e */
[----:B------:R-:W2:Y:S03]  /*8ea50*/  LDCU UR10, c[0x0][0x398] ;  /* 0x00007300ff0a77ac */ /* 0x000ea60008000800 */
[----:B-1----:R-:W3:Y:S01]  /*8ea60*/  LDL.LU R242, [R1+0x60] ;  /* 0x0000600001f27983 */ /* 0x002ee20000300800 */
[----:B------:R-:W-:-:S03]  /*8ea70*/  IMAD.WIDE R222, R0, 0x4, R208 ;  /* 0x0000000400de7825 */ /* 0x000fc600078e02d0 */
[----:B------:R-:W3:Y:S01]  /*8ea80*/  LDL.LU R246, [R1+0x40] ;  /* 0x0000400001f67983 */ /* 0x000ee20000300800 */
[----:B------:R-:W-:-:S05]  /*8ea90*/  IMAD.WIDE R220, R0, 0x4, R210 ;  /* 0x0000000400dc7825 */ /* 0x000fca00078e02d2 */
[----:B------:R-:W-:Y:S04]  /*8eaa0*/  @P0 STG.E desc[UR14][R220.64], R240 ;  /* 0x000000f0dc000986 */ /* 0x000fe8000c10190e */
[----:B--2---:R1:W-:Y:S04]  /*8eab0*/  @P3 STG.E desc[UR14][R222.64], R247 ;  /* 0x000000f7de003986 */ /* 0x0043e8000c10190e */
[----:B-1----:R-:W2:Y:S01]  /*8eac0*/  LDL.LU R247, [R1+0x254] ;  /* 0x0002540001f77983 */ /* 0x002ea20000300800 */
[----:B------:R-:W-:Y:S02]  /*8ead0*/  ISETP.LT.AND P4, PT, R219, UR64, !P5 ;  /* 0x00000040db007c0c */ /* 0x000fe4000ef81270 */
[----:B------:R-:W-:-:S02]  /*8eae0*/  ISETP.LT.AND P1, PT, R215, UR72, !P5 ;  /* 0x00000048d7007c0c */ /* 0x000fc4000ef21270 */
[----:B------:R-:W-:Y:S01]  /*8eaf0*/  IADD3 R233, PT, PT, R252, 0x22, RZ ;  /* 0x00000022fce97810 */ /* 0x000fe20007ffe0ff */
[----:B------:R-:W-:Y:S01]  /*8eb00*/  IMAD.WIDE R220, R0, 0x4, R2 ;  /* 0x0000000400dc7825 */ /* 0x000fe200078e0202 */
[----:B------:R-:W-:Y:S01]  /*8eb10*/  ISETP.LT.AND P6, PT, R207, UR46, !P5 ;  /* 0x0000002ecf007c0c */ /* 0x000fe2000efc1270 */
[----:B------:R-:W2:Y:S01]  /*8eb20*/  LDL.LU R240, [R1+0x284] ;  /* 0x0002840001f07983 */ /* 0x000ea20000300800 */
[----:B------:R-:W-:Y:S01]  /*8eb30*/  ISETP.GE.AND P0, PT, R233, UR29, PT ;  /* 0x0000001de9007c0c */ /* 0x000fe2000bf06270 */
[C---:B------:R-:W-:Y:S01]  /*8eb40*/  IMAD.WIDE R222, R234.reuse, 0x4, R244 ;  /* 0x00000004eade7825 */ /* 0x040fe200078e02f4 */
[----:B------:R-:W-:Y:S01]  /*8eb50*/  ISETP.LT.AND P5, PT, R227, UR38, !P5 ;  /* 0x00000026e3007c0c */ /* 0x000fe2000efa1270 */
[----:B------:R-:W1:Y:S01]  /*8eb60*/  LDCU UR64, c[0x0][0x398] ;  /* 0x00007300ff4077ac */ /* 0x000e620008000800 */
[----:B------:R-:W-:Y:S01]  /*8eb70*/  ISETP.LT.AND P3, PT, R219, UR62, !P0 ;  /* 0x0000003edb007c0c */ /* 0x000fe2000c761270 */
[----:B------:R-:W-:Y:S01]  /*8eb80*/  VIADD R232, R234, UR65 ;  /* 0x00000041eae87c36 */ /* 0x000fe20008000000 */
[----:B------:R-:W1:Y:S01]  /*8eb90*/  LDCU UR72, c[0x0][0x398] ;  /* 0x00007300ff4877ac */ /* 0x000e620008000800 */
[----:B----4-:R4:W-:Y:S01]  /*8eba0*/  @P2 STG.E desc[UR14][R220.64], R241 ;  /* 0x000000f1dc002986 */ /* 0x0109e2000c10190e */
[----:B------:R-:W-:Y:S01]  /*8ebb0*/  IADD3 R233, PT, PT, R252, 0x23, RZ ;  /* 0x00000023fce97810 */ /* 0x000fe20007ffe0ff */
[----:B------:R-:W1:Y:S02]  /*8ebc0*/  LDCU UR38, c[0x0][0x39c] ;  /* 0x00007380ff2677ac */ /* 0x000e640008000800 */
[----:B---3--:R3:W-:Y:S01]  /*8ebd0*/  @P4 STG.E desc[UR14][R222.64], R243 ;  /* 0x000000f3de004986 */ /* 0x0087e2000c10190e */
[----:B------:R-:W1:Y:S01]  /*8ebe0*/  LDCU UR65, c[0x0][0x398] ;  /* 0x00007300ff4177ac */ /* 0x000e620008000800 */
[----:B------:R-:W1:Y:S01]  /*8ebf0*/  LDCU UR46, c[0x0][0x3b8] ;  /* 0x00007700ff2e77ac */ /* 0x000e620008000800 */
[C---:B----4-:R-:W-:Y:S01]  /*8ec00*/  IMAD.WIDE R220, R234.reuse, 0x4, R210 ;  /* 0x00000004eadc7825 */ /* 0x050fe200078e02d2 */
[----:B------:R-:W4:Y:S01]  /*8ec10*/  LDCU UR29, c[0x0][0x398] ;  /* 0x00007300ff1d77ac */ /* 0x000f220008000800 */
[----:B---3--:R-:W3:Y:S02]  /*8ec20*/  LDL.LU R243, [R1+0x264] ;  /* 0x0002640001f37983 */ /* 0x008ee40000300800 */
[C---:B------:R-:W-:Y:S01]  /*8ec30*/  IMAD.WIDE R222, R234.reuse, 0x4, R208 ;  /* 0x00000004eade7825 */ /* 0x040fe200078e02d0 */
[----:B------:R-:W1:Y:S01]  /*8ec40*/  LDCU UR62, c[0x0][0x398] ;  /* 0x00007300ff3e77ac */ /* 0x000e620008000800 */
[----:B------:R4:W-:Y:S04]  /*8ec50*/  @P1 STG.E desc[UR14][R220.64], R242 ;  /* 0x000000f2dc001986 */ /* 0x0009e8000c10190e */
[----:B------:R-:W3:Y:S04]  /*8ec60*/  LDL.LU R241, [R1+0x234] ;  /* 0x0002340001f17983 */ /* 0x000ee80000300800 */
[----:B------:R1:W-:Y:S01]  /*8ec70*/  @P6 STG.E desc[UR14][R222.64], R246 ;  /* 0x000000f6de006986 */ /* 0x0003e2000c10190e */
[----:B----4-:R-:W-:-:S03]  /*8ec80*/  IMAD.WIDE R220, R234, 0x4, R2 ;  /* 0x00000004eadc7825 */ /* 0x010fc600078e0202 */
[----:B-1----:R-:W4:Y:S01]  /*8ec90*/  LDL.LU R246, [R1+0x224] ;  /* 0x0002240001f67983 */ /* 0x002f220000300800 */
[----:B------:R-:W-:-:S03]  /*8eca0*/  IMAD.WIDE R222, R232, 0x4, R244 ;  /* 0x00000004e8de7825 */ /* 0x000fc600078e02f4 */
[----:B------:R-:W-:Y:S04]  /*8ecb0*/  @P5 STG.E desc[UR14][R220.64], R248 ;  /* 0x000000f8dc005986 */ /* 0x000fe8000c10190e */
[----:B------:R-:W4:Y:S04]  /*8ecc0*/  LDL.LU R242, [R1+0x64] ;  /* 0x0000640001f27983 */ /* 0x000f280000300800 */
[----:B--2---:R1:W-:Y:S04]  /*8ecd0*/  @P3 STG.E desc[UR14][R222.64], R247 ;  /* 0x000000f7de003986 */ /* 0x0043e8000c10190e */
[----:B-1----:R-:W2:Y:S01]  /*8ece0*/  LDL.LU R247, [R1+0x44] ;  /* 0x0000440001f77983 */ /* 0x002ea20000300800 */
[----:B------:R-:W-:-:S02]  /*8ecf0*/  ISETP.LT.AND P2, PT, R215, UR69, !P0 ;  /* 0x00000045d7007c0c */ /* 0x000fc4000c741270 */
[----:B------:R-:W-:Y:S02]  /*8ed00*/  ISETP.LT.AND P4, PT, R207, UR39, !P0 ;  /* 0x00000027cf007c0c */ /* 0x000fe4000c781270 */
[----:B------:R-:W-:Y:S01]  /*8ed10*/  ISETP.GE.AND P1, PT, R233, UR76, PT ;  /* 0x0000004ce9007c0c */ /* 0x000fe2000bf26270 */
[C---:B------:R-:W-:Y:S01]  /*8ed20*/  IMAD.WIDE R220, R232.reuse, 0x4, R210 ;  /* 0x00000004e8dc7825 */ /* 0x040fe200078e02d2 */
[----:B------:R-:W-:Y:S01]  /*8ed30*/  ISETP.LT.AND P0, PT, R227, UR24, !P0 ;  /* 0x00000018e3007c0c */ /* 0x000fe2000c701270 */
[----:B------:R-:W1:Y:S01]  /*8ed40*/  LDCU UR24, c[0x0][0x39c] ;  /* 0x00007380ff1877ac */ /* 0x000e620008000800 */
[----:B------:R-:W-:Y:S01]  /*8ed50*/  ISETP.LT.AND P6, PT, R219, UR8, !P1 ;  /* 0x00000008db007c0c */ /* 0x000fe2000cfc1270 */
[C---:B------:R-:W-:Y:S01]  /*8ed60*/  IMAD.WIDE R222, R232.reuse, 0x4, R208 ;  /* 0x00000004e8de7825 */ /* 0x040fe200078e02d0 */
[----:B------:R-:W-:Y:S01]  /*8ed70*/  ISETP.LT.AND P5, PT, R215, UR59, !P1 ;  /* 0x0000003bd7007c0c */ /* 0x000fe2000cfa1270 */
[----:B------:R-:W1:Y:S02]  /*8ed80*/  LDCU UR69, c[0x0][0x398] ;  /* 0x00007300ff4577ac */ /* 0x000e640008000800 */
[----:B------:R-:W-:Y:S01]  /*8ed90*/  VIADD R0, R232, UR77 ;  /* 0x0000004de8007c36 */ /* 0x000fe20008000000 */
[----:B------:R1:W-:Y:S01]  /*8eda0*/  @P2 STG.E desc[UR14][R220.64], R240 ;  /* 0x000000f0dc002986 */ /* 0x0003e2000c10190e */
[----:B------:R-:W-:Y:S01]  /*8edb0*/  ISETP.LT.AND P3, PT, R207, UR66, !P1 ;  /* 0x00000042cf007c0c */ /* 0x000fe2000cf61270 */
[----:B------:R-:W2:Y:S01]  /*8edc0*/  LDCU UR77, c[0x0][0x398] ;  /* 0x00007300ff4d77ac */ /* 0x000ea20008000800 */
[----:B------:R-:W-:Y:S01]  /*8edd0*/  IADD3 R234, PT, PT, R252, 0x24, RZ ;  /* 0x00000024fcea7810 */ /* 0x000fe20007ffe0ff */
[----:B------:R-:W-:Y:S01]  /*8ede0*/  VIADD R233, R0, UR35 ;  /* 0x0000002300e97c36 */ /* 0x000fe20008000000 */
[----:B------:R-:W2:Y:S01]  /*8edf0*/  LDCU UR39, c[0x0][0x3b8] ;  /* 0x00007700ff2777ac */ /* 0x000ea20008000800 */
[----:B------:R-:W2:Y:S01]  /*8ee00*/  LDCU UR76, c[0x0][0x398] ;  /* 0x00007300ff4c77ac */ /* 0x000ea20008000800 */
[----:B-1----:R-:W-:Y:S01]  /*8ee10*/  IMAD.WIDE R220, R232, 0x4, R2 ;  /* 0x00000004e8dc7825 */ /* 0x002fe200078e0202 */
[----:B------:R-:W1:Y:S01]  /*8ee20*/  LDCU UR8, c[0x0][0x398] ;  /* 0x00007300ff0877ac */ /* 0x000e620008000800 */
[----:B------:R-:W1:Y:S01]  /*8ee30*/  LDCU UR59, c[0x0][0x398] ;  /* 0x00007300ff3b77ac */ /* 0x000e620008000800 */
[----:B---3--:R3:W-:Y:S01]  /*8ee40*/  @P4 STG.E desc[UR14][R222.64], R243 ;  /* 0x000000f3de004986 */ /* 0x0087e2000c10190e */
[----:B------:R-:W-:Y:S01]  /*8ee50*/  ISETP.GE.AND P2, PT, R234, UR60, PT ;  /* 0x0000003cea007c0c */ /* 0x000fe2000bf46270 */
[----:B------:R-:W1:Y:S01]  /*8ee60*/  LDCU UR66, c[0x0][0x3b8] ;  /* 0x00007700ff4277ac */ /* 0x000e620008000800 */
[----:B------:R-:W-:Y:S01]  /*8ee70*/  ISETP.LT.AND P1, PT, R227, UR43, !P1 ;  /* 0x0000002be3007c0c */ /* 0x000fe2000cf21270 */
[----:B------:R-:W1:Y:S01]  /*8ee80*/  LDCU UR35, c[0x0][0x398] ;  /* 0x00007300ff2377ac */ /* 0x000e620008000800 */
[----:B------:R1:W-:Y:S04]  /*8ee90*/  @P0 STG.E desc[UR14][R220.64], R241 ;  /* 0x000000f1dc000986 */ /* 0x0003e8000c10190e */
[----:B---3--:R-:W3:Y:S01]  /*8eea0*/  LDL.LU R243, [R1+0x258] ;  /* 0x0002580001f37983 */ /* 0x008ee20000300800 */
[----:B------:R-:W-:Y:S01]  /*8eeb0*/  IMAD.WIDE R222, R0, 0x4, R244 ;  /* 0x0000000400de7825 */ /* 0x000fe200078e02f4 */
[----:B------:R-:W-:Y:S01]  /*8eec0*/  ISETP.LT.AND P4, PT, R219, UR28, !P2 ;  /* 0x0000001cdb007c0c */ /* 0x000fe2000d781270 */
[----:B------:R-:W2:Y:S01]  /*8eed0*/  LDCU UR43, c[0x0][0x39c] ;  /* 0x00007380ff2b77ac */ /* 0x000ea20008000800 */
[----:B------:R-:W3:Y:S01]  /*8eee0*/  LDL.LU R240, [R1+0x288] ;  /* 0x0002880001f07983 */ /* 0x000ee20000300800 */
[----:B------:R-:W-:Y:S01]  /*8eef0*/  IADD3 R234, PT, PT, R252, 0x25, RZ ;  /* 0x00000025fcea7810 */ /* 0x000fe20007ffe0ff */
[----:B------:R-:W-:Y:S01]  /*8ef00*/  VIADD R232, R233, UR18 ;  /* 0x00000012e9e87c36 */ /* 0x000fe20008000000 */
[----:B------:R-:W2:Y:S01]  /*8ef10*/  LDCU UR60, c[0x0][0x398] ;  /* 0x00007300ff3c77ac */ /* 0x000ea20008000800 */
[C---:B-1----:R-:W-:Y:S01]  /*8ef20*/  IMAD.WIDE R220, R0.reuse, 0x4, R210 ;  /* 0x0000000400dc7825 */ /* 0x042fe200078e02d2 */
[----:B------:R-:W-:Y:S01]  /*8ef30*/  ISETP.LT.AND P0, PT, R215, UR56, !P2 ;  /* 0x00000038d7007c0c */ /* 0x000fe2000d701270 */
[----:B------:R-:W1:Y:S01]  /*8ef40*/  LDCU UR28, c[0x0][0x398] ;  /* 0x00007300ff1c77ac */ /* 0x000e620008000800 */
[----:B----4-:R4:W-:Y:S01]  /*8ef50*/  @P6 STG.E desc[UR14][R222.64], R246 ;  /* 0x000000f6de006986 */ /* 0x0109e2000c10190e */
[----:B------:R-:W1:Y:S01]  /*8ef60*/  LDCU UR56, c[0x0][0x398] ;  /* 0x00007300ff3877ac */ /* 0x000e620008000800 */
[----:B------:R-:W1:Y:S02]  /*8ef70*/  LDCU UR18, c[0x0][0x398] ;  /* 0x00007300ff1277ac */ /* 0x000e640008000800 */
[----:B----4-:R-:W4:Y:S01]  /*8ef80*/  LDL.LU R246, [R1+0x268] ;  /* 0x0002680001f67983 */ /* 0x010f220000300800 */
[----:B------:R-:W-:-:S03]  /*8ef90*/  IMAD.WIDE R222, R0, 0x4, R208 ;  /* 0x0000000400de7825 */ /* 0x000fc600078e02d0 */
[----:B------:R-:W-:Y:S04]  /*8efa0*/  @P5 STG.E desc[UR14][R220.64], R242 ;  /* 0x000000f2dc005986 */ /* 0x000fe8000c10190e */
[----:B------:R-:W4:Y:S04]  /*8efb0*/  LDL.LU R241, [R1+0x238] ;  /* 0x0002380001f17983 */ /* 0x000f280000300800 */
[----:B--2---:R2:W-:Y:S04]  /*8efc0*/  @P3 STG.E desc[UR14][R222.64], R247 ;  /* 0x000000f7de003986 */ /* 0x0045e8000c10190e */
[----:B--2---:R-:W2:Y:S01]  /*8efd0*/  LDL.LU R247, [R1+0x228] ;  /* 0x0002280001f77983 */ /* 0x004ea20000300800 */
[----:B------:R-:W-:Y:S01]  /*8efe0*/  ISETP.LT.AND P6, PT, R207, UR63, !P2 ;  /* 0x0000003fcf007c0c */ /* 0x000fe2000d7c1270 */
[----:B------:R-:W-:Y:S01]  /*8eff0*/  IMAD.WIDE R220, R0, 0x4, R2 ;  /* 0x0000000400dc7825 */ /* 0x000fe200078e0202 */
[----:B------:R-:W-:Y:S01]  /*8f000*/  ISETP.GE.AND P5, PT, R234, UR57, PT ;  /* 0x00000039ea007c0c */ /* 0x000fe2000bfa6270 */
[----:B------:R-:W2:Y:S02]  /*8f010*/  LDL.LU R242, [R1+0x68] ;  /* 0x0000680001f27983 */ /* 0x000ea40000300800 */
[----:B------:R-:W-:Y:S01]  /*8f020*/  IMAD.WIDE R222, R233, 0x4, R244 ;  /* 0x00000004e9de7825 */ /* 0x000fe200078e02f4 */
[----:B------:R-:W-:Y:S01]  /*8f030*/  ISETP.LT.AND P2, PT, R227, UR36, !P2 ;  /* 0x00000024e3007c0c */ /* 0x000fe2000d741270 */
[----:B------:R1:W-:Y:S01]  /*8f040*/  @P1 STG.E desc[UR14][R220.64], R249 ;  /* 0x000000f9dc001986 */ /* 0x0003e2000c10190e */
[----:B------:R-:W-:Y:S01]  /*8f050*/  ISETP.LT.AND P3, PT, R219, UR12, !P5 ;  /* 0x0000000cdb007c0c */ /* 0x000fe2000ef61270 */
[----:B------:R-:W-:Y:S01]  /*8f060*/  VIADD R0, R232, UR20 ;  /* 0x00000014e8007c36 */ /* 0x000fe20008000000 */
[----:B------:R-:W-:Y:S01]  /*8f070*/  IADD3 R234, PT, PT, R252, 0x26, RZ ;  /* 0x00000026fcea7810 */ /* 0x000fe20007ffe0ff */
[----:B------:R-:W2:Y:S01]  /*8f080*/  LDCU UR36, c[0x0][0x39c] ;  /* 0x00007380ff2477ac */ /* 0x000ea20008000800 */
[----:B------:R-:W2:Y:S01]  /*8f090*/  LDCU UR63, c[0x0][0x3b8] ;  /* 0x00007700ff3f77ac */ /* 0x000ea20008000800 */
[----:B-1----:R-:W-:Y:S01]  /*8f0a0*/  IMAD.WIDE R220, R233, 0x4, R210 ;  /* 0x00000004e9dc7825 */ /* 0x002fe200078e02d2 */
[----:B------:R-:W-:Y:S01]  /*8f0b0*/  ISETP.LT.AND P1, PT, R215, UR53, !P5 ;  /* 0x00000035d7007c0c */ /* 0x000fe2000ef21270 */
[----:B------:R-:W1:Y:S01]  /*8f0c0*/  LDCU UR57, c[0x0][0x398] ;  /* 0x00007300ff3977ac */ /* 0x000e620008000800 */
[----:B------:R-:W1:Y:S01]  /*8f0d0*/  LDCU UR12, c[0x0][0x398] ;  /* 0x00007300ff0c77ac */ /* 0x000e620008000800 */
[----:B------:R-:W1:Y:S01]  /*8f0e0*/  LDCU UR53, c[0x0][0x398] ;  /* 0x00007300ff3577ac */ /* 0x000e620008000800 */
[----:B------:R-:W1:Y:S01]  /*8f0f0*/  LDCU UR20, c[0x0][0x398] ;  /* 0x00007300ff1477ac */ /* 0x000e620008000800 */
[----:B---3--:R3:W-:Y:S04]  /*8f100*/  @P4 STG.E desc[UR14][R222.64], R243 ;  /* 0x000000f3de004986 */ /* 0x0087e8000c10190e */
[----:B------:R1:W-:Y:S04]  /*8f110*/  @P0 STG.E desc[UR14][R220.64], R240 ;  /* 0x000000f0dc000986 */ /* 0x0003e8000c10190e */
[----:B---3--:R-:W3:Y:S01]  /*8f120*/  LDL.LU R243, [R1+0x48] ;  /* 0x0000480001f37983 */ /* 0x008ee20000300800 */
[----:B------:R-:W-:-:S04]  /*8f130*/  IMAD.WIDE R222, R233, 0x4, R208 ;  /* 0x00000004e9de7825 */ /* 0x000fc800078e02d0 */
[----:B-1----:R-:W-:Y:S01]  /*8f140*/  IMAD.WIDE R220, R233, 0x4, R2 ;  /* 0x00000004e9dc7825 */ /* 0x002fe200078e0202 */
[----:B----4-:R1:W-:Y:S04]  /*8f150*/  @P6 STG.E desc[UR14][R222.64], R246 ;  /* 0x000000f6de006986 */ /* 0x0103e8000c10190e */
[----:B-1----:R-:W4:Y:S01]  /*8f160*/  LDL.LU R246, [R1+0x25c] ;  /* 0x00025c0001f67983 */ /* 0x002f220000300800 */
[----:B------:R-:W-:-:S03]  /*8f170*/  IMAD.WIDE R222, R232, 0x4, R244 ;  /* 0x00000004e8de7825 */ /* 0x000fc600078e02f4 */
[----:B------:R-:W-:Y:S04]  /*8f180*/  @P2 STG.E desc[UR14][R220.64], R241 ;  /* 0x000000f1dc002986 */ /* 0x000fe8000c10190e */
[----:B------:R-:W4:Y:S04]  /*8f190*/  LDL.LU R240, [R1+0x28c] ;  /* 0x00028c0001f07983 */ /* 0x000f280000300800 */
[----:B--2---:R1:W-:Y:S04]  /*8f1a0*/  @P3 STG.E desc[UR14][R222.64], R247 ;  /* 0x000000f7de003986 */ /* 0x0043e8000c10190e */
[----:B-1----:R-:W2:Y:S01]  /*8f1b0*/  LDL.LU R247, [R1+0x26c] ;  /* 0x00026c0001f77983 */ /* 0x002ea20000300800 */
[----:B------:R-:W-:-:S02]  /*8f1c0*/  ISETP.LT.AND P4, PT, R207, UR61, !P5 ;  /* 0x0000003dcf007c0c */ /* 0x000fc4000ef81270 */
[----:B------:R-:W-:Y:S01]  /*8f1d0*/  ISETP.GE.AND P0, PT, R234, UR54, PT ;  /* 0x00000036ea007c0c */ /* 0x000fe2000bf06270 */
[C---:B------:R-:W-:Y:S01]  /*8f1e0*/  IMAD.WIDE R220, R232.reuse, 0x4, R210 ;  /* 0x00000004e8dc7825 */ /* 0x040fe200078e02d2 */
[----:B------:R-:W-:Y:S01]  /*8f1f0*/  ISETP.LT.AND P5, PT, R227, UR40, !P5 ;  /* 0x00000028e3007c0c */ /* 0x000fe2000efa1270 */
[----:B------:R-:W2:Y:S01]  /*8f200*/  LDL.LU R241, [R1+0x23c] ;  /* 0x00023c0001f17983 */ /* 0x000ea20000300800 */
[----:B------:R-:W-:Y:S01]  /*8f210*/  ISETP.LT.AND P6, PT, R219, UR4, !P0 ;  /* 0x00000004db007c0c */ /* 0x000fe2000c7c1270 */
        /* <DEDUP_REMOVED lines=9> */
[----:B------:R-:W1:Y:S01]  /*8f2b0*/  LDCU UR54, c[0x0][0x398] ;  /* 0x00007300ff3677ac */ /* 0x000e620008000800 */
[----:B------:R-:W1:Y:S01]  /*8f2c0*/  LDCU UR4, c[0x0][0x398] ;  /* 0x00007300ff0477ac */ /* 0x000e620008000800 */
[----:B------:R-:W1:Y:S01]  /*8f2d0*/  LDCU UR50, c[0x0][0x398] ;  /* 0x00007300ff3277ac */ /* 0x000e620008000800 */
[----:B---3--:R3:W-:Y:S01]  /*8f2e0*/  @P4 STG.E desc[UR14][R222.64], R243 ;  /* 0x000000f3de004986 */ /* 0x0087e2000c10190e */
[----:B------:R-:W-:Y:S01]  /*8f2f0*/  ISETP.LT.AND P0, PT, R227, UR34, !P0 ;  /* 0x00000022e3007c0c */ /* 0x000fe2000c701270 */
[----:B------:R-:W1:Y:S02]  /*8f300*/  LDCU UR27, c[0x0][0x398] ;  /* 0x00007300ff1b77ac */ /* 0x000e640008000800 */
[----:B------:R1:W-:Y:S01]  /*8f310*/  @P5 STG.E desc[UR14][R220.64], R250 ;  /* 0x000000fadc005986 */ /* 0x0003e2000c10190e */
[----:B------:R-:W-:Y:S01]  /*8f320*/  ISETP.GE.AND P1, PT, R234, UR51, PT ;  /* 0x00000033ea007c0c */ /* 0x000fe2000bf26270 */
[----:B------:R-:W-:Y:S01]  /*8f330*/  VIADD R232, R233, UR37 ;  /* 0x00000025e9e87c36 */ /* 0x000fe20008000000 */
[----:B------:R-:W2:Y:S01]  /*8f340*/  LDCU UR34, c[0x0][0x39c] ;  /* 0x00007380ff2277ac */ /* 0x000ea20008000800 */
[----:B------:R-:W2:Y:S01]  /*8f350*/  LDCU UR58, c[0x0][0x3b8] ;  /* 0x00007700ff3a77ac */ /* 0x000ea20008000800 */
[----:B---3--:R-:W3:Y:S01]  /*8f360*/  LDL.LU R243, [R1+0x22c] ;  /* 0x00022c0001f37983 */ /* 0x008ee20000300800 */
[----:B------:R-:W-:-:S04]  /*8f370*/  IMAD.WIDE R222, R0, 0x4, R244 ;  /* 0x0000000400de7825 */ /* 0x000fc800078e02f4 */
[----:B-1----:R-:W-:Y:S01]  /*8f380*/  IMAD.WIDE R220, R0, 0x4, R210 ;  /* 0x0000000400dc7825 */ /* 0x002fe200078e02d2 */
[----:B------:R-:W3:Y:S01]  /*8f390*/  LDL.LU R242, [R1+0x6c] ;  /* 0x00006c0001f27983 */ /* 0x000ee20000300800 */
[----:B------:R-:W-:Y:S01]  /*8f3a0*/  ISETP.LT.AND P4, PT, R219, UR16, !P1 ;  /* 0x00000010db007c0c */ /* 0x000fe2000cf81270 */
[----:B------:R-:W1:Y:S02]  /*8f3b0*/  LDCU UR51, c[0x0][0x398] ;  /* 0x00007300ff3377ac */ /* 0x000e640008000800 */
[----:B----4-:R4:W-:Y:S01]  /*8f3c0*/  @P6 STG.E desc[UR14][R222.64], R246 ;  /* 0x000000f6de006986 */ /* 0x0109e2000c10190e */
[----:B------:R-:W-:Y:S01]  /*8f3d0*/  ISETP.LT.AND P5, PT, R215, UR47, !P1 ;  /* 0x0000002fd7007c0c */ /* 0x000fe2000cfa1270 */
[----:B------:R-:W1:Y:S01]  /*8f3e0*/  LDCU UR16, c[0x0][0x398] ;  /* 0x00007300ff1077ac */ /* 0x000e620008000800 */
[----:B------:R-:W-:Y:S01]  /*8f3f0*/  IADD3 R234, PT, PT, R252, 0x28, RZ ;  /* 0x00000028fcea7810 */ /* 0x000fe20007ffe0ff */
[----:B------:R-:W1:Y:S01]  /*8f400*/  LDCU UR37, c[0x0][0x398] ;  /* 0x00007300ff2577ac */ /* 0x000e620008000800 */
[----:B----4-:R-:W4:Y:S01]  /*8f410*/  LDL.LU R246, [R1+0x4c] ;  /* 0x00004c0001f67983 */ /* 0x010f220000300800 */
[C---:B------:R-:W-:Y:S01]  /*8f420*/  IMAD.WIDE R222, R0.reuse, 0x4, R208 ;  /* 0x0000000400de7825 */ /* 0x040fe200078e02d0 */
[----:B------:R-:W-:Y:S01]  /*8f430*/  ISETP.LT.AND P6, PT, R207, UR6, !P1 ;  /* 0x00000006cf007c0c */ /* 0x000fe2000cfc1270 */
[----:B------:R-:W1:Y:S01]  /*8f440*/  LDCU UR47, c[0x0][0x398] ;  /* 0x00007300ff2f77ac */ /* 0x000e620008000800 */
[----:B------:R-:W-:Y:S01]  /*8f450*/  @P2 STG.E desc[UR14][R220.64], R240 ;  /* 0x000000f0dc002986 */ /* 0x000fe2000c10190e */
[----:B------:R-:W1:Y:S03]  /*8f460*/  LDCU UR6, c[0x0][0x3b8] ;  /* 0x00007700ff0677ac */ /* 0x000e660008000800 */
[----:B--2---:R2:W-:Y:S04]  /*8f470*/  @P3 STG.E desc[UR14][R222.64], R247 ;  /* 0x000000f7de003986 */ /* 0x0045e8000c10190e */
[----:B--2---:R-:W2:Y:S01]  /*8f480*/  LDL.LU R247, [R1+0x2f0] ;  /* 0x0002f00001f77983 */ /* 0x004ea20000300800 */
[----:B------:R-:W-:Y:S01]  /*8f490*/  IMAD.WIDE R220, R0, 0x4, R2 ;  /* 0x0000000400dc7825 */ /* 0x000fe200078e0202 */
[----:B------:R-:W-:Y:S01]  /*8f4a0*/  ISETP.GE.AND P2, PT, R234, UR75, PT ;  /* 0x0000004bea007c0c */ /* 0x000fe2000bf46270 */
[----:B------:R-:W1:Y:S01]  /*8f4b0*/  LDCU UR75, c[0x0][0x398] ;  /* 0x00007300ff4b77ac */ /* 0x000e620008000800 */
[----:B------:R-:W-:Y:S01]  /*8f4c0*/  ISETP.LT.AND P1, PT, R227, UR55, !P1 ;  /* 0x00000037e3007c0c */ /* 0x000fe2000cf21270 */
[----:B------:R-:W-:Y:S01]  /*8f4d0*/  IMAD.WIDE R222, R233, 0x4, R244 ;  /* 0x00000004e9de7825 */ /* 0x000fe200078e02f4 */
[----:B------:R1:W-:Y:S01]  /*8f4e0*/  @P0 STG.E desc[UR14][R220.64], R241 ;  /* 0x000000f1dc000986 */ /* 0x0003e2000c10190e */
[----:B------:R-:W-:Y:S01]  /*8f4f0*/  ISETP.LT.AND P3, PT, R219, UR48, !P2 ;  /* 0x00000030db007c0c */ /* 0x000fe2000d761270 */
[----:B------:R-:W2:Y:S02]  /*8f500*/  LDCU UR55, c[0x0][0x39c] ;  /* 0x00007380ff3777ac */ /* 0x000ea40008000800 */
[----:B------:R-:W2:Y:S01]  /*8f510*/  LDL.LU R240, [R1+0x330] ;  /* 0x0003300001f07983 */ /* 0x000ea20000300800 */
[C---:B-1----:R-:W-:Y:S01]  /*8f520*/  IMAD.WIDE R220, R233.reuse, 0x4, R210 ;  /* 0x00000004e9dc7825 */ /* 0x042fe200078e02d2 */
[----:B------:R-:W-:Y:S01]  /*8f530*/  IADD3 R234, PT, PT, R252, 0x29, RZ ;  /* 0x00000029fcea7810 */ /* 0x000fe20007ffe0ff */
[----:B------:R-:W1:Y:S01]  /*8f540*/  LDCU UR48, c[0x0][0x398] ;  /* 0x00007300ff3077ac */ /* 0x000e620008000800 */
[----:B---3--:R3:W-:Y:S04]  /*8f550*/  @P4 STG.E desc[UR14][R222.64], R243 ;  /* 0x000000f3de004986 */ /* 0x0087e8000c10190e */
[----:B------:R1:W-:Y:S04]  /*8f560*/  @P5 STG.E desc[UR14][R220.64], R242 ;  /* 0x000000f2dc005986 */ /* 0x0003e8000c10190e */
[----:B---3--:R-:W3:Y:S01]  /*8f570*/  LDL.LU R243, [R1+0x300] ;  /* 0x0003000001f37983 */ /* 0x008ee20000300800 */
[----:B------:R-:W-:-:S03]  /*8f580*/  IMAD.WIDE R222, R233, 0x4, R208 ;  /* 0x00000004e9de7825 */ /* 0x000fc600078e02d0 */
[----:B------:R-:W3:Y:S01]  /*8f590*/  LDL.LU R241, [R1+0x2d0] ;  /* 0x0002d00001f17983 */ /* 0x000ee20000300800 */
[----:B-1----:R-:W-:-:S03]  /*8f5a0*/  IMAD.WIDE R220, R233, 0x4, R2 ;  /* 0x00000004e9dc7825 */ /* 0x002fc600078e0202 */
[----:B----4-:R1:W-:Y:S04]  /*8f5b0*/  @P6 STG.E desc[UR14][R222.64], R246 ;  /* 0x000000f6de006986 */ /* 0x0103e8000c10190e */
[----:B------:R-:W-:Y:S04]  /*8f5c0*/  @P1 STG.E desc[UR14][R220.64], R251 ;  /* 0x000000fbdc001986 */ /* 0x000fe8000c10190e */
[----:B-1----:R-:W4:Y:S01]  /*8f5d0*/  LDL.LU R246, [R1+0x2b0] ;  /* 0x0002b00001f67983 */ /* 0x002f220000300800 */
[----:B------:R-:W-:-:S03]  /*8f5e0*/  IMAD.WIDE R222, R232, 0x4, R244 ;  /* 0x00000004e8de7825 */ /* 0x000fc600078e02f4 */
[----:B------:R-:W4:Y:S04]  /*8f5f0*/  LDL.LU R242, [R1+0x2a0] ;  /* 0x0002a00001f27983 */ /* 0x000f280000300800 */
[----:B--2---:R1:W-:Y:S04]  /*8f600*/  @P3 STG.E desc[UR14][R222.64], R247 ;  /* 0x000000f7de003986 */ /* 0x0043e8000c10190e */
[----:B-1----:R-:W2:Y:S01]  /*8f610*/  LDL.LU R247, [R1+0x50] ;  /* 0x0000500001f77983 */ /* 0x002ea20000300800 */
[----:B------:R-:W-:Y:S02]  /*8f620*/  ISETP.LT.AND P0, PT, R215, UR52, !P2 ;  /* 0x00000034d7007c0c */ /* 0x000fe4000d701270 */
[----:B------:R-:W-:-:S02]  /*8f630*/  ISETP.LT.AND P4, PT, R207, UR73, !P2 ;  /* 0x00000049cf007c0c */ /* 0x000fc4000d781270 */
        /* <DEDUP_REMOVED lines=16> */
[----:B-1----:R-:W2:Y:S01]  /*8f740*/  LDL.LU R240, [R1+0x20] ;  /* 0x0000200001f07983 */ /* 0x002ea20000300800 */
[----:B------:R-:W-:Y:S01]  /*8f750*/  IMAD.WIDE R220, R232, 0x4, R2 ;  /* 0x00000004e8dc7825 */ /* 0x000fe200078e0202 */
[----:B------:R-:W1:Y:S01]  /*8f760*/  LDCU UR74, c[0x0][0x398] ;  /* 0x00007300ff4a77ac */ /* 0x000e620008000800 */
[----:B------:R-:W1:Y:S01]  /*8f770*/  LDCU UR31, c[0x0][0x398] ;  /* 0x00007300ff1f77ac */ /* 0x000e620008000800 */
[----:B---3--:R3:W-:Y:S01]  /*8f780*/  @P4 STG.E desc[UR14][R222.64], R243 ;  /* 0x000000f3de004986 */ /* 0x0087e2000c10190e */
[----:B------:R-:W-:Y:S01]  /*8f790*/  ISETP.GE.AND P0, PT, R234, UR41, PT ;  /* 0x00000029ea007c0c */ /* 0x000fe2000bf06270 */
[----:B------:R-:W1:Y:S02]  /*8f7a0*/  LDCU UR70, c[0x0][0x3b8] ;  /* 0x00007700ff4677ac */ /* 0x000e640008000800 */
[----:B------:R1:W-:Y:S01]  /*8f7b0*/  @P2 STG.E desc[UR14][R220.64], R241 ;  /* 0x000000f1dc002986 */ /* 0x0003e2000c10190e */
[----:B------:R-:W-:Y:S01]  /*8f7c0*/  ISETP.LT.AND P5, PT, R227, UR44, !P5 ;  /* 0x0000002ce3007c0c */ /* 0x000fe2000efa1270 */
[----:B------:R-:W-:Y:S01]  /*8f7d0*/  VIADD R232, R233, UR42 ;  /* 0x0000002ae9e87c36 */ /* 0x000fe20008000000 */
[----:B------:R-:W2:Y:S01]  /*8f7e0*/  LDCU UR49, c[0x0][0x398] ;  /* 0x00007300ff3177ac */ /* 0x000ea20008000800 */
[----:B---3--:R-:W3:Y:S01]  /*8f7f0*/  LDL.LU R243, [R1+0x2f4] ;  /* 0x0002f40001f37983 */ /* 0x008ee20000300800 */
[----:B------:R-:W-:Y:S01]  /*8f800*/  IMAD.WIDE R222, R0, 0x4, R244 ;  /* 0x0000000400de7825 */ /* 0x000fe200078e02f4 */
[----:B------:R-:W-:Y:S01]  /*8f810*/  IADD3 R234, PT, PT, R252, 0x2b, RZ ;  /* 0x0000002bfcea7810 */ /* 0x000fe20007ffe0ff */
[----:B------:R-:W2:Y:S01]  /*8f820*/  LDCU UR44, c[0x0][0x39c] ;  /* 0x00007380ff2c77ac */ /* 0x000ea20008000800 */
[----:B-1----:R-:W3:Y:S01]  /*8f830*/  LDL.LU R241, [R1+0x334] ;  /* 0x0003340001f17983 */ /* 0x002ee20000300800 */
[C---:B------:R-:W-:Y:S01]  /*8f840*/  IMAD.WIDE R220, R0.reuse, 0x4, R210 ;  /* 0x0000000400dc7825 */ /* 0x040fe200078e02d2 */
[----:B------:R-:W-:Y:S01]  /*8f850*/  ISETP.LT.AND P4, PT, R219, UR71, !P0 ;  /* 0x00000047db007c0c */ /* 0x000fe2000c781270 */
[----:B------:R-:W1:Y:S01]  /*8f860*/  LDCU UR41, c[0x0][0x398] ;  /* 0x00007300ff2977ac */ /* 0x000e620008000800 */
[----:B------:R-:W-:Y:S01]  /*8f870*/  ISETP.LT.AND P2, PT, R215, UR26, !P0 ;  /* 0x0000001ad7007c0c */ /* 0x000fe2000c741270 */
[----:B------:R-:W1:Y:S01]  /*8f880*/  LDCU UR71, c[0x0][0x398] ;  /* 0x00007300ff4777ac */ /* 0x000e620008000800 */
[----:B----4-:R4:W-:Y:S01]  /*8f890*/  @P6 STG.E desc[UR14][R222.64], R246 ;  /* 0x000000f6de006986 */ /* 0x0109e2000c10190e */
[----:B------:R-:W1:Y:S03]  /*8f8a0*/  LDCU UR26, c[0x0][0x398] ;  /* 0x00007300ff1a77ac */ /* 0x000e660008000800 */
[----:B------:R1:W-:Y:S01]  /*8f8b0*/  @P1 STG.E desc[UR14][R220.64], R242 ;  /* 0x000000f2dc001986 */ /* 0x0003e2000c10190e */
[----:B------:R-:W2:Y:S03]  /*8f8c0*/  LDCU UR42, c[0x0][0x398] ;  /* 0x00007300ff2a77ac */ /* 0x000ea60008000800 */
[----:B----4-:R-:W4:Y:S01]  /*8f8d0*/  LDL.LU R246, [R1+0x304] ;  /* 0x0003040001f67983 */ /* 0x010f220000300800 */
[----:B------:R-:W-:-:S03]  /*8f8e0*/  IMAD.WIDE R222, R0, 0x4, R208 ;  /* 0x0000000400de7825 */ /* 0x000fc600078e02d0 */
[----:B-1----:R-:W4:Y:S04]  /*8f8f0*/  LDL.LU R242, [R1+0x2d4] ;  /* 0x0002d40001f27983 */ /* 0x002f280000300800 */
        /* <DEDUP_REMOVED lines=10> */
[----:B------:R1:W-:Y:S01]  /*8f9a0*/  @P5 STG.E desc[UR14][R220.64], R240 ;  /* 0x000000f0dc005986 */ /* 0x0003e2000c10190e */
[----:B------:R-:W-:Y:S01]  /*8f9b0*/  IADD3 R234, PT, PT, R252, 0x2c, RZ ;  /* 0x0000002cfcea7810 */ /* 0x000fe20007ffe0ff */
[----:B------:R-:W-:Y:S01]  /*8f9c0*/  VIADD R0, R232, UR46 ;  /* 0x0000002ee8007c36 */ /* 0x000fe20008000000 */
[----:B------:R-:W2:Y:S01]  /*8f9d0*/  LDCU UR30, c[0x0][0x398] ;  /* 0x00007300ff1e77ac */ /* 0x000ea20008000800 */
[----:B------:R-:W2:Y:S01]  /*8f9e0*/  LDCU UR68, c[0x0][0x398] ;  /* 0x00007300ff4477ac */ /* 0x000ea20008000800 */
[----:B-1----:R-:W2:Y:S01]  /*8f9f0*/  LDL.LU R240, [R1+0x2a4] ;  /* 0x0002a40001f07983 */ /* 0x002ea20000300800 */
[----:B------:R-:W-:Y:S01]  /*8fa00*/  IMAD.WIDE R220, R233, 0x4, R210 ;  /* 0x00000004e9dc7825 */ /* 0x000fe200078e02d2 */
[----:B------:R-:W-:Y:S01]  /*8fa10*/  ISETP.LT.AND P5, PT, R215, UR10, !P1 ;  /* 0x0000000ad7007c0c */ /* 0x000fe2000cfa1270 */
[----:B------:R-:W1:Y:S01]  /*8fa20*/  LDCU UR10, c[0x0][0x398] ;  /* 0x00007300ff0a77ac */ /* 0x000e620008000800 */
[----:B------:R-:W1:Y:S01]  /*8fa30*/  LDCU UR46, c[0x0][0x398] ;  /* 0x00007300ff2e77ac */ /* 0x000e620008000800 */
[----:B---3--:R3:W-:Y:S04]  /*8fa40*/  @P4 STG.E desc[UR14][R222.64], R243 ;  /* 0x000000f3de004986 */ /* 0x0087e8000c10190e */
[----:B------:R1:W-:Y:S04]  /*8fa50*/  @P2 STG.E desc[UR14][R220.64], R241 ;  /* 0x000000f1dc002986 */ /* 0x0003e8000c10190e */
[----:B---3--:R-:W3:Y:S01]  /*8fa60*/  LDL.LU R243, [R1+0x54] ;  /* 0x0000540001f37983 */ /* 0x008ee20000300800 */
[----:B------:R-:W-:-:S03]  /*8fa70*/  IMAD.WIDE R222, R233, 0x4, R208 ;  /* 0x00000004e9de7825 */ /* 0x000fc600078e02d0 */
[----:B-1----:R-:W3:Y:S01]  /*8fa80*/  LDL.LU R241, [R1+0x24] ;  /* 0x0000240001f17983 */ /* 0x002ee20000300800 */
[----:B------:R-:W-:-:S03]  /*8fa90*/  IMAD.WIDE R220, R233, 0x4, R2 ;  /* 0x00000004e9dc7825 */ /* 0x000fc600078e0202 */
[----:B----4-:R1:W-:Y:S04]  /*8faa0*/  @P6 STG.E desc[UR14][R222.64], R246 ;  /* 0x000000f6de006986 */ /* 0x0103e8000c10190e */
[----:B------:R4:W-:Y:S04]  /*8fab0*/  @P0 STG.E desc[UR14][R220.64], R242 ;  /* 0x000000f2dc000986 */ /* 0x0009e8000c10190e */
[----:B-1----:R-:W3:Y:S01]  /*8fac0*/  LDL.LU R246, [R1+0x2f8] ;  /* 0x0002f80001f67983 */ /* 0x002ee20000300800 */
[----:B------:R-:W-:-:S03]  /*8fad0*/  IMAD.WIDE R222, R232, 0x4, R244 ;  /* 0x00000004e8de7825 */ /* 0x000fc600078e02f4 */
[----:B----4-:R-:W4:Y:S04]  /*8fae0*/  LDL.LU R242, [R1+0x338] ;  /* 0x0003380001f27983 */ /* 0x010f280000300800 */
[----:B--2---:R1:W-:Y:S04]  /*8faf0*/  @P3 STG.E desc[UR14][R222.64], R247 ;  /* 0x000000f7de003986 */ /* 0x0043e8000c10190e */
[----:B-1----:R-:W2:Y:S01]  /*8fb00*/  LDL.LU R247, [R1+0x308] ;  /* 0x0003080001f77983 */ /* 0x002ea20000300800 */
[----:B------:R-:W-:Y:S02]  /*8fb10*/  ISETP.LT.AND P4, PT, R207, UR64, !P1 ;  /* 0x00000040cf007c0c */ /* 0x000fe4000cf81270 */
        /* <DEDUP_REMOVED lines=8> */
[----:B------:R-:W-:-:S02]  /*8fba0*/  ISETP.LT.AND P3, PT, R207, UR62, !P2 ;  /* 0x0000003ecf007c0c */ /* 0x000fc4000d761270 */
[----:B------:R-:W-:Y:S01]  /*8fbb0*/  IADD3 R234, PT, PT, R252, 0x2d, RZ ;  /* 0x0000002dfcea7810 */ /* 0x000fe20007ffe0ff */
[----:B------:R-:W-:Y:S01]  /*8fbc0*/  VIADD R233, R0, UR39 ;  /* 0x0000002700e97c36 */ /* 0x000fe20008000000 */
[----:B------:R1:W-:Y:S01]  /*8fbd0*/  @P5 STG.E desc[UR14][R220.64], R240 ;  /* 0x000000f0dc005986 */ /* 0x0003e2000c10190e */
[----:B------:R-:W-:Y:S01]  /*8fbe0*/  ISETP.LT.AND P2, PT, R227, UR69, !P2 ;  /* 0x00000045e3007c0c */ /* 0x000fe2000d741270 */
[----:B------:R-:W2:Y:S01]  /*8fbf0*/  LDCU UR38, c[0x0][0x398] ;  /* 0x00007300ff2677ac */ /* 0x000ea20008000800 */
[----:B------:R-:W2:Y:S01]  /*8fc00*/  LDCU UR65, c[0x0][0x398] ;  /* 0x00007300ff4177ac */ /* 0x000ea20008000800 */
[----:B------:R-:W2:Y:S01]  /*8fc10*/  LDCU UR29, c[0x0][0x398] ;  /* 0x00007300ff1d77ac */ /* 0x000ea20008000800 */
[----:B-1----:R-:W2:Y:S01]  /*8fc20*/  LDL.LU R240, [R1+0x2d8] ;  /* 0x0002d80001f07983 */ /* 0x002ea20000300800 */
[----:B------:R-:W-:Y:S01]  /*8fc30*/  IMAD.WIDE R220, R232, 0x4, R2 ;  /* 0x00000004e8dc7825 */ /* 0x000fe200078e0202 */
[----:B------:R-:W-:Y:S01]  /*8fc40*/  ISETP.GE.AND P5, PT, R234, UR24, PT ;  /* 0x00000018ea007c0c */ /* 0x000fe2000bfa6270 */
[----:B------:R-:W1:Y:S01]  /*8fc50*/  LDCU UR69, c[0x0][0x39c] ;  /* 0x00007380ff4577ac */ /* 0x000e620008000800 */
[----:B------:R-:W1:Y:S01]  /*8fc60*/  LDCU UR39, c[0x0][0x398] ;  /* 0x00007300ff2777ac */ /* 0x000e620008000800 */
[----:B------:R-:W1:Y:S01]  /*8fc70*/  LDCU UR62, c[0x0][0x3b8] ;  /* 0x00007700ff3e77ac */ /* 0x000e620008000800 */
[----:B---3--:R3:W-:Y:S01]  /*8fc80*/  @P4 STG.E desc[UR14][R222.64], R243 ;  /* 0x000000f3de004986 */ /* 0x0087e2000c10190e */
[----:B------:R-:W-:Y:S01]  /*8fc90*/  IADD3 R234, PT, PT, R252, 0x2e, RZ ;  /* 0x0000002efcea7810 */ /* 0x000fe20007ffe0ff */
[----:B------:R-:W-:Y:S01]  /*8fca0*/  VIADD R232, R233, UR66 ;  /* 0x00000042e9e87c36 */ /* 0x000fe20008000000 */
[----:B------:R-:W1:Y:S01]  /*8fcb0*/  LDCU UR24, c[0x0][0x398] ;  /* 0x00007300ff1877ac */ /* 0x000e620008000800 */
[----:B------:R3:W-:Y:S04]  /*8fcc0*/  @P1 STG.E desc[UR14][R220.64], R241 ;  /* 0x000000f1dc001986 */ /* 0x0007e8000c10190e */
[----:B---3--:R-:W3:Y:S01]  /*8fcd0*/  LDL.LU R243, [R1+0x2b8] ;  /* 0x0002b80001f37983 */ /* 0x008ee20000300800 */
[C---:B------:R-:W-:Y:S01]  /*8fce0*/  IMAD.WIDE R222, R0.reuse, 0x4, R244 ;  /* 0x0000000400de7825 */ /* 0x040fe200078e02f4 */
[----:B------:R-:W-:Y:S01]  /*8fcf0*/  ISETP.LT.AND P4, PT, R219, UR77, !P5 ;  /* 0x0000004ddb007c0c */ /* 0x000fe2000ef81270 */
[----:B------:R-:W1:Y:S01]  /*8fd00*/  LDCU UR77, c[0x0][0x398] ;  /* 0x00007300ff4d77ac */ /* 0x000e620008000800 */
[----:B------:R-:W3:Y:S01]  /*8fd10*/  LDL.LU R241, [R1+0x2a8] ;  /* 0x0002a80001f17983 */ /* 0x000ee20000300800 */
[C---:B------:R-:W-:Y:S01]  /*8fd20*/  IMAD.WIDE R220, R0.reuse, 0x4, R210 ;  /* 0x0000000400dc7825 */ /* 0x040fe200078e02d2 */
[----:B------:R-:W1:Y:S02]  /*8fd30*/  LDCU UR66, c[0x0][0x398] ;  /* 0x00007300ff4277ac */ /* 0x000e640008000800 */
[----:B------:R1:W-:Y:S04]  /*8fd40*/  @P6 STG.E desc[UR14][R222.64], R246 ;  /* 0x000000f6de006986 */ /* 0x0003e8000c10190e */
[----:B----4-:R4:W-:Y:S04]  /*8fd50*/  @P0 STG.E desc[UR14][R220.64], R242 ;  /* 0x000000f2dc000986 */ /* 0x0109e8000c10190e */
[----:B-1----:R-:W3:Y:S01]  /*8fd60*/  LDL.LU R246, [R1+0x58] ;  /* 0x0000580001f67983 */ /* 0x002ee20000300800 */
[----:B------:R-:W-:-:S03]  /*8fd70*/  IMAD.WIDE R222, R0, 0x4, R208 ;  /* 0x0000000400de7825 */ /* 0x000fc600078e02d0 */
[----:B----4-:R-:W4:Y:S04]  /*8fd80*/  LDL.LU R242, [R1+0x28] ;  /* 0x0000280001f27983 */ /* 0x010f280000300800 */
[----:B--2---:R1:W-:Y:S04]  /*8fd90*/  @P3 STG.E desc[UR14][R222.64], R247 ;  /* 0x000000f7de003986 */ /* 0x0043e8000c10190e */
[----:B-1----:R-:W2:Y:S01]  /*8fda0*/  LDL.LU R247, [R1+0x2fc] ;  /* 0x0002fc0001f77983 */ /* 0x002ea20000300800 */
[----:B------:R-:W-:Y:S01]  /*8fdb0*/  ISETP.LT.AND P1, PT, R215, UR76, !P5 ;  /* 0x0000004cd7007c0c */ /* 0x000fe2000ef21270 */
[----:B------:R-:W-:Y:S01]  /*8fdc0*/  IMAD.WIDE R220, R0, 0x4, R2 ;  /* 0x0000000400dc7825 */ /* 0x000fe200078e0202 */
[----:B------:R-:W-:Y:S01]  /*8fdd0*/  ISETP.LT.AND P6, PT, R207, UR8, !P5 ;  /* 0x00000008cf007c0c */ /* 0x000fe2000efc1270 */
[----:B------:R-:W1:Y:S01]  /*8fde0*/  LDCU UR76, c[0x0][0x398] ;  /* 0x00007300ff4c77ac */ /* 0x000e620008000800 */
[----:B------:R-:W-:Y:S01]  /*8fdf0*/  ISETP.GE.AND P0, PT, R234, UR43, PT ;  /* 0x0000002bea007c0c */ /* 0x000fe2000bf06270 */
        /* <DEDUP_REMOVED lines=21> */
[----:B------:R1:W-:Y:S04]  /*8ff50*/  @P6 STG.E desc[UR14][R222.64], R246 ;  /* 0x000000f6de006986 */ /* 0x0003e8000c10190e */
[----:B----4-:R4:W-:Y:S04]  /*8ff60*/  @P5 STG.E desc[UR14][R220.64], R242 ;  /* 0x000000f2dc005986 */ /* 0x0109e8000c10190e */
        /* <DEDUP_REMOVED lines=389> */
[----:B------:R-:W-:Y:S01]  /*917c0*/  ISETP.LT.AND P3, PT, R207, UR49, !P0 ;  /* 0x00000031cf007c0c */ /* 0x000fe2000c761270 */
[----:B------:R-:W-:Y:S01]  /*917d0*/  VIADD R233, R0, UR71 ;  /* 0x0000004700e97c36 */ /* 0x000fe20008000000 */
[----:B------:R-:W1:Y:S01]  /*917e0*/  LDCU UR33, c[0x0][0x3b8] ;  /* 0x00007700ff2177ac */ /* 0x000e620008000800 */
[----:B------:R1:W-:Y:S01]  /*917f0*/  @P1 STG.E desc[UR14][R220.64], R240 ;  /* 0x000000f0dc001986 */ /* 0x0003e2000c10190e */
[----:B------:R-:W-:-:S02]  /*91800*/  IADD3 R234, PT, PT, R252, 0x3f, RZ ;  /* 0x0000003ffcea7810 */ /* 0x000fc40007ffe0ff */
[----:B------:R-:W-:Y:S01]  /*91810*/  ISETP.LT.AND P0, PT, R227, UR41, !P0 ;  /* 0x00000029e3007c0c */ /* 0x000fe2000c701270 */
        /* <DEDUP_REMOVED lines=16> */
[----:B------:R-:W-:Y:S01]  /*91920*/  IMAD.WIDE R220, R0, 0x4, R210 ;  /* 0x0000000400dc7825 */ /* 0x000fe200078e02d2 */
[----:B------:R-:W-:Y:S01]  /*91930*/  ISETP.LT.AND P5, PT, R215, UR32, !P1 ;  /* 0x00000020d7007c0c */ /* 0x000fe2000cfa1270 */
[----:B------:R-:W1:Y:S01]  /*91940*/  LDCU UR67, c[0x0][0x398] ;  /* 0x00007300ff4377ac */ /* 0x000e620008000800 */
[----:B------:R-:W-:Y:S01]  /*91950*/  IADD3 R234, PT, PT, R252, 0x40, RZ ;  /* 0x00000040fcea7810 */ /* 0x000fe20007ffe0ff */
[----:B------:R-:W1:Y:S01]  /*91960*/  LDCU UR32, c[0x0][0x398] ;  /* 0x00007300ff2077ac */ /* 0x000e620008000800 */
[----:B------:R1:W-:Y:S01]  /*91970*/  @P6 STG.E desc[UR14][R222.64], R246 ;  /* 0x000000f6de006986 */ /* 0x0003e2000c10190e */
[----:B------:R-:W2:Y:S03]  /*91980*/  LDCU UR68, c[0x0][0x398] ;  /* 0x00007300ff4477ac */ /* 0x000ea60008000800 */
        /* <DEDUP_REMOVED lines=14> */
[----:B------:R-:W1:Y:S01]  /*91a70*/  LDCU UR42, c[0x0][0x3b8] ;  /* 0x00007700ff2a77ac */ /* 0x000e620008000800 */
[----:B------:R1:W-:Y:S01]  /*91a80*/  @P0 STG.E desc[UR14][R220.64], R240 ;  /* 0x000000f0dc000986 */ /* 0x0003e2000c10190e */
[----:B------:R-:W-:Y:S01]  /*91a90*/  IADD3 R234, PT, PT, R252, 0x41, RZ ;  /* 0x00000041fcea7810 */ /* 0x000fe20007ffe0ff */
[----:B------:R-:W-:Y:S01]  /*91aa0*/  VIADD R0, R232, UR65 ;  /* 0x00000041e8007c36 */ /* 0x000fe20008000000 */
        /* <DEDUP_REMOVED lines=36> */
[----:B-1----:R-:W-:Y:S01]  /*91cf0*/  IMAD.WIDE R220, R232, 0x4, R2 ;  /* 0x00000004e8dc7825 */ /* 0x002fe200078e0202 */
        /* <DEDUP_REMOVED lines=19> */
[----:B----4-:R-:W-:Y:S04]  /*91e30*/  @P1 STG.E desc[UR14][R220.64], R242 ;  /* 0x000000f2dc001986 */ /* 0x010fe8000c10190e */
[----:B-1----:R-:W4:Y:S01]  /*91e40*/  LDL.LU R246, [R1+0x5b4] ;  /* 0x0005b40001f67983 */ /* 0x002f220000300800 */
[----:B------:R-:W-:-:S03]  /*91e50*/  IMAD.WIDE R222, R0, 0x4, R208 ;  /* 0x0000000400de7825 */ /* 0x000fc600078e02d0 */
[----:B------:R-:W4:Y:S04]  /*91e60*/  LDL.LU R241, [R1+0x574] ;  /* 0x0005740001f17983 */ /* 0x000f280000300800 */
[----:B--2---:R1:W-:Y:S04]  /*91e70*/  @P3 STG.E desc[UR14][R222.64], R247 ;  /* 0x000000f7de003986 */ /* 0x0043e8000c10190e */
[----:B-1----:R-:W2:Y:S01]  /*91e80*/  LDL.LU R247, [R1+0x544] ;  /* 0x0005440001f77983 */ /* 0x002ea20000300800 */
        /* <DEDUP_REMOVED lines=9> */
[----:B------:R-:W2:Y:S01]  /*91f20*/  LDCU UR43, c[0x0][0x39c] ;  /* 0x00007380ff2b77ac */ /* 0x000ea20008000800 */
[----:B------:R-:W2:Y:S01]  /*91f30*/  LDCU UR60, c[0x0][0x398] ;  /* 0x00007300ff3c77ac */ /* 0x000ea20008000800 */
[----:B------:R-:W2:Y:S01]  /*91f40*/  LDCU UR66, c[0x0][0x3b8] ;  /* 0x00007700ff4277ac */ /* 0x000ea20008000800 */
[----:B-1----:R-:W-:Y:S01]  /*91f50*/  IMAD.WIDE R220, R233, 0x4, R210 ;  /* 0x00000004e9dc7825 */ /* 0x002fe200078e02d2 */
[----:B------:R-:W-:-:S02]  /*91f60*/  ISETP.LT.AND P5, PT, R215, UR56, !P1 ;  /* 0x00000038d7007c0c */ /* 0x000fc4000cfa1270 */
[----:B------:R-:W-:Y:S01]  /*91f70*/  IADD3 R16, PT, PT, R252, 0x44, RZ ;  /* 0x00000044fc107810 */ /* 0x000fe20007ffe0ff */
[----:B------:R-:W1:Y:S01]  /*91f80*/  LDCU UR28, c[0x0][0x398] ;  /* 0x00007300ff1c77ac */ /* 0x000e620008000800 */
[----:B------:R-:W1:Y:S01]  /*91f90*/  LDCU UR56, c[0x0][0x398] ;  /* 0x00007300ff3877ac */ /* 0x000e620008000800 */
[----:B------:R-:W1:Y:S01]  /*91fa0*/  LDCU UR18, c[0x0][0x398] ;  /* 0x00007300ff1277ac */ /* 0x000e620008000800 */
[----:B---3--:R3:W-:Y:S04]  /*91fb0*/  @P4 STG.E desc[UR14][R222.64], R243 ;  /* 0x000000f3de004986 */ /* 0x0087e8000c10190e */
[----:B------:R1:W-:Y:S01]  /*91fc0*/  @P2 STG.E desc[UR14][R220.64], R240 ;  /* 0x000000f0dc002986 */ /* 0x0003e2000c10190e */
[----:B---3--:R-:W-:-:S03]  /*91fd0*/  IMAD.WIDE R222, R233, 0x4, R208 ;  /* 0x00000004e9de7825 */ /* 0x008fc600078e02d0 */
        /* <DEDUP_REMOVED lines=9> */
[----:B------:R-:W-:Y:S02]  /*92070*/  ISETP.GE.AND P2, PT, R16, UR57, PT ;  /* 0x0000003910007c0c */ /* 0x000fe4000bf46270 */
[----:B------:R-:W-:Y:S01]  /*92080*/  ISETP.LT.AND P4, PT, R207, UR63, !P1 ;  /* 0x0000003fcf007c0c */ /* 0x000fe2000cf81270 */
[----:B------:R-:W-:Y:S01]  /*92090*/  IMAD.WIDE R220, R232, 0x4, R210 ;  /* 0x00000004e8dc7825 */ /* 0x000fe200078e02d2 */
[----:B------:R-:W-:Y:S01]  /*920a0*/  ISETP.LT.AND P1, PT, R227, UR36, !P1 ;  /* 0x00000024e3007c0c */ /* 0x000fe2000cf21270 */
[----:B------:R-:W2:Y:S01]  /*920b0*/  LDL.LU R241, [R1+0x578] ;  /* 0x0005780001f17983 */ /* 0x000ea20000300800 */
[----:B------:R-:W-:-:S02]  /*920c0*/  ISETP.LT.AND P6, PT, R219, UR12, !P2 ;  /* 0x0000000cdb007c0c */ /* 0x000fc4000d7c1270 */
[----:B------:R-:W-:Y:S01]  /*920d0*/  IADD3 R233, PT, PT, R252, 0x45, RZ ;  /* 0x00000045fce97810 */ /* 0x000fe20007ffe0ff */
[----:B------:R1:W-:Y:S01]  /*920e0*/  @P5 STG.E desc[UR14][R220.64], R242 ;  /* 0x000000f2dc005986 */ /* 0x0003e2000c10190e */
[----:B------:R-:W-:Y:S01]  /*920f0*/  ISETP.LT.AND P0, PT, R215, UR53, !P2 ;  /* 0x00000035d7007c0c */ /* 0x000fe2000d701270 */
[C---:B------:R-:W-:Y:S01]  /*92100*/  IMAD.WIDE R222, R232.reuse, 0x4, R208 ;  /* 0x00000004e8de7825 */ /* 0x040fe200078e02d0 */
[----:B------:R-:W-:Y:S01]  /*92110*/  ISETP.GE.AND P5, PT, R233, UR54, PT ;  /* 0x00000036e9007c0c */ /* 0x000fe2000bfa6270 */
[----:B------:R-:W2:Y:S01]  /*92120*/  LDCU UR36, c[0x0][0x39c] ;  /* 0x00007380ff2477ac */ /* 0x000ea20008000800 */
[----:B------:R-:W-:Y:S01]  /*92130*/  ISETP.LT.AND P3, PT, R207, UR61, !P2 ;  /* 0x0000003dcf007c0c */ /* 0x000fe2000d761270 */
[----:B------:R-:W-:Y:S01]  /*92140*/  IMAD.WIDE R232, R232, 0x4, R2 ;  /* 0x00000004e8e87825 */ /* 0x000fe200078e0202 */
[----:B------:R-:W2:Y:S03]  /*92150*/  LDCU UR57, c[0x0][0x398] ;  /* 0x00007300ff3977ac */ /* 0x000ea60008000800 */
[C---:B-1----:R-:W-:Y:S01]  /*92160*/  IMAD.WIDE R220, R0.reuse, 0x4, R244 ;  /* 0x0000000400dc7825 */ /* 0x042fe200078e02f4 */
[----:B------:R-:W2:Y:S01]  /*92170*/  LDL.LU R242, [R1+0x548] ;  /* 0x0005480001f27983 */ /* 0x000ea20000300800 */
[----:B------:R-:W1:Y:S02]  /*92180*/  LDCU UR63, c[0x0][0x3b8] ;  /* 0x00007700ff3f77ac */ /* 0x000e640008000800 */
[C---:B------:R-:W-:Y:S01]  /*92190*/  VIADD R16, R0.reuse, UR20 ;  /* 0x0000001400107c36 */ /* 0x040fe20008000000 */
[----:B------:R-:W1:Y:S01]  /*921a0*/  LDCU UR12, c[0x0][0x398] ;  /* 0x00007300ff0c77ac */ /* 0x000e620008000800 */
[----:B------:R-:W1:Y:S01]  /*921b0*/  LDCU UR53, c[0x0][0x398] ;  /* 0x00007300ff3577ac */ /* 0x000e620008000800 */
[----:B---3--:R3:W-:Y:S01]  /*921c0*/  @P4 STG.E desc[UR14][R222.64], R243 ;  /* 0x000000f3de004986 */ /* 0x0087e2000c10190e */
[----:B------:R-:W-:Y:S01]  /*921d0*/  ISETP.LT.AND P2, PT, R227, UR40, !P2 ;  /* 0x00000028e3007c0c */ /* 0x000fe2000d741270 */
[----:B------:R-:W1:Y:S02]  /*921e0*/  LDCU UR40, c[0x0][0x39c] ;  /* 0x00007380ff2877ac */ /* 0x000e640008000800 */
[----:B------:R-:W-:Y:S01]  /*921f0*/  @P1 STG.E desc[UR14][R232.64], R17 ;  /* 0x00000011e8001986 */ /* 0x000fe2000c10190e */
[----:B------:R-:W1:Y:S01]  /*92200*/  LDCU UR20, c[0x0][0x398] ;  /* 0x00007300ff1477ac */ /* 0x000e620008000800 */
[----:B------:R-:W1:Y:S02]  /*92210*/  LDCU UR54, c[0x0][0x398] ;  /* 0x00007300ff3677ac */ /* 0x000e640008000800 */
[----:B---3--:R-:W3:Y:S01]  /*92220*/  LDL.LU R243, [R1+0x3a8] ;  /* 0x0003a80001f37983 */ /* 0x008ee20000300800 */
[C---:B------:R-:W-:Y:S01]  /*92230*/  IMAD.WIDE R222, R0.reuse, 0x4, R208 ;  /* 0x0000000400de7825 */ /* 0x040fe200078e02d0 */
[----:B------:R-:W1:Y:S02]  /*92240*/  LDCU UR61, c[0x0][0x3b8] ;  /* 0x00007700ff3d77ac */ /* 0x000e640008000800 */
[----:B----4-:R4:W-:Y:S02]  /*92250*/  @P6 STG.E desc[UR14][R220.64], R246 ;  /* 0x000000f6dc006986 */ /* 0x0109e4000c10190e */
[----:B----4-:R-:W-:-:S02]  /*92260*/  IMAD.WIDE R220, R0, 0x4, R210 ;  /* 0x0000000400dc7825 */ /* 0x010fc400078e02d2 */
[----:B------:R-:W4:Y:S04]  /*92270*/  LDL.LU R246, [R1+0x328] ;  /* 0x0003280001f67983 */ /* 0x000f280000300800 */
[----:B------:R-:W-:Y:S04]  /*92280*/  @P0 STG.E desc[UR14][R220.64], R240 ;  /* 0x000000f0dc000986 */ /* 0x000fe8000c10190e */
[----:B--2---:R2:W-:Y:S04]  /*92290*/  @P3 STG.E desc[UR14][R222.64], R247 ;  /* 0x000000f7de003986 */ /* 0x0045e8000c10190e */
[----:B--2---:R-:W2:Y:S01]  /*922a0*/  LDL.LU R247, [R1+0x5ac] ;  /* 0x0005ac0001f77983 */ /* 0x004ea20000300800 */
[----:B------:R-:W-:-:S02]  /*922b0*/  ISETP.LT.AND P4, PT, R219, UR4, !P5 ;  /* 0x00000004db007c0c */ /* 0x000fc4000ef81270 */
[----:B------:R-:W-:Y:S02]  /*922c0*/  IADD3 R232, PT, PT, R252, 0x46, RZ ;  /* 0x00000046fce87810 */ /* 0x000fe40007ffe0ff */
[----:B------:R-:W-:Y:S01]  /*922d0*/  ISETP.LT.AND P1, PT, R215, UR50, !P5 ;  /* 0x00000032d7007c0c */ /* 0x000fe2000ef21270 */
[----:B------:R-:W-:Y:S01]  /*922e0*/  IMAD.WIDE R220, R0, 0x4, R2 ;  /* 0x0000000400dc7825 */ /* 0x000fe200078e0202 */
[----:B------:R-:W-:Y:S01]  /*922f0*/  ISETP.LT.AND P6, PT, R207, UR58, !P5 ;  /* 0x0000003acf007c0c */ /* 0x000fe2000efc1270 */
[----:B------:R-:W2:Y:S01]  /*92300*/  LDL.LU R240, [R1+0x5dc] ;  /* 0x0005dc0001f07983 */ /* 0x000ea20000300800 */
[----:B------:R-:W-:Y:S01]  /*92310*/  ISETP.GE.AND P0, PT, R232, UR51, PT ;  /* 0x00000033e8007c0c */ /* 0x000fe2000bf06270 */
[C---:B------:R-:W-:Y:S01]  /*92320*/  IMAD.WIDE R222, R16.reuse, 0x4, R244 ;  /* 0x0000000410de7825 */ /* 0x040fe200078e02f4 */
[----:B------:R-:W-:Y:S01]  /*92330*/  ISETP.LT.AND P5, PT, R227, UR34, !P5 ;  /* 0x00000022e3007c0c */ /* 0x000fe2000efa1270 */
[----:B------:R1:W-:Y:S01]  /*92340*/  @P2 STG.E desc[UR14][R220.64], R241 ;  /* 0x000000f1dc002986 */ /* 0x0003e2000c10190e */
[----:B------:R-:W-:Y:S01]  /*92350*/  ISETP.LT.AND P3, PT, R219, UR16, !P0 ;  /* 0x00000010db007c0c */ /* 0x000fe2000c761270 */
[----:B------:R-:W-:Y:S01]  /*92360*/  VIADD R17, R16, UR27 ;  /* 0x0000001b10117c36 */ /* 0x000fe20008000000 */
[----:B------:R-:W-:Y:S01]  /*92370*/  IADD3 R232, PT, PT, R252, 0x47, RZ ;  /* 0x00000047fce87810 */ /* 0x000fe20007ffe0ff */
[----:B------:R1:W-:Y:S01]  /*92380*/  @P4 STG.E desc[UR14][R222.64], R242 ;  /* 0x000000f2de004986 */ /* 0x0003e2000c10190e */
[----:B------:R-:W2:Y:S01]  /*92390*/  LDCU UR4, c[0x0][0x398] ;  /* 0x00007300ff0477ac */ /* 0x000ea20008000800 */
[----:B------:R-:W2:Y:S01]  /*923a0*/  LDCU UR34, c[0x0][0x39c] ;  /* 0x00007380ff2277ac */ /* 0x000ea20008000800 */
[C---:B-1----:R-:W-:Y:S01]  /*923b0*/  IMAD.WIDE R220, R16.reuse, 0x4, R210 ;  /* 0x0000000410dc7825 */ /* 0x042fe200078e02d2 */
[----:B------:R-:W2:Y:S01]  /*923c0*/  LDL.LU R241, [R1+0x5bc] ;  /* 0x0005bc0001f17983 */ /* 0x000ea20000300800 */
[----:B------:R-:W-:Y:S01]  /*923d0*/  ISETP.LT.AND P2, PT, R215, UR47, !P0 ;  /* 0x0000002fd7007c0c */ /* 0x000fe2000c741270 */
[----:B------:R-:W1:Y:S01]  /*923e0*/  LDCU UR50, c[0x0][0x398] ;  /* 0x00007300ff3277ac */ /* 0x000e620008000800 */
[C---:B------:R-:W-:Y:S01]  /*923f0*/  IMAD.WIDE R222, R16.reuse, 0x4, R208 ;  /* 0x0000000410de7825 */ /* 0x040fe200078e02d0 */
[----:B------:R-:W2:Y:S01]  /*92400*/  LDL.LU R242, [R1+0x57c] ;  /* 0x00057c0001f27983 */ /* 0x000ea20000300800 */
[----:B------:R-:W-:Y:S01]  /*92410*/  ISETP.LT.AND P4, PT, R207, UR6, !P0 ;  /* 0x00000006cf007c0c */ /* 0x000fe2000c781270 */
[----:B------:R-:W1:Y:S01]  /*92420*/  LDCU UR27, c[0x0][0x398] ;  /* 0x00007300ff1b77ac */ /* 0x000e620008000800 */
[----:B------:R-:W1:Y:S01]  /*92430*/  LDCU UR51, c[0x0][0x398] ;  /* 0x00007300ff3377ac */ /* 0x000e620008000800 */
[----:B------:R-:W1:Y:S01]  /*92440*/  LDCU UR58, c[0x0][0x3b8] ;  /* 0x00007700ff3a77ac */ /* 0x000e620008000800 */
[----:B---3--:R3:W-:Y:S01]  /*92450*/  @P1 STG.E desc[UR14][R220.64], R243 ;  /* 0x000000f3dc001986 */ /* 0x0087e2000c10190e */
[C---:B------:R-:W-:Y:S01]  /*92460*/  VIADD R0, R17.reuse, UR37 ;  /* 0x0000002511007c36 */ /* 0x040fe20008000000 */
[----:B------:R-:W1:Y:S01]  /*92470*/  LDCU UR16, c[0x0][0x398] ;  /* 0x00007300ff1077ac */ /* 0x000e620008000800 */
[----:B------:R-:W1:Y:S01]  /*92480*/  LDCU UR47, c[0x0][0x398] ;  /* 0x00007300ff2f77ac */ /* 0x000e620008000800 */
[----:B------:R-:W1:Y:S01]  /*92490*/  LDCU UR6, c[0x0][0x3b8] ;  /* 0x00007700ff0677ac */ /* 0x000e620008000800 */
[----:B---3--:R-:W-:Y:S01]  /*924a0*/  IMAD.WIDE R220, R16, 0x4, R2 ;  /* 0x0000000410dc7825 */ /* 0x008fe200078e0202 */
[----:B------:R-:W3:Y:S04]  /*924b0*/  LDL.LU R243, [R1+0x54c] ;  /* 0x00054c0001f37983 */ /* 0x000ee80000300800 */
[----:B----4-:R4:W-:Y:S01]  /*924c0*/  @P6 STG.E desc[UR14][R222.64], R246 ;  /* 0x000000f6de006986 */ /* 0x0109e2000c10190e */
[----:B------:R-:W-:Y:S01]  /*924d0*/  ISETP.GE.AND P1, PT, R232, UR75, PT ;  /* 0x0000004be8007c0c */ /* 0x000fe2000bf26270 */
[----:B------:R-:W1:Y:S02]  /*924e0*/  LDCU UR37, c[0x0][0x398] ;  /* 0x00007300ff2577ac */ /* 0x000e640008000800 */
[----:B------:R-:W-:Y:S01]  /*924f0*/  @P5 STG.E desc[UR14][R220.64], R18 ;  /* 0x00000012dc005986 */ /* 0x000fe2000c10190e */
[----:B----4-:R-:W-:-:S03]  /*92500*/  IMAD.WIDE R222, R17, 0x4, R244 ;  /* 0x0000000411de7825 */ /* 0x010fc600078e02f4 */
[----:B------:R-:W4:Y:S01]  /*92510*/  LDL.LU R246, [R1+0x3ac] ;  /* 0x0003ac0001f67983 */ /* 0x000f220000300800 */
[----:B------:R-:W-:Y:S01]  /*92520*/  ISETP.LT.AND P0, PT, R227, UR55, !P0 ;  /* 0x00000037e3007c0c */ /* 0x000fe2000c701270 */
[----:B------:R-:W1:Y:S01]  /*92530*/  LDCU UR55, c[0x0][0x39c] ;  /* 0x00007380ff3777ac */ /* 0x000e620008000800 */
[----:B------:R-:W-:Y:S01]  /*92540*/  IADD3 R16, PT, PT, R252, 0x48, RZ ;  /* 0x00000048fc107810 */ /* 0x000fe20007ffe0ff */
[----:B------:R-:W-:Y:S01]  /*92550*/  IMAD.WIDE R232, R0, 0x4, R2 ;  /* 0x0000000400e87825 */ /* 0x000fe200078e0202 */
[----:B------:R-:W1:Y:S01]  /*92560*/  LDCU UR75, c[0x0][0x398] ;  /* 0x00007300ff4b77ac */ /* 0x000e620008000800 */
[----:B--2---:R2:W-:Y:S04]  /*92570*/  @P3 STG.E desc[UR14][R222.64], R247 ;  /* 0x000000f7de003986 */ /* 0x0045e8000c10190e */
[----:B--2---:R-:W2:Y:S01]  /*92580*/  LDL.LU R247, [R1+0x32c] ;  /* 0x00032c0001f77983 */ /* 0x004ea20000300800 */
[----:B------:R-:W-:Y:S01]  /*92590*/  IMAD.WIDE R220, R17, 0x4, R210 ;  /* 0x0000000411dc7825 */ /* 0x000fe200078e02d2 */
[----:B------:R-:W-:Y:S01]  /*925a0*/  ISETP.LT.AND P6, PT, R219, UR48, !P1 ;  /* 0x00000030db007c0c */ /* 0x000fe2000cfc1270 */
[----:B------:R-:W1:Y:S01]  /*925b0*/  LDCU UR48, c[0x0][0x398] ;  /* 0x00007300ff3077ac */ /* 0x000e620008000800 */
[----:B------:R-:W-:Y:S01]  /*925c0*/  ISETP.LT.AND P5, PT, R215, UR52, !P1 ;  /* 0x00000034d7007c0c */ /* 0x000fe2000cfa1270 */
[C---:B------:R-:W-:Y:S01]  /*925d0*/  IMAD.WIDE R222, R17.reuse, 0x4, R208 ;  /* 0x0000000411de7825 */ /* 0x040fe200078e02d0 */
[----:B------:R1:W-:Y:S01]  /*925e0*/  @P2 STG.E desc[UR14][R220.64], R240 ;  /* 0x000000f0dc002986 */ /* 0x0003e2000c10190e */
[----:B------:R-:W-:Y:S01]  /*925f0*/  ISETP.GE.AND P2, PT, R16, UR45, PT ;  /* 0x0000002d10007c0c */ /* 0x000fe2000bf46270 */
[----:B------:R-:W2:Y:S01]  /*92600*/  LDCU UR52, c[0x0][0x398] ;  /* 0x00007300ff3477ac */ /* 0x000ea20008000800 */
[----:B------:R-:W-:Y:S01]  /*92610*/  IMAD.WIDE R16, R17, 0x4, R2 ;  /* 0x0000000411107825 */ /* 0x000fe200078e0202 */
[----:B------:R-:W-:-:S02]  /*92620*/  ISETP.LT.AND P3, PT, R207, UR73, !P1 ;  /* 0x00000049cf007c0c */ /* 0x000fc4000cf61270 */
[----:B------:R-:W-:Y:S01]  /*92630*/  ISETP.LT.AND P1, PT, R227, UR22, !P1 ;  /* 0x00000016e3007c0c */ /* 0x000fe2000cf21270 */
[----:B------:R1:W-:Y:S01]  /*92640*/  @P4 STG.E desc[UR14][R222.64], R241 ;  /* 0x000000f1de004986 */ /* 0x0003e2000c10190e */
[----:B------:R-:W-:Y:S01]  /*92650*/  ISETP.LT.AND P4, PT, R219, UR74, !P2 ;  /* 0x0000004adb007c0c */ /* 0x000fe2000d781270 */
[C---:B------:R-:W-:Y:S01]  /*92660*/  VIADD R18, R0.reuse, UR33 ;  /* 0x0000002100127c36 */ /* 0x040fe20008000000 */
[----:B------:R-:W2:Y:S01]  /*92670*/  LDCU UR22, c[0x0][0x39c] ;  /* 0x00007380ff1677ac */ /* 0x000ea20008000800 */
[--C-:B-1----:R-:W-:Y:S01]  /*92680*/  IMAD.WIDE R220, R0, 0x4, R244.reuse ;  /* 0x0000000400dc7825 */ /* 0x102fe200078e02f4 */
[----:B------:R1:W-:Y:S01]  /*92690*/  @P0 STG.E desc[UR14][R16.64], R242 ;  /* 0x000000f210000986 */ /* 0x0003e2000c10190e */
[----:B------:R-:W-:Y:S01]  /*926a0*/  ISETP.LT.AND P0, PT, R215, UR31, !P2 ;  /* 0x0000001fd7007c0c */ /* 0x000fe2000d701270 */
[----:B------:R-:W2:Y:S01]  /*926b0*/  LDCU UR33, c[0x0][0x398] ;  /* 0x00007300ff2177ac */ /* 0x000ea20008000800 */
[----:B------:R-:W-:Y:S01]  /*926c0*/  IADD3 R222, PT, PT, R252, 0x49, RZ ;  /* 0x00000049fcde7810 */ /* 0x000fe20007ffe0ff */
[----:B------:R-:W-:Y:S01]  /*926d0*/  IMAD.WIDE R234, R18, 0x4, R244 ;  /* 0x0000000412ea7825 */ /* 0x000fe200078e02f4 */
[----:B------:R-:W2:Y:S03]  /*926e0*/  LDCU UR45, c[0x0][0x398] ;  /* 0x00007300ff2d77ac */ /* 0x000ea60008000800 */
[----:B-1----:R-:W-:Y:S01]  /*926f0*/  IMAD.WIDE R16, R0, 0x4, R210 ;  /* 0x0000000400107825 */ /* 0x002fe200078e02d2 */
[----:B------:R-:W1:Y:S03]  /*92700*/  LDCU UR73, c[0x0][0x3b8] ;  /* 0x00007700ff4977ac */ /* 0x000e660008000800 */
[----:B------:R-:W-:Y:S01]  /*92710*/  VIADD R223, R18, UR49 ;  /* 0x0000003112df7c36 */ /* 0x000fe20008000000 */
[----:B------:R-:W1:Y:S01]  /*92720*/  LDCU UR74, c[0x0][0x398] ;  /* 0x00007300ff4a77ac */ /* 0x000e620008000800 */
[----:B---3--:R3:W-:Y:S01]  /*92730*/  @P6 STG.E desc[UR14][R220.64], R243 ;  /* 0x000000f3dc006986 */ /* 0x0087e2000c10190e */
[----:B------:R-:W-:Y:S01]  /*92740*/  ISETP.LT.AND P6, PT, R207, UR70, !P2 ;  /* 0x00000046cf007c0c */ /* 0x000fe2000d7c1270 */
[----:B------:R-:W-:Y:S01]  /*92750*/  IMAD.WIDE R240, R223, 0x4, R244 ;  /* 0x00000004dff07825 */ /* 0x000fe200078e02f4 */
[----:B------:R-:W-:Y:S01]  /*92760*/  ISETP.LT.AND P2, PT, R227, UR44, !P2 ;  /* 0x0000002ce3007c0c */ /* 0x000fe2000d741270 */
[----:B------:R-:W1:Y:S01]  /*92770*/  LDCU UR31, c[0x0][0x398] ;  /* 0x00007300ff1f77ac */ /* 0x000e620008000800 */
[----:B------:R-:W1:Y:S01]  /*92780*/  LDCU UR44, c[0x0][0x39c] ;  /* 0x00007380ff2c77ac */ /* 0x000e620008000800 */
[----:B---3--:R-:W-:Y:S01]  /*92790*/  IMAD.WIDE R220, R0, 0x4, R208 ;  /* 0x0000000400dc7825 */ /* 0x008fe200078e02d0 */
[----:B------:R-:W-:Y:S01]  /*927a0*/  IADD3 R0, PT, PT, R252, 0x4a, RZ ;  /* 0x0000004afc007810 */ /* 0x000fe20007ffe0ff */
[----:B------:R-:W3:Y:S01]  /*927b0*/  LDCU UR49, c[0x0][0x398] ;  /* 0x00007300ff3177ac */ /* 0x000ee20008000800 */
[----:B------:R-:W1:Y:S01]  /*927c0*/  LDCU UR70, c[0x0][0x3b8] ;  /* 0x00007700ff4677ac */ /* 0x000e620008000800 */
[----:B----4-:R4:W-:Y:S01]  /*927d0*/  @P5 STG.E desc[UR14][R16.64], R246 ;  /* 0x000000f610005986 */ /* 0x0109e2000c10190e */
[----:B------:R-:W-:Y:S01]  /*927e0*/  ISETP.GE.AND P5, PT, R222, UR41, PT ;  /* 0x00000029de007c0c */ /* 0x000fe2000bfa6270 */
[----:B------:R-:W1:Y:S01]  /*927f0*/  LDCU UR41, c[0x0][0x398] ;  /* 0x00007300ff2977ac */ /* 0x000e620008000800 */
[----:B----4-:R-:W-:Y:S01]  /*92800*/  VIADD R17, R223, UR42 ;  /* 0x0000002adf117c36 */ /* 0x010fe20008000000 */
[----:B------:R-:W4:Y:S01]  /*92810*/  LDCU UR42, c[0x0][0x398] ;  /* 0x00007300ff2a77ac */ /* 0x000f220008000800 */
[----:B--2---:R2:W-:Y:S01]  /*92820*/  @P3 STG.E desc[UR14][R220.64], R247 ;  /* 0x000000f7dc003986 */ /* 0x0045e2000c10190e */
[----:B------:R-:W-:Y:S01]  /*92830*/  ISETP.LT.AND P3, PT, R219, UR71, !P5 ;  /* 0x00000047db007c0c */ /* 0x000fe2000ef61270 */
[----:B------:R-:W1:Y:S02]  /*92840*/  LDCU UR71, c[0x0][0x398] ;  /* 0x00007300ff4777ac */ /* 0x000e640008000800 */
[----:B------:R3:W-:Y:S01]  /*92850*/  @P1 STG.E desc[UR14][R232.64], R19 ;  /* 0x00000013e8001986 */ /* 0x0007e2000c10190e */
[----:B------:R-:W-:Y:S01]  /*92860*/  ISETP.LT.AND P1, PT, R215, UR26, !P5 ;  /* 0x0000001ad7007c0c */ /* 0x000fe2000ef21270 */
[----:B------:R-:W1:Y:S02]  /*92870*/  LDCU UR26, c[0x0][0x398] ;  /* 0x00007300ff1a77ac */ /* 0x000e640008000800 */
[----:B------:R4:W-:Y:S01]  /*92880*/  @P4 STG.E desc[UR14][R234.64], R12 ;  /* 0x0000000cea004986 */ /* 0x0009e2000c10190e */
[C---:B--2---:R-:W-:Y:S01]  /*92890*/  IMAD.WIDE R220, R18.reuse, 0x4, R210 ;  /* 0x0000000412dc7825 */ /* 0x044fe200078e02d2 */
[----:B------:R-:W-:Y:S01]  /*928a0*/  ISETP.LT.AND P4, PT, R207, UR67, !P5 ;  /* 0x00000043cf007c0c */ /* 0x000fe2000ef81270 */
[----:B------:R-:W2:Y:S02]  /*928b0*/  LDCU UR67, c[0x0][0x3b8] ;  /* 0x00007700ff4377ac */ /* 0x000ea40008000800 */
[----:B---3--:R-:W-:Y:S01]  /*928c0*/  IMAD.WIDE R232, R18, 0x4, R208 ;  /* 0x0000000412e87825 */ /* 0x008fe200078e02d0 */
[----:B------:R3:W-:Y:S01]  /*928d0*/  @P0 STG.E desc[UR14][R220.64], R4 ;  /* 0x00000004dc000986 */ /* 0x0007e2000c10190e */
[----:B------:R-:W-:Y:S01]  /*928e0*/  ISETP.GE.AND P0, PT, R0, UR30, PT ;  /* 0x0000001e00007c0c */ /* 0x000fe2000bf06270 */
[----:B------:R-:W1:Y:S01]  /*928f0*/  LDCU UR30, c[0x0][0x398] ;  /* 0x00007300ff1e77ac */ /* 0x000e620008000800 */
[----:B----4-:R-:W-:Y:S01]  /*92900*/  IMAD.WIDE R234, R18, 0x4, R2 ;  /* 0x0000000412ea7825 */ /* 0x010fe200078e0202 */
[----:B------:R-:W-:Y:S01]  /*92910*/  ISETP.LT.AND P5, PT, R227, UR32, !P5 ;  /* 0x00000020e3007c0c */ /* 0x000fe2000efa1270 */
[----:B------:R4:W-:Y:S01]  /*92920*/  @P6 STG.E desc[UR14][R232.64], R8 ;  /* 0x00000008e8006986 */ /* 0x0009e2000c10190e */
[----:B------:R-:W-:Y:S01]  /*92930*/  ISETP.LT.AND P6, PT, R219, UR68, !P0 ;  /* 0x00000044db007c0c */ /* 0x000fe2000c7c1270 */
[----:B------:R-:W-:Y:S01]  /*92940*/  VIADD R19, R17, UR46 ;  /* 0x0000002e11137c36 */ /* 0x000fe20008000000 */
[----:B------:R-:W-:Y:S01]  /*92950*/  IADD3 R0, PT, PT, R252, 0x4b, RZ ;  /* 0x0000004bfc007810 */ /* 0x000fe20007ffe0ff */
[----:B------:R1:W-:Y:S01]  /*92960*/  @P2 STG.E desc[UR14][R234.64], R24 ;  /* 0x00000018ea002986 */ /* 0x0003e2000c10190e */
[----:B------:R-:W-:Y:S01]  /*92970*/  ISETP.LT.AND P2, PT, R215, UR10, !P0 ;  /* 0x0000000ad7007c0c */ /* 0x000fe2000c741270 */
[----:B------:R-:W2:Y:S01]  /*92980*/  LDCU UR32, c[0x0][0x39c] ;  /* 0x00007380ff2077ac */ /* 0x000ea20008000800 */
[----:B---3--:R-:W-:Y:S01]  /*92990*/  IMAD.WIDE R220, R223, 0x4, R210 ;  /* 0x00000004dfdc7825 */ /* 0x008fe200078e02d2 */
[----:B------:R-:W-:Y:S01]  /*929a0*/  @P3 STG.E desc[UR14][R240.64], R20 ;  /* 0x00000014f0003986 */ /* 0x000fe2000c10190e */
[----:B------:R-:W-:Y:S01]  /*929b0*/  ISETP.LT.AND P3, PT, R207, UR64, !P0 ;  /* 0x00000040cf007c0c */ /* 0x000fe2000c761270 */
[----:B------:R-:W3:Y:S01]  /*929c0*/  LDCU UR68, c[0x0][0x398] ;  /* 0x00007300ff4477ac */ /* 0x000ee20008000800 */
[----:B----4-:R-:W-:Y:S01]  /*929d0*/  IMAD.WIDE R232, R223, 0x4, R208 ;  /* 0x00000004dfe87825 */ /* 0x010fe200078e02d0 */
[----:B------:R4:W-:Y:S01]  /*929e0*/  @P1 STG.E desc[UR14][R220.64], R28 ;  /* 0x0000001cdc001986 */ /* 0x0009e2000c10190e */
[----:B------:R-:W-:Y:S01]  /*929f0*/  ISETP.LT.AND P0, PT, R227, UR72, !P0 ;  /* 0x00000048e3007c0c */ /* 0x000fe2000c701270 */
[----:B------:R-:W2:Y:S01]  /*92a00*/  LDCU UR10, c[0x0][0x398] ;  /* 0x00007300ff0a77ac */ /* 0x000ea20008000800 */
[----:B------:R-:W-:Y:S01]  /*92a10*/  IMAD.WIDE R222, R223, 0x4, R2 ;  /* 0x00000004dfde7825 */ /* 0x000fe200078e0202 */
[----:B------:R-:W-:Y:S01]  /*92a20*/  ISETP.GE.AND P1, PT, R0, UR38, PT ;  /* 0x0000002600007c0c */ /* 0x000fe2000bf26270 */
[----:B------:R3:W-:Y:S01]  /*92a30*/  @P4 STG.E desc[UR14][R232.64], R48 ;  /* 0x00000030e8004986 */ /* 0x0007e2000c10190e */
[----:B------:R-:W2:Y:S01]  /*92a40*/  LDCU UR46, c[0x0][0x398] ;  /* 0x00007300ff2e77ac */ /* 0x000ea20008000800 */
[----:B-1----:R-:W-:Y:S01]  /*92a50*/  IMAD.WIDE R234, R17, 0x4, R244 ;  /* 0x0000000411ea7825 */ /* 0x002fe200078e02f4 */
[----:B------:R-:W-:Y:S01]  /*92a60*/  ISETP.LT.AND P4, PT, R219, UR65, !P1 ;  /* 0x00000041db007c0c */ /* 0x000fe2000cf81270 */
[----:B------:R1:W-:Y:S01]  /*92a70*/  @P5 STG.E desc[UR14][R222.64], R44 ;  /* 0x0000002cde005986 */ /* 0x0003e2000c10190e */
[----:B------:R-:W-:Y:S01]  /*92a80*/  ISETP.LT.AND P5, PT, R215, UR29, !P1 ;  /* 0x0000001dd7007c0c */ /* 0x000fe2000cfa1270 */
[----:B------:R-:W2:Y:S01]  /*92a90*/  LDCU UR72, c[0x0][0x39c] ;  /* 0x00007380ff4877ac */ /* 0x000ea20008000800 */
[----:B------:R-:W-:Y:S01]  /*92aa0*/  IADD3 R0, PT, PT, R252, 0x4c, RZ ;  /* 0x0000004cfc007810 */ /* 0x000fe20007ffe0ff */
[----:B------:R1:W-:Y:S01]  /*92ab0*/  @P6 STG.E desc[UR14][R234.64], R13 ;  /* 0x0000000dea006986 */ /* 0x0003e2000c10190e */
[----:B----4-:R-:W-:Y:S01]  /*92ac0*/  VIADD R221, R19, UR39 ;  /* 0x0000002713dd7c36 */ /* 0x010fe20008000000 */
[----:B------:R-:W4:Y:S01]  /*92ad0*/  LDCU UR38, c[0x0][0x398] ;  /* 0x00007300ff2677ac */ /* 0x000f220008000800 */
[----:B---3--:R-:W-:Y:S01]  /*92ae0*/  IMAD.WIDE R232, R17, 0x4, R210 ;  /* 0x0000000411e87825 */ /* 0x008fe200078e02d2 */
[----:B------:R-:W-:Y:S01]  /*92af0*/  ISETP.LT.AND P6, PT, R207, UR62, !P1 ;  /* 0x0000003ecf007c0c */ /* 0x000fe2000cfc1270 */
[----:B------:R-:W3:Y:S02]  /*92b00*/  LDCU UR64, c[0x0][0x3b8] ;  /* 0x00007700ff4077ac */ /* 0x000ee40008000800 */
[C---:B-1----:R-:W-:Y:S01]  /*92b10*/  IMAD.WIDE R222, R17.reuse, 0x4, R208 ;  /* 0x0000000411de7825 */ /* 0x042fe200078e02d0 */
[----:B------:R1:W-:Y:S01]  /*92b20*/  @P2 STG.E desc[UR14][R232.64], R5 ;  /* 0x00000005e8002986 */ /* 0x0003e2000c10190e */
[----:B------:R-:W-:Y:S01]  /*92b30*/  ISETP.GE.AND P2, PT, R0, UR24, PT ;  /* 0x0000001800007c0c */ /* 0x000fe2000bf46270 */
[----:B------:R-:W2:Y:S01]  /*92b40*/  LDCU UR65, c[0x0][0x398] ;  /* 0x00007300ff4177ac */ /* 0x000ea20008000800 */
[----:B------:R-:W-:Y:S01]  /*92b50*/  IMAD.WIDE R12, R17, 0x4, R2 ;  /* 0x00000004110c7825 */ /* 0x000fe200078e0202 */
[----:B------:R-:W-:Y:S01]  /*92b60*/  ISETP.LT.AND P1, PT, R227, UR69, !P1 ;  /* 0x00000045e3007c0c */ /* 0x000fe2000cf21270 */
[----:B------:R3:W-:Y:S01]  /*92b70*/  @P3 STG.E desc[UR14][R222.64], R9 ;  /* 0x00000009de003986 */ /* 0x0007e2000c10190e */
[----:B------:R-:W-:Y:S01]  /*92b80*/  ISETP.LT.AND P3, PT, R219, UR77, !P2 ;  /* 0x0000004ddb007c0c */ /* 0x000fe2000d761270 */
[----:B------:R-:W-:Y:S01]  /*92b90*/  IMAD.WIDE R16, R19, 0x4, R244 ;  /* 0x0000000413107825 */ /* 0x000fe200078e02f4 */
[----:B------:R-:W-:Y:S01]  /*92ba0*/  IADD3 R0, PT, PT, R252, 0x4d, RZ ;  /* 0x0000004dfc007810 */ /* 0x000fe20007ffe0ff */
[----:B------:R2:W-:Y:S01]  /*92bb0*/  @P0 STG.E desc[UR14][R12.64], R25 ;  /* 0x000000190c000986 */ /* 0x0005e2000c10190e */
[----:B------:R-:W-:Y:S01]  /*92bc0*/  ISETP.LT.AND P0, PT, R215, UR76, !P2 ;  /* 0x0000004cd7007c0c */ /* 0x000fe2000d701270 */
[----:B------:R-:W4:Y:S01]  /*92bd0*/  LDCU UR69, c[0x0][0x39c] ;  /* 0x00007380ff4577ac */ /* 0x000f220008000800 */
[----:B-1----:R-:W-:Y:S01]  /*92be0*/  IMAD.WIDE R4, R19, 0x4, R210 ;  /* 0x0000000413047825 */ /* 0x002fe200078e02d2 */
[----:B------:R1:W-:Y:S01]  /*92bf0*/  @P4 STG.E desc[UR14][R16.64], R21 ;  /* 0x0000001510004986 */ /* 0x0003e2000c10190e */
[----:B------:R-:W-:Y:S01]  /*92c00*/  ISETP.LT.AND P4, PT, R207, UR8, !P2 ;  /* 0x00000008cf007c0c */ /* 0x000fe2000d781270 */
[----:B------:R-:W4:Y:S01]  /*92c10*/  LDCU UR29, c[0x0][0x398] ;  /* 0x00007300ff1d77ac */ /* 0x000f220008000800 */
[----:B---3--:R-:W-:Y:S01]  /*92c20*/  IMAD.WIDE R8, R19, 0x4, R208 ;  /* 0x0000000413087825 */ /* 0x008fe200078e02d0 */
[----:B------:R3:W-:Y:S01]  /*92c30*/  @P5 STG.E desc[UR14][R4.64], R29 ;  /* 0x0000001d04005986 */ /* 0x0007e2000c10190e */
[----:B------:R-:W-:Y:S01]  /*92c40*/  ISETP.LT.AND P2, PT, R227, UR59, !P2 ;  /* 0x0000003be3007c0c */ /* 0x000fe2000d741270 */
[----:B------:R-:W4:Y:S01]  /*92c50*/  LDCU UR39, c[0x0][0x398] ;  /* 0x00007300ff2777ac */ /* 0x000f220008000800 */
[----:B--2---:R-:W-:Y:S01]  /*92c60*/  IMAD.WIDE R12, R19, 0x4, R2 ;  /* 0x00000004130c7825 */ /* 0x004fe200078e0202 */
[----:B------:R-:W-:Y:S01]  /*92c70*/  ISETP.GE.AND P5, PT, R0, UR43, PT ;  /* 0x0000002b00007c0c */ /* 0x000fe2000bfa6270 */
[----:B------:R2:W-:Y:S01]  /*92c80*/  @P6 STG.E desc[UR14][R8.64], R49 ;  /* 0x0000003108006986 */ /* 0x0005e2000c10190e */
[----:B------:R-:W4:Y:S01]  /*92c90*/  LDCU UR24, c[0x0][0x398] ;  /* 0x00007300ff1877ac */ /* 0x000f220008000800 */
[----:B-1----:R-:W-:Y:S01]  /*92ca0*/  IMAD.WIDE R16, R221, 0x4, R244 ;  /* 0x00000004dd107825 */ /* 0x002fe200078e02f4 */
[----:B------:R-:W-:Y:S01]  /*92cb0*/  ISETP.LT.AND P6, PT, R219, UR35, !P5 ;  /* 0x00000023db007c0c */ /* 0x000fe2000efc1270 */
[----:B------:R1:W-:Y:S01]  /*92cc0*/  @P1 STG.E desc[UR14][R12.64], R45 ;  /* 0x0000002d0c001986 */ /* 0x0003e2000c10190e */
[----:B------:R-:W-:Y:S01]  /*92cd0*/  ISETP.LT.AND P1, PT, R215, UR60, !P5 ;  /* 0x0000003cd7007c0c */ /* 0x000fe2000ef21270 */
[C---:B------:R-:W-:Y:S01]  /*92ce0*/  VIADD R223, R221.reuse, UR66 ;  /* 0x00000042dddf7c36 */ /* 0x040fe20008000000 */
[----:B------:R-:W4:Y:S01]  /*92cf0*/  LDCU UR62, c[0x0][0x3b8] ;  /* 0x00007700ff3e77ac */ /* 0x000f220008000800 */
[C---:B---3--:R-:W-:Y:S01]  /*92d00*/  IMAD.WIDE R4, R221.reuse, 0x4, R210 ;  /* 0x00000004dd047825 */ /* 0x048fe200078e02d2 */
[----:B------:R-:W-:Y:S01]  /*92d10*/  IADD3 R0, PT, PT, R252, 0x4e, RZ ;  /* 0x0000004efc007810 */ /* 0x000fe20007ffe0ff */
[----:B------:R3:W-:Y:S01]  /*92d20*/  @P3 STG.E desc[UR14][R16.64], R14 ;  /* 0x0000000e10003986 */ /* 0x0007e2000c10190e */
[----:B------:R-:W4:Y:S01]  /*92d30*/  LDCU UR77, c[0x0][0x398] ;  /* 0x00007300ff4d77ac */ /* 0x000f220008000800 */
[----:B--2---:R-:W-:Y:S01]  /*92d40*/  IMAD.WIDE R8, R221, 0x4, R208 ;  /* 0x00000004dd087825 */ /* 0x004fe200078e02d0 */
[----:B------:R-:W-:Y:S01]  /*92d50*/  ISETP.LT.AND P3, PT, R207, UR28, !P5 ;  /* 0x0000001ccf007c0c */ /* 0x000fe2000ef61270 */
[----:B------:R2:W-:Y:S01]  /*92d60*/  @P0 STG.E desc[UR14][R4.64], R6 ;  /* 0x0000000604000986 */ /* 0x0005e2000c10190e */
[----:B------:R-:W-:Y:S01]  /*92d70*/  ISETP.GE.AND P0, PT, R0, UR36, PT ;  /* 0x0000002400007c0c */ /* 0x000fe2000bf06270 */
[----:B-1----:R-:W-:Y:S01]  /*92d80*/  IMAD.WIDE R12, R221, 0x4, R2 ;  /* 0x00000004dd0c7825 */ /* 0x002fe200078e0202 */
[----:B------:R-:W-:Y:S01]  /*92d90*/  ISETP.LT.AND P5, PT, R227, UR56, !P5 ;  /* 0x00000038e3007c0c */ /* 0x000fe2000efa1270 */
[----:B------:R1:W-:Y:S01]  /*92da0*/  @P4 STG.E desc[UR14][R8.64], R10 ;  /* 0x0000000a08004986 */ /* 0x0003e2000c10190e */
[----:B------:R-:W-:Y:S01]  /*92db0*/  ISETP.LT.AND P4, PT, R219, UR18, !P0 ;  /* 0x00000012db007c0c */ /* 0x000fe2000c781270 */
[C---:B------:R-:W-:Y:S01]  /*92dc0*/  VIADD R19, R223.reuse, UR63 ;  /* 0x0000003fdf137c36 */ /* 0x040fe20008000000 */
[----:B------:R-:W4:Y:S01]  /*92dd0*/  LDCU UR76, c[0x0][0x398] ;  /* 0x00007300ff4c77ac */ /* 0x000f220008000800 */
[----:B---3--:R-:W-:Y:S01]  /*92de0*/  IMAD.WIDE R16, R223, 0x4, R244 ;  /* 0x00000004df107825 */ /* 0x008fe200078e02f4 */
[----:B------:R3:W-:Y:S01]  /*92df0*/  @P2 STG.E desc[UR14][R12.64], R26 ;  /* 0x0000001a0c002986 */ /* 0x0007e2000c10190e */
[----:B------:R-:W-:Y:S01]  /*92e00*/  ISETP.LT.AND P2, PT, R215, UR57, !P0 ;  /* 0x00000039d7007c0c */ /* 0x000fe2000c741270 */
[----:B------:R-:W4:Y:S01]  /*92e10*/  LDCU UR59, c[0x0][0x39c] ;  /* 0x00007380ff3b77ac */ /* 0x000f220008000800 */
[----:B--2---:R-:W-:Y:S01]  /*92e20*/  IMAD.WIDE R4, R223, 0x4, R210 ;  /* 0x00000004df047825 */ /* 0x004fe200078e02d2 */
[----:B------:R-:W-:Y:S01]  /*92e30*/  IADD3 R0, PT, PT, R252, 0x4f, RZ ;  /* 0x0000004ffc007810 */ /* 0x000fe20007ffe0ff */
[----:B------:R2:W-:Y:S01]  /*92e40*/  @P6 STG.E desc[UR14][R16.64], R22 ;  /* 0x0000001610006986 */ /* 0x0005e2000c10190e */
[----:B------:R-:W-:Y:S01]  /*92e50*/  ISETP.LT.AND P6, PT, R207, UR12, !P0 ;  /* 0x0000000ccf007c0c */ /* 0x000fe2000c7c1270 */
[----:B-1----:R-:W-:Y:S01]  /*92e60*/  IMAD.WIDE R8, R223, 0x4, R208 ;  /* 0x00000004df087825 */ /* 0x002fe200078e02d0 */
[----:B------:R-:W-:Y:S01]  /*92e70*/  ISETP.LT.AND P0, PT, R227, UR53, !P0 ;  /* 0x00000035e3007c0c */ /* 0x000fe2000c701270 */
[----:B------:R1:W-:Y:S01]  /*92e80*/  @P1 STG.E desc[UR14][R4.64], R30 ;  /* 0x0000001e04001986 */ /* 0x0003e2000c10190e */
[----:B------:R-:W-:Y:S01]  /*92e90*/  ISETP.GE.AND P1, PT, R0, UR40, PT ;  /* 0x0000002800007c0c */ /* 0x000fe2000bf26270 */
[----:B------:R-:W-:Y:S01]  /*92ea0*/  VIADD R21, R19, UR61 ;  /* 0x0000003d13157c36 */ /* 0x000fe20008000000 */
[----:B------:R-:W4:Y:S01]  /*92eb0*/  LDCU UR66, c[0x0][0x398] ;  /* 0x00007300ff4277ac */ /* 0x000f220008000800 */
[----:B---3--:R-:W-:Y:S01]  /*92ec0*/  IMAD.WIDE R12, R223, 0x4, R2 ;  /* 0x00000004df0c7825 */ /* 0x008fe200078e0202 */
[----:B------:R3:W-:Y:S01]  /*92ed0*/  @P3 STG.E desc[UR14][R8.64], R50 ;  /* 0x0000003208003986 */ /* 0x0007e2000c10190e */
[----:B------:R-:W-:Y:S01]  /*92ee0*/  ISETP.LT.AND P3, PT, R219, UR20, !P1 ;  /* 0x00000014db007c0c */ /* 0x000fe2000cf61270 */
[----:B------:R-:W4:Y:S01]  /*92ef0*/  LDCU UR43, c[0x0][0x398] ;  /* 0x00007300ff2b77ac */ /* 0x000f220008000800 */
[----:B--2---:R-:W-:Y:S01]  /*92f00*/  IMAD.WIDE R16, R19, 0x4, R244 ;  /* 0x0000000413107825 */ /* 0x004fe200078e02f4 */
[----:B------:R2:W-:Y:S01]  /*92f10*/  @P5 STG.E desc[UR14][R12.64], R46 ;  /* 0x0000002e0c005986 */ /* 0x0005e2000c10190e */
[----:B------:R-:W-:Y:S01]  /*92f20*/  ISETP.LT.AND P5, PT, R215, UR54, !P1 ;  /* 0x00000036d7007c0c */ /* 0x000fe2000cfa1270 */
[----:B------:R-:W4:Y:S01]  /*92f30*/  LDCU UR8, c[0x0][0x3b8] ;  /* 0x00007700ff0877ac */ /* 0x000f220008000800 */
[----:B-1----:R-:W-:Y:S01]  /*92f40*/  IMAD.WIDE R4, R19, 0x4, R210 ;  /* 0x0000000413047825 */ /* 0x002fe200078e02d2 */
[----:B------:R-:W-:Y:S01]  /*92f50*/  IADD3 R0, PT, PT, R252, 0x50, RZ ;  /* 0x00000050fc007810 */ /* 0x000fe20007ffe0ff */
[----:B------:R1:W-:Y:S01]  /*92f60*/  @P4 STG.E desc[UR14][R16.64], R15 ;  /* 0x0000000f10004986 */ /* 0x0003e2000c10190e */
[----:B------:R-:W-:Y:S01]  /*92f70*/  ISETP.LT.AND P4, PT, R207, UR4, !P1 ;  /* 0x00000004cf007c0c */ /* 0x000fe2000cf81270 */
[----:B------:R-:W-:Y:S01]  /*92f80*/  VIADD R25, R21, UR58 ;  /* 0x0000003a15197c36 */ /* 0x000fe20008000000 */
[----:B------:R-:W4:Y:S01]  /*92f90*/  LDCU UR35, c[0x0][0x398] ;  /* 0x00007300ff2377ac */ /* 0x000f220008000800 */
[C---:B---3--:R-:W-:Y:S01]  /*92fa0*/  IMAD.WIDE R8, R19.reuse, 0x4, R208 ;  /* 0x0000000413087825 */ /* 0x048fe200078e02d0 */
[----:B------:R3:W-:Y:S01]  /*92fb0*/  @P2 STG.E desc[UR14][R4.64], R7 ;  /* 0x0000000704002986 */ /* 0x0007e2000c10190e */
[----:B------:R-:W-:Y:S01]  /*92fc0*/  ISETP.GE.AND P2, PT, R0, UR34, PT ;  /* 0x0000002200007c0c */ /* 0x000fe2000bf46270 */
[----:B------:R-:W4:Y:S01]  /*92fd0*/  LDCU UR56, c[0x0][0x39c] ;  /* 0x00007380ff3877ac */ /* 0x000f220008000800 */
[----:B--2---:R-:W-:Y:S01]  /*92fe0*/  IMAD.WIDE R12, R19, 0x4, R2 ;  /* 0x00000004130c7825 */ /* 0x004fe200078e0202 */
[----:B------:R-:W-:Y:S01]  /*92ff0*/  ISETP.LT.AND P1, PT, R227, UR50, !P1 ;  /* 0x00000032e3007c0c */ /* 0x000fe2000cf21270 */
[----:B------:R2:W-:Y:S01]  /*93000*/  @P6 STG.E desc[UR14][R8.64], R11 ;  /* 0x0000000b08006986 */ /* 0x0005e2000c10190e */
[----:B------:R-:W-:Y:S01]  /*93010*/  ISETP.LT.AND P6, PT, R219, UR27, !P2 ;  /* 0x0000001bdb007c0c */ /* 0x000fe2000d7c1270 */
[----:B-1----:R-:W-:Y:S01]  /*93020*/  IMAD.WIDE R14, R21, 0x4, R244 ;  /* 0x00000004150e7825 */ /* 0x002fe200078e02f4 */
[----:B------:R-:W-:Y:S01]  /*93030*/  IADD3 R0, PT, PT, R252, 0x51, RZ ;  /* 0x00000051fc007810 */ /* 0x000fe20007ffe0ff */
[----:B------:R1:W-:Y:S01]  /*93040*/  @P0 STG.E desc[UR14][R12.64], R27 ;  /* 0x0000001b0c000986 */ /* 0x0003e2000c10190e */
[----:B------:R-:W-:Y:S01]  /*93050*/  ISETP.LT.AND P0, PT, R215, UR51, !P2 ;  /* 0x00000033d7007c0c */ /* 0x000fe2000d701270 */
[----:B------:R-:W-:Y:S01]  /*93060*/  VIADD R17, R25, UR6 ;  /* 0x0000000619117c36 */ /* 0x000fe20008000000 */
[----:B------:R-:W4:Y:S01]  /*93070*/  LDCU UR60, c[0x0][0x398] ;  /* 0x00007300ff3c77ac */ /* 0x000f220008000800 */
[----:B---3--:R-:W-:Y:S01]  /*93080*/  IMAD.WIDE R4, R21, 0x4, R210 ;  /* 0x0000000415047825 */ /* 0x008fe200078e02d2 */
[----:B------:R-:W-:Y:S01]  /*93090*/  @P3 STG.E desc[UR14][R14.64], R23 ;  /* 0x000000170e003986 */ /* 0x000fe2000c10190e */
[----:B------:R-:W-:Y:S01]  /*930a0*/  ISETP.LT.AND P3, PT, R207, UR16, !P2 ;  /* 0x00000010cf007c0c */ /* 0x000fe2000d761270 */
[----:B------:R-:W3:Y:S01]  /*930b0*/  LDCU UR63, c[0x0][0x398] ;  /* 0x00007300ff3f77ac */ /* 0x000ee20008000800 */
[----:B------:R-:W-:Y:S01]  /*930c0*/  IMAD.WIDE R6, R21, 0x4, R208 ;  /* 0x0000000415067825 */ /* 0x000fe200078e02d0 */
[----:B------:R4:W-:Y:S01]  /*930d0*/  @P5 STG.E desc[UR14][R4.64], R31 ;  /* 0x0000001f04005986 */ /* 0x0009e2000c10190e */
[----:B------:R-:W-:Y:S01]  /*930e0*/  ISETP.LT.AND P2, PT, R227, UR47, !P2 ;  /* 0x0000002fe3007c0c */ /* 0x000fe2000d741270 */
[----:B------:R-:W3:Y:S01]  /*930f0*/  LDCU UR36, c[0x0][0x398] ;  /* 0x00007300ff2477ac */ /* 0x000ee20008000800 */
[----:B--2---:R-:W-:Y:S01]  /*93100*/  IMAD.WIDE R8, R21, 0x4, R2 ;  /* 0x0000000415087825 */ /* 0x004fe200078e0202 */
[----:B------:R-:W-:Y:S01]  /*93110*/  ISETP.GE.AND P5, PT, R0, UR55, PT ;  /* 0x0000003700007c0c */ /* 0x000fe2000bfa6270 */
[----:B------:R2:W-:Y:S01]  /*93120*/  @P4 STG.E desc[UR14][R6.64], R51 ;  /* 0x0000003306004986 */ /* 0x0005e2000c10190e */
[----:B------:R-:W3:Y:S01]  /*93130*/  LDCU UR28, c[0x0][0x3b8] ;  /* 0x00007700ff1c77ac */ /* 0x000ee20008000800 */
[----:B------:R-:W-:Y:S01]  /*93140*/  IMAD.WIDE R10, R25, 0x4, R244 ;  /* 0x00000004190a7825 */ /* 0x000fe200078e02f4 */
[----:B------:R-:W-:Y:S01]  /*93150*/  ISETP.LT.AND P4, PT, R219, UR37, !P5 ;  /* 0x00000025db007c0c */ /* 0x000fe2000ef81270 */
[----:B------:R3:W-:Y:S01]  /*93160*/  @P1 STG.E desc[UR14][R8.64], R47 ;  /* 0x0000002f08001986 */ /* 0x0007e2000c10190e */
[----:B------:R-:W-:Y:S01]  /*93170*/  ISETP.LT.AND P1, PT, R215, UR75, !P5 ;  /* 0x0000004bd7007c0c */ /* 0x000fe2000ef21270 */
[----:B-1----:R-:W-:Y:S01]  /*93180*/  VIADD R13, R17, UR73 ;  /* 0x00000049110d7c36 */ /* 0x002fe20008000000 */
[----:B------:R-:W1:Y:S01]  /*93190*/  LDCU UR18, c[0x0][0x398] ;  /* 0x00007300ff1277ac */ /* 0x000e620008000800 */
[C---:B----4-:R-:W-:Y:S01]  /*931a0*/  IMAD.WIDE R4, R25.reuse, 0x4, R210 ;  /* 0x0000000419047825 */ /* 0x050fe200078e02d2 */
[----:B------:R-:W-:Y:S01]  /*931b0*/  IADD3 R0, PT, PT, R252, 0x52, RZ ;  /* 0x00000052fc007810 */ /* 0x000fe20007ffe0ff */
[----:B------:R4:W-:Y:S01]  /*931c0*/  @P6 STG.E desc[UR14][R10.64], R40 ;  /* 0x000000280a006986 */ /* 0x0009e2000c10190e */
[----:B------:R-:W1:Y:S01]  /*931d0*/  LDCU UR57, c[0x0][0x398] ;  /* 0x00007300ff3977ac */ /* 0x000e620008000800 */
[----:B--2---:R-:W-:Y:S01]  /*931e0*/  IMAD.WIDE R6, R25, 0x4, R208 ;  /* 0x0000000419067825 */ /* 0x004fe200078e02d0 */
[----:B------:R-:W-:Y:S01]  /*931f0*/  ISETP.LT.AND P6, PT, R207, UR48, !P5 ;  /* 0x00000030cf007c0c */ /* 0x000fe2000efc1270 */
[----:B------:R2:W-:Y:S01]  /*93200*/  @P0 STG.E desc[UR14][R4.64], R32 ;  /* 0x0000002004000986 */ /* 0x0005e2000c10190e */
[----:B------:R-:W-:Y:S01]  /*93210*/  ISETP.GE.AND P0, PT, R0, UR22, PT ;  /* 0x0000001600007c0c */ /* 0x000fe2000bf06270 */
[----:B---3--:R-:W-:Y:S01]  /*93220*/  IMAD.WIDE R8, R25, 0x4, R2 ;  /* 0x0000000419087825 */ /* 0x008fe200078e0202 */
[----:B------:R-:W-:Y:S01]  /*93230*/  ISETP.LT.AND P5, PT, R227, UR52, !P5 ;  /* 0x00000034e3007c0c */ /* 0x000fe2000efa1270 */
[----:B------:R3:W-:Y:S01]  /*93240*/  @P3 STG.E desc[UR14][R6.64], R36 ;  /* 0x0000002406003986 */ /* 0x0007e2000c10190e */
[----:B------:R-:W-:Y:S01]  /*93250*/  ISETP.LT.AND P3, PT, R219, UR33, !P0 ;  /* 0x00000021db007c0c */ /* 0x000fe2000c761270 */
[----:B------:R-:W-:Y:S01]  /*93260*/  VIADD R15, R13, UR70 ;  /* 0x000000460d0f7c36 */ /* 0x000fe20008000000 */
[----:B------:R-:W1:Y:S01]  /*93270*/  LDCU UR53, c[0x0][0x39c] ;  /* 0x00007380ff3577ac */ /* 0x000e620008000800 */
[----:B----4-:R-:W-:Y:S01]  /*93280*/  IMAD.WIDE R10, R17, 0x4, R244 ;  /* 0x00000004110a7825 */ /* 0x010fe200078e02f4 */
[----:B------:R4:W-:Y:S01]  /*93290*/  @P2 STG.E desc[UR14][R8.64], R56 ;  /* 0x0000003808002986 */ /* 0x0009e2000c10190e */
[----:B------:R-:W-:Y:S01]  /*932a0*/  ISETP.LT.AND P2, PT, R215, UR45, !P0 ;  /* 0x0000002dd7007c0c */ /* 0x000fe2000c741270 */
[----:B------:R-:W1:Y:S01]  /*932b0*/  LDCU UR61, c[0x0][0x398] ;  /* 0x00007300ff3d77ac */ /* 0x000e620008000800 */
[----:B--2---:R-:W-:Y:S01]  /*932c0*/  IMAD.WIDE R4, R17, 0x4, R210 ;  /* 0x0000000411047825 */ /* 0x004fe200078e02d2 */
[----:B------:R-:W-:Y:S01]  /*932d0*/  IADD3 R0, PT, PT, R252, 0x53, RZ ;  /* 0x00000053fc007810 */ /* 0x000fe20007ffe0ff */
[----:B------:R2:W-:Y:S01]  /*932e0*/  @P4 STG.E desc[UR14][R10.64], R52 ;  /* 0x000000340a004986 */ /* 0x0005e2000c10190e */
[----:B------:R-:W-:Y:S01]  /*932f0*/  ISETP.LT.AND P4, PT, R207, UR74, !P0 ;  /* 0x0000004acf007c0c */ /* 0x000fe2000c781270 */
[----:B---3--:R-:W-:Y:S01]  /*93300*/  IMAD.WIDE R6, R17, 0x4, R208 ;  /* 0x0000000411067825 */ /* 0x008fe200078e02d0 */
[----:B------:R-:W-:Y:S01]  /*93310*/  ISETP.LT.AND P0, PT, R227, UR31, !P0 ;  /* 0x0000001fe3007c0c */ /* 0x000fe2000c701270 */
[----:B------:R3:W-:Y:S01]  /*93320*/  @P1 STG.E desc[UR14][R4.64], R60 ;  /* 0x0000003c04001986 */ /* 0x0007e2000c10190e */
[----:B------:R-:W-:Y:S01]  /*93330*/  ISETP.GE.AND P1, PT, R0, UR44, PT ;  /* 0x0000002c00007c0c */ /* 0x000fe2000bf26270 */
[----:B------:R-:W1:Y:S01]  /*93340*/  LDCU UR40, c[0x0][0x398] ;  /* 0x00007300ff2877ac */ /* 0x000e620008000800 */
[----:B----4-:R-:W-:Y:S01]  /*93350*/  IMAD.WIDE R8, R17, 0x4, R2 ;  /* 0x0000000411087825 */ /* 0x010fe200078e0202 */
[----:B------:R4:W-:Y:S01]  /*93360*/  @P6 STG.E desc[UR14][R6.64], R80 ;  /* 0x0000005006006986 */ /* 0x0009e2000c10190e */
[----:B------:R-:W-:Y:S01]  /*93370*/  ISETP.LT.AND P6, PT, R219, UR49, !P1 ;  /* 0x00000031db007c0c */ /* 0x000fe2000cfc1270 */
[----:B------:R-:W1:Y:S01]  /*93380*/  LDCU UR12, c[0x0][0x3b8] ;  /* 0x00007700ff0c77ac */ /* 0x000e620008000800 */
[----:B--2---:R-:W-:Y:S01]  /*93390*/  IMAD.WIDE R10, R13, 0x4, R244 ;  /* 0x000000040d0a7825 */ /* 0x004fe200078e02f4 */
[----:B------:R2:W-:Y:S01]  /*933a0*/  @P5 STG.E desc[UR14][R8.64], R76 ;  /* 0x0000004c08005986 */ /* 0x0005e2000c10190e */
[----:B------:R-:W-:Y:S01]  /*933b0*/  ISETP.LT.AND P5, PT, R215, UR41, !P1 ;  /* 0x00000029d7007c0c */ /* 0x000fe2000cfa1270 */
[----:B------:R-:W1:Y:S01]  /*933c0*/  LDCU UR20, c[0x0][0x398] ;  /* 0x00007300ff1477ac */ /* 0x000e620008000800 */
[C---:B---3--:R-:W-:Y:S01]  /*933d0*/  IMAD.WIDE R4, R13.reuse, 0x4, R210 ;  /* 0x000000040d047825 */ /* 0x048fe200078e02d2 */
[----:B------:R-:W-:Y:S01]  /*933e0*/  IADD3 R0, PT, PT, R252, 0x54, RZ ;  /* 0x00000054fc007810 */ /* 0x000fe20007ffe0ff */
[----:B------:R3:W-:Y:S01]  /*933f0*/  @P3 STG.E desc[UR14][R10.64], R41 ;  /* 0x000000290a003986 */ /* 0x0007e2000c10190e */
[----:B------:R-:W1:Y:S01]  /*93400*/  LDCU UR50, c[0x0][0x39c] ;  /* 0x00007380ff3277ac */ /* 0x000e620008000800 */
[----:B----4-:R-:W-:Y:S01]  /*93410*/  IMAD.WIDE R6, R13, 0x4, R208 ;  /* 0x000000040d067825 */ /* 0x010fe200078e02d0 */
[----:B------:R-:W-:Y:S01]  /*93420*/  ISETP.LT.AND P3, PT, R207, UR71, !P1 ;  /* 0x00000047cf007c0c */ /* 0x000fe2000cf61270 */
[----:B------:R4:W-:Y:S01]  /*93430*/  @P2 STG.E desc[UR14][R4.64], R33 ;  /* 0x0000002104002986 */ /* 0x0009e2000c10190e */
[----:B------:R-:W-:Y:S01]  /*93440*/  ISETP.GE.AND P2, PT, R0, UR32, PT ;  /* 0x0000002000007c0c */ /* 0x000fe2000bf46270 */
[----:B------:R-:W-:Y:S01]  /*93450*/  VIADD R17, R15, UR67 ;  /* 0x000000430f117c36 */ /* 0x000fe20008000000 */
[----:B------:R-:W1:Y:S01]  /*93460*/  LDCU UR54, c[0x0][0x398] ;  /* 0x00007300ff3677ac */ /* 0x000e620008000800 */
[----:B--2---:R-:W-:Y:S01]  /*93470*/  IMAD.WIDE R8, R13, 0x4, R2 ;  /* 0x000000040d087825 */ /* 0x004fe200078e0202 */
[----:B------:R-:W-:Y:S01]  /*93480*/  ISETP.LT.AND P1, PT, R227, UR26, !P1 ;  /* 0x0000001ae3007c0c */ /* 0x000fe2000cf21270 */
[----:B------:R2:W-:Y:S01]  /*93490*/  @P4 STG.E desc[UR14][R6.64], R37 ;  /* 0x0000002506004986 */ /* 0x0005e2000c10190e */
[----:B------:R-:W-:Y:S01]  /*934a0*/  ISETP.LT.AND P4, PT, R219, UR42, !P2 ;  /* 0x0000002adb007c0c */ /* 0x000fe2000d781270 */
[----:B---3--:R-:W-:Y:S01]  /*934b0*/  IMAD.WIDE R10, R15, 0x4, R244 ;  /* 0x000000040f0a7825 */ /* 0x008fe200078e02f4 */
[----:B------:R-:W-:Y:S01]  /*934c0*/  IADD3 R0, PT, PT, R252, 0x55, RZ ;  /* 0x00000055fc007810 */ /* 0x000fe20007ffe0ff */
[----:B------:R3:W-:Y:S01]  /*934d0*/  @P0 STG.E desc[UR14][R8.64], R57 ;  /* 0x0000003908000986 */ /* 0x0007e2000c10190e */
[----:B------:R-:W-:Y:S01]  /*934e0*/  ISETP.LT.AND P0, PT, R215, UR30, !P2 ;  /* 0x0000001ed7007c0c */ /* 0x000fe2000d701270 */
[----:B----4-:R-:W-:Y:S01]  /*934f0*/  IMAD.WIDE R4, R15, 0x4, R210 ;  /* 0x000000040f047825 */ /* 0x010fe200078e02d2 */
[----:B------:R-:W4:Y:S01]  /*93500*/  LDCU UR58, c[0x0][0x398] ;  /* 0x00007300ff3a77ac */ /* 0x000f220008000800 */
[----:B------:R1:W-:Y:S01]  /*93510*/  @P6 STG.E desc[UR14][R10.64], R53 ;  /* 0x000000350a006986 */ /* 0x0003e2000c10190e */
[----:B------:R-:W-:Y:S01]  /*93520*/  ISETP.LT.AND P6, PT, R207, UR68, !P2 ;  /* 0x00000044cf007c0c */ /* 0x000fe2000d7c1270 */
[----:B------:R-:W-:Y:S01]  /*93530*/  VIADD R13, R17, UR64 ;  /* 0x00000040110d7c36 */ /* 0x000fe20008000000 */
[----:B------:R-:W4:Y:S01]  /*93540*/  LDCU UR34, c[0x0][0x398] ;  /* 0x00007300ff2277ac */ /* 0x000f220008000800 */
[----:B--2---:R-:W-:Y:S01]  /*93550*/  IMAD.WIDE R6, R15, 0x4, R208 ;  /* 0x000000040f067825 */ /* 0x004fe200078e02d0 */
[----:B------:R2:W-:Y:S01]  /*93560*/  @P5 STG.E desc[UR14][R4.64], R61 ;  /* 0x0000003d04005986 */ /* 0x0005e2000c10190e */
[----:B------:R-:W-:Y:S01]  /*93570*/  ISETP.LT.AND P2, PT, R227, UR10, !P2 ;  /* 0x0000000ae3007c0c */ /* 0x000fe2000d741270 */
[----:B------:R-:W4:Y:S01]  /*93580*/  LDCU UR4, c[0x0][0x3b8] ;  /* 0x00007700ff0477ac */ /* 0x000f220008000800 */
[----:B---3--:R-:W-:Y:S01]  /*93590*/  IMAD.WIDE R8, R15, 0x4, R2 ;  /* 0x000000040f087825 */ /* 0x008fe200078e0202 */
[----:B------:R-:W-:Y:S01]  /*935a0*/  ISETP.GE.AND P5, PT, R0, UR72, PT ;  /* 0x0000004800007c0c */ /* 0x000fe2000bfa6270 */
[----:B------:R3:W-:Y:S01]  /*935b0*/  @P3 STG.E desc[UR14][R6.64], R81 ;  /* 0x0000005106003986 */ /* 0x0007e2000c10190e */
[----:B------:R-:W4:Y:S01]  /*935c0*/  LDCU UR27, c[0x0][0x398] ;  /* 0x00007300ff1b77ac */ /* 0x000f220008000800 */
[----:B-1----:R-:W-:Y:S01]  /*935d0*/  IMAD.WIDE R10, R17, 0x4, R244 ;  /* 0x00000004110a7825 */ /* 0x002fe200078e02f4 */
[----:B------:R-:W-:Y:S01]  /*935e0*/  ISETP.LT.AND P3, PT, R219, UR46, !P5 ;  /* 0x0000002edb007c0c */ /* 0x000fe2000ef61270 */
[----:B------:R1:W-:Y:S01]  /*935f0*/  @P1 STG.E desc[UR14][R8.64], R77 ;  /* 0x0000004d08001986 */ /* 0x0003e2000c10190e */
[----:B------:R-:W-:Y:S01]  /*93600*/  ISETP.LT.AND P1, PT, R215, UR38, !P5 ;  /* 0x00000026d7007c0c */ /* 0x000fe2000ef21270 */
[----:B------:R-:W4:Y:S01]  /*93610*/  LDCU UR51, c[0x0][0x398] ;  /* 0x00007300ff3377ac */ /* 0x000f220008000800 */
[----:B--2---:R-:W-:Y:S01]  /*93620*/  IMAD.WIDE R4, R17, 0x4, R210 ;  /* 0x0000000411047825 */ /* 0x004fe200078e02d2 */
        /* <DEDUP_REMOVED lines=9> */
[----:B-1----:R-:W-:Y:S01]  /*936c0*/  IMAD.WIDE R8, R17, 0x4, R2 ;  /* 0x0000000411087825 */ /* 0x002fe200078e0202 */
[----:B------:R-:W-:Y:S01]  /*936d0*/  ISETP.LT.AND P5, PT, R227, UR29, !P5 ;  /* 0x0000001de3007c0c */ /* 0x000fe2000efa1270 */
[----:B------:R1:W-:Y:S01]  /*936e0*/  @P6 STG.E desc[UR14][R6.64], R38 ;  /* 0x0000002606006986 */ /* 0x0003e2000c10190e */
[----:B------:R-:W-:Y:S01]  /*936f0*/  ISETP.LT.AND P6, PT, R219, UR39, !P0 ;  /* 0x00000027db007c0c */ /* 0x000fe2000c7c1270 */
[----:B--2---:R-:W-:Y:S01]  /*93700*/  IMAD.WIDE R10, R13, 0x4, R244 ;  /* 0x000000040d0a7825 */ /* 0x004fe200078e02f4 */
[----:B------:R-:W-:Y:S01]  /*93710*/  IADD3 R0, PT, PT, R252, 0x57, RZ ;  /* 0x00000057fc007810 */ /* 0x000fe20007ffe0ff */
[----:B------:R2:W-:Y:S01]  /*93720*/  @P2 STG.E desc[UR14][R8.64], R58 ;  /* 0x0000003a08002986 */ /* 0x0005e2000c10190e */
[----:B------:R-:W-:Y:S01]  /*93730*/  ISETP.LT.AND P2, PT, R215, UR24, !P0 ;  /* 0x00000018d7007c0c */ /* 0x000fe2000c741270 */
[----:B------:R-:W4:Y:S01]  /*93740*/  LDCU UR55, c[0x0][0x398] ;  /* 0x00007300ff3777ac */ /* 0x000f220008000800 */
[----:B---3--:R-:W-:Y:S01]  /*93750*/  IMAD.WIDE R4, R13, 0x4, R210 ;  /* 0x000000040d047825 */ /* 0x008fe200078e02d2 */
[----:B------:R3:W-:Y:S01]  /*93760*/  @P3 STG.E desc[UR14][R10.64], R54 ;  /* 0x000000360a003986 */ /* 0x0007e2000c10190e */
[----:B------:R-:W-:Y:S01]  /*93770*/  ISETP.LT.AND P3, PT, R207, UR77, !P0 ;  /* 0x0000004dcf007c0c */ /* 0x000fe2000c761270 */
[----:B------:R-:W4:Y:S01]  /*93780*/  LDCU UR16, c[0x0][0x3b8] ;  /* 0x00007700ff1077ac */ /* 0x000f220008000800 */
[----:B-1----:R-:W-:Y:S01]  /*93790*/  IMAD.WIDE R6, R13, 0x4, R208 ;  /* 0x000000040d067825 */ /* 0x002fe200078e02d0 */
[----:B------:R1:W-:Y:S01]  /*937a0*/  @P1 STG.E desc[UR14][R4.64], R62 ;  /* 0x0000003e04001986 */ /* 0x0003e2000c10190e */
[----:B------:R-:W-:Y:S01]  /*937b0*/  ISETP.LT.AND P0, PT, R227, UR76, !P0 ;  /* 0x0000004ce3007c0c */ /* 0x000fe2000c701270 */
[----:B------:R-:W4:Y:S01]  /*937c0*/  LDCU UR37, c[0x0][0x398] ;  /* 0x00007300ff2577ac */ /* 0x000f220008000800 */
[----:B--2---:R-:W-:Y:S01]  /*937d0*/  IMAD.WIDE R8, R13, 0x4, R2 ;  /* 0x000000040d087825 */ /* 0x004fe200078e0202 */
[----:B------:R-:W-:Y:S01]  /*937e0*/  ISETP.GE.AND P1, PT, R0, UR59, PT ;  /* 0x0000003b00007c0c */ /* 0x000fe2000bf26270 */
[----:B------:R2:W-:Y:S01]  /*937f0*/  @P4 STG.E desc[UR14][R6.64], R82 ;  /* 0x0000005206004986 */ /* 0x0005e2000c10190e */
[----:B------:R-:W4:Y:S01]  /*93800*/  LDCU UR52, c[0x0][0x39c] ;  /* 0x00007380ff3477ac */ /* 0x000f220008000800 */
[----:B---3--:R-:W-:Y:S01]  /*93810*/  IMAD.WIDE R10, R15, 0x4, R244 ;  /* 0x000000040f0a7825 */ /* 0x008fe200078e02f4 */
[----:B------:R-:W-:Y:S01]  /*93820*/  ISETP.LT.AND P4, PT, R219, UR66, !P1 ;  /* 0x00000042db007c0c */ /* 0x000fe2000cf81270 */
[----:B------:R3:W-:Y:S01]  /*93830*/  @P5 STG.E desc[UR14][R8.64], R78 ;  /* 0x0000004e08005986 */ /* 0x0007e2000c10190e */
[----:B------:R-:W-:Y:S01]  /*93840*/  ISETP.LT.AND P5, PT, R215, UR43, !P1 ;  /* 0x0000002bd7007c0c */ /* 0x000fe2000cfa1270 */
[C---:B------:R-:W-:Y:S01]  /*93850*/  VIADD R17, R15.reuse, UR8 ;  /* 0x000000080f117c36 */ /* 0x040fe20008000000 */
[----:B------:R-:W4:Y:S01]  /*93860*/  LDCU UR75, c[0x0][0x398] ;  /* 0x00007300ff4b77ac */ /* 0x000f220008000800 */
[C---:B-1----:R-:W-:Y:S01]  /*93870*/  IMAD.WIDE R4, R15.reuse, 0x4, R210 ;  /* 0x000000040f047825 */ /* 0x042fe200078e02d2 */
[----:B------:R-:W-:Y:S01]  /*93880*/  IADD3 R0, PT, PT, R252, 0x58, RZ ;  /* 0x00000058fc007810 */ /* 0x000fe20007ffe0ff */
[----:B------:R1:W-:Y:S01]  /*93890*/  @P6 STG.E desc[UR14][R10.64], R43 ;  /* 0x0000002b0a006986 */ /* 0x0003e2000c10190e */
[----:B------:R-:W4:Y:S01]  /*938a0*/  LDCU UR73, c[0x0][0x398] ;  /* 0x00007300ff4977ac */ /* 0x000f220008000800 */
        /* <DEDUP_REMOVED lines=8> */
[C---:B------:R-:W-:Y:S01]  /*93930*/  VIADD R13, R17.reuse, UR28 ;  /* 0x0000001c110d7c36 */ /* 0x040fe20008000000 */
[----:B------:R-:W4:Y:S01]  /*93940*/  LDCU UR22, c[0x0][0x398] ;  /* 0x00007300ff1677ac */ /* 0x000f220008000800 */
[----:B-1----:R-:W-:Y:S01]  /*93950*/  IMAD.WIDE R10, R17, 0x4, R244 ;  /* 0x00000004110a7825 */ /* 0x002fe200078e02f4 */
[----:B------:R1:W-:Y:S01]  /*93960*/  @P0 STG.E desc[UR14][R8.64], R59 ;  /* 0x0000003b08000986 */ /* 0x0003e2000c10190e */
[----:B------:R-:W-:Y:S01]  /*93970*/  ISETP.LT.AND P0, PT, R215, UR36, !P2 ;  /* 0x00000024d7007c0c */ /* 0x000fe2000d701270 */
[----:B------:R-:W4:Y:S01]  /*93980*/  LDCU UR48, c[0x0][0x3b8] ;  /* 0x00007700ff3077ac */ /* 0x000f220008000800 */
        /* <DEDUP_REMOVED lines=8> */
[----:B------:R-:W-:Y:S01]  /*93a10*/  VIADD R15, R13, UR12 ;  /* 0x0000000c0d0f7c36 */ /* 0x000fe20008000000 */
[----:B------:R-:W4:Y:S01]  /*93a20*/  LDCU UR33, c[0x0][0x398] ;  /* 0x00007300ff2177ac */ /* 0x000f220008000800 */
[----:B-1----:R-:W-:Y:S01]  /*93a30*/  IMAD.WIDE R8, R17, 0x4, R2 ;  /* 0x0000000411087825 */ /* 0x002fe200078e0202 */
[----:B------:R1:W-:Y:S01]  /*93a40*/  @P6 STG.E desc[UR14][R6.64], R83 ;  /* 0x0000005306006986 */ /* 0x0003e2000c10190e */
[----:B------:R-:W-:Y:S01]  /*93a50*/  ISETP.LT.AND P6, PT, R219, UR61, !P5 ;  /* 0x0000003ddb007c0c */ /* 0x000fe2000efc1270 */
[----:B------:R-:W4:Y:S01]  /*93a60*/  LDCU UR45, c[0x0][0x398] ;  /* 0x00007300ff2d77ac */ /* 0x000f220008000800 */
[----:B--2---:R-:W-:Y:S01]  /*93a70*/  IMAD.WIDE R10, R13, 0x4, R244 ;  /* 0x000000040d0a7825 */ /* 0x004fe200078e02f4 */
[----:B------:R2:W-:Y:S01]  /*93a80*/  @P1 STG.E desc[UR14][R8.64], R79 ;  /* 0x0000004f08001986 */ /* 0x0005e2000c10190e */
[----:B------:R-:W-:Y:S01]  /*93a90*/  ISETP.LT.AND P1, PT, R215, UR40, !P5 ;  /* 0x00000028d7007c0c */ /* 0x000fe2000ef21270 */
[----:B------:R-:W4:Y:S01]  /*93aa0*/  LDCU UR31, c[0x0][0x39c] ;  /* 0x00007380ff1f77ac */ /* 0x000f220008000800 */
[----:B---3--:R-:W-:Y:S01]  /*93ab0*/  IMAD.WIDE R4, R13, 0x4, R210 ;  /* 0x000000040d047825 */ /* 0x008fe200078e02d2 */
[----:B------:R-:W-:Y:S01]  /*93ac0*/  IADD3 R0, PT, PT, R252, 0x5a, RZ ;  /* 0x0000005afc007810 */ /* 0x000fe20007ffe0ff */
[----:B------:R3:W-:Y:S01]  /*93ad0*/  @P3 STG.E desc[UR14][R10.64], R72 ;  /* 0x000000480a003986 */ /* 0x0007e2000c10190e */
[----:B------:R-:W-:Y:S01]  /*93ae0*/  ISETP.LT.AND P3, PT, R207, UR20, !P5 ;  /* 0x00000014cf007c0c */ /* 0x000fe2000ef61270 */
[----:B----4-:R-:W-:Y:S01]  /*93af0*/  VIADD R17, R15, UR4 ;  /* 0x000000040f117c36 */ /* 0x010fe20008000000 */
[----:B------:R-:W4:Y:S01]  /*93b00*/  LDCU UR70, c[0x0][0x398] ;  /* 0x00007300ff4677ac */ /* 0x000f220008000800 */
[C---:B-1----:R-:W-:Y:S01]  /*93b10*/  IMAD.WIDE R6, R13.reuse, 0x4, R208 ;  /* 0x000000040d067825 */ /* 0x042fe200078e02d0 */
[----:B------:R1:W-:Y:S01]  /*93b20*/  @P0 STG.E desc[UR14][R4.64], R64 ;  /* 0x0000004004000986 */ /* 0x0003e2000c10190e */
[----:B------:R-:W-:Y:S01]  /*93b30*/  ISETP.GE.AND P0, PT, R0, UR50, PT ;  /* 0x0000003200007c0c */ /* 0x000fe2000bf06270 */
[----:B------:R-:W4:Y:S01]  /*93b40*/  LDCU UR44, c[0x0][0x398] ;  /* 0x00007300ff2c77ac */ /* 0x000f220008000800 */
        /* <DEDUP_REMOVED lines=27> */
[C---:B--2---:R-:W-:Y:S01]  /*93d00*/  IMAD.WIDE R4, R17.reuse, 0x4, R210 ;  /* 0x0000000411047825 */ /* 0x044fe200078e02d2 */
[----:B------:R-:W-:Y:S01]  /*93d10*/  IADD3 R0, PT, PT, R252, 0x5c, RZ ;  /* 0x0000005cfc007810 */ /* 0x000fe20007ffe0ff */
[----:B------:R2:W-:Y:S01]  /*93d20*/  @P4 STG.E desc[UR14][R10.64], R73 ;  /* 0x000000490a004986 */ /* 0x0005e2000c10190e */
[----:B------:R-:W4:Y:S01]  /*93d30*/  LDCU UR32, c[0x0][0x398] ;  /* 0x00007300ff2077ac */ /* 0x000f220008000800 */
[----:B---3--:R-:W-:Y:S01]  /*93d40*/  IMAD.WIDE R6, R17, 0x4, R208 ;  /* 0x0000000411067825 */ /* 0x008fe200078e02d0 */
        /* <DEDUP_REMOVED lines=17> */
[----:B-1----:R-:W-:Y:S01]  /*93e60*/  IMAD.WIDE R6, R13, 0x4, R208 ;  /* 0x000000040d067825 */ /* 0x002fe200078e02d0 */
[----:B------:R-:W-:Y:S01]  /*93e70*/  ISETP.LT.AND P2, PT, R227, UR45, !P2 ;  /* 0x0000002de3007c0c */ /* 0x000fe2000d741270 */
[----:B------:R1:W-:Y:S01]  /*93e80*/  @P5 STG.E desc[UR14][R4.64], R93 ;  /* 0x0000005d04005986 */ /* 0x0003e2000c10190e */
[----:B------:R-:W-:Y:S01]  /*93e90*/  ISETP.GE.AND P5, PT, R0, UR31, PT ;  /* 0x0000001f00007c0c */ /* 0x000fe2000bfa6270 */
[----:B------:R-:W1:Y:S01]  /*93ea0*/  LDCU UR30, c[0x0][0x398] ;  /* 0x00007300ff1e77ac */ /* 0x000e620008000800 */
[----:B--2---:R-:W-:Y:S01]  /*93eb0*/  IMAD.WIDE R8, R13, 0x4, R2 ;  /* 0x000000040d087825 */ /* 0x004fe200078e0202 */
[----:B------:R2:W-:Y:S01]  /*93ec0*/  @P4 STG.E desc[UR14][R6.64], R113 ;  /* 0x0000007106004986 */ /* 0x0005e2000c10190e */
[----:B------:R-:W1:Y:S02]  /*93ed0*/  LDCU UR10, c[0x0][0x39c] ;  /* 0x00007380ff0a77ac */ /* 0x000e640008000800 */
[----:B---3--:R-:W-:Y:S01]  /*93ee0*/  IMAD.WIDE R10, R15, 0x4, R244 ;  /* 0x000000040f0a7825 */ /* 0x008fe200078e02f4 */
[----:B----4-:R-:W-:Y:S01]  /*93ef0*/  ISETP.LT.AND P4, PT, R219, UR70, !P5 ;  /* 0x00000046db007c0c */ /* 0x010fe2000ef81270 */
[----:B------:R3:W-:Y:S01]  /*93f00*/  @P1 STG.E desc[UR14][R8.64], R109 ;  /* 0x0000006d08001986 */ /* 0x0007e2000c10190e */
[----:B------:R-:W4:Y:S01]  /*93f10*/  LDCU UR64, c[0x0][0x398] ;  /* 0x00007300ff4077ac */ /* 0x000f220008000800 */
[----:B-1----:R-:W-:Y:S01]  /*93f20*/  IMAD.WIDE R4, R15, 0x4, R210 ;  /* 0x000000040f047825 */ /* 0x002fe200078e02d2 */
[----:B------:R-:W-:-:S02]  /*93f30*/  ISETP.LT.AND P1, PT, R215, UR44, !P5 ;  /* 0x0000002cd7007c0c */ /* 0x000fc4000ef21270 */
[----:B------:R-:W-:Y:S01]  /*93f40*/  IADD3 R0, PT, PT, R252, 0x5e, RZ ;  /* 0x0000005efc007810 */ /* 0x000fe20007ffe0ff */
[----:B------:R-:W1:Y:S01]  /*93f50*/  LDCU UR72, c[0x0][0x398] ;  /* 0x00007300ff4877ac */ /* 0x000e620008000800 */
[----:B------:R4:W-:Y:S01]  /*93f60*/  @P6 STG.E desc[UR14][R10.64], R74 ;  /* 0x0000004a0a006986 */ /* 0x0009e2000c10190e */
[----:B--2---:R-:W-:Y:S01]  /*93f70*/  IMAD.WIDE R6, R15, 0x4, R208 ;  /* 0x000000040f067825 */ /* 0x004fe200078e02d0 */
[----:B------:R-:W-:Y:S01]  /*93f80*/  ISETP.LT.AND P6, PT, R207, UR49, !P5 ;  /* 0x00000031cf007c0c */ /* 0x000fe2000efc1270 */
[----:B------:R-:W2:Y:S01]  /*93f90*/  LDCU UR68, c[0x0][0x3b8] ;  /* 0x00007700ff4477ac */ /* 0x000ea20008000800 */
[----:B------:R1:W-:Y:S01]  /*93fa0*/  @P0 STG.E desc[UR14][R4.64], R66 ;  /* 0x0000004204000986 */ /* 0x0003e2000c10190e */
[C---:B------:R-:W-:Y:S01]  /*93fb0*/  VIADD R17, R15.reuse, UR74 ;  /* 0x0000004a0f117c36 */ /* 0x040fe20008000000 */
[----:B------:R-:W-:Y:S01]  /*93fc0*/  ISETP.GE.AND P0, PT, R0, UR26, PT ;  /* 0x0000001a00007c0c */ /* 0x000fe2000bf06270 */
[----:B---3--:R-:W-:Y:S01]  /*93fd0*/  IMAD.WIDE R8, R15, 0x4, R2 ;  /* 0x000000040f087825 */ /* 0x008fe200078e0202 */
[----:B------:R-:W3:Y:S01]  /*93fe0*/  LDCU UR46, c[0x0][0x398] ;  /* 0x00007300ff2e77ac */ /* 0x000ee20008000800 */
[----:B------:R-:W-:Y:S01]  /*93ff0*/  ISETP.LT.AND P5, PT, R227, UR41, !P5 ;  /* 0x00000029e3007c0c */ /* 0x000fe2000efa1270 */
[----:B------:R2:W-:Y:S01]  /*94000*/  @P3 STG.E desc[UR14][R6.64], R70 ;  /* 0x0000004606003986 */ /* 0x0005e2000c10190e */
[----:B------:R-:W3:Y:S01]  /*94010*/  LDCU UR29, c[0x0][0x39c] ;  /* 0x00007380ff1d77ac */ /* 0x000ee20008000800 */
[----:B----4-:R-:W-:Y:S01]  /*94020*/  IMAD.WIDE R10, R17, 0x4, R244 ;  /* 0x00000004110a7825 */ /* 0x010fe200078e02f4 */
[----:B------:R-:W-:Y:S01]  /*94030*/  ISETP.LT.AND P3, PT, R219, UR67, !P0 ;  /* 0x00000043db007c0c */ /* 0x000fe2000c761270 */
[----:B------:R4:W-:Y:S01]  /*94040*/  @P2 STG.E desc[UR14][R8.64], R90 ;  /* 0x0000005a08002986 */ /* 0x0009e2000c10190e */
[----:B------:R-:W3:Y:S01]  /*94050*/  LDCU UR38, c[0x0][0x398] ;  /* 0x00007300ff2677ac */ /* 0x000ee20008000800 */
[----:B-1----:R-:W-:Y:S01]  /*94060*/  IMAD.WIDE R4, R17, 0x4, R210 ;  /* 0x0000000411047825 */ /* 0x002fe200078e02d2 */
[----:B------:R-:W-:Y:S01]  /*94070*/  ISETP.LT.AND P2, PT, R215, UR32, !P0 ;  /* 0x00000020d7007c0c */ /* 0x000fe2000c741270 */
[----:B------:R-:W1:Y:S01]  /*94080*/  LDCU UR62, c[0x0][0x398] ;  /* 0x00007300ff3e77ac */ /* 0x000e620008000800 */
[----:B------:R-:W-:Y:S01]  /*94090*/  IADD3 R0, PT, PT, R252, 0x5f, RZ ;  /* 0x0000005ffc007810 */ /* 0x000fe20007ffe0ff */
[C---:B------:R-:W-:Y:S01]  /*940a0*/  VIADD R13, R17.reuse, UR71 ;  /* 0x00000047110d7c36 */ /* 0x040fe20008000000 */
[----:B------:R-:W1:Y:S01]  /*940b0*/  LDCU UR69, c[0x0][0x398] ;  /* 0x00007300ff4577ac */ /* 0x000e620008000800 */
[----:B------:R3:W-:Y:S01]  /*940c0*/  @P4 STG.E desc[UR14][R10.64], R86 ;  /* 0x000000560a004986 */ /* 0x0007e2000c10190e */
[----:B--2---:R-:W-:Y:S01]  /*940d0*/  IMAD.WIDE R6, R17, 0x4, R208 ;  /* 0x0000000411067825 */ /* 0x004fe200078e02d0 */
[----:B------:R-:W-:Y:S01]  /*940e0*/  ISETP.LT.AND P4, PT, R207, UR42, !P0 ;  /* 0x0000002acf007c0c */ /* 0x000fe2000c781270 */
[----:B------:R-:W2:Y:S01]  /*940f0*/  LDCU UR65, c[0x0][0x3b8] ;  /* 0x00007700ff4177ac */ /* 0x000ea20008000800 */
[----:B------:R1:W-:Y:S01]  /*94100*/  @P1 STG.E desc[UR14][R4.64], R94 ;  /* 0x0000005e04001986 */ /* 0x0003e2000c10190e */
[----:B----4-:R-:W-:Y:S01]  /*94110*/  IMAD.WIDE R8, R17, 0x4, R2 ;  /* 0x0000000411087825 */ /* 0x010fe200078e0202 */
[----:B------:R-:W-:Y:S01]  /*94120*/  ISETP.LT.AND P0, PT, R227, UR30, !P0 ;  /* 0x0000001ee3007c0c */ /* 0x000fe2000c701270 */
[----:B------:R-:W4:Y:S01]  /*94130*/  LDCU UR39, c[0x0][0x398] ;  /* 0x00007300ff2777ac */ /* 0x000f220008000800 */
[----:B------:R-:W-:Y:S01]  /*94140*/  ISETP.GE.AND P1, PT, R0, UR10, PT ;  /* 0x0000000a00007c0c */ /* 0x000fe2000bf26270 */
[----:B------:R2:W-:Y:S01]  /*94150*/  @P6 STG.E desc[UR14][R6.64], R114 ;  /* 0x0000007206006986 */ /* 0x0005e2000c10190e */
[----:B------:R-:W4:Y:S01]  /*94160*/  LDCU UR24, c[0x0][0x398] ;  /* 0x00007300ff1877ac */ /* 0x000f220008000800 */
[C---:B---3--:R-:W-:Y:S01]  /*94170*/  IMAD.WIDE R10, R13.reuse, 0x4, R244 ;  /* 0x000000040d0a7825 */ /* 0x048fe200078e02f4 */
[----:B------:R-:W3:Y:S03]  /*94180*/  LDCU UR76, c[0x0][0x39c] ;  /* 0x00007380ff4c77ac */ /* 0x000ee60008000800 */
[----:B-1----:R-:W-:Y:S01]  /*94190*/  IMAD.WIDE R4, R13, 0x4, R210 ;  /* 0x000000040d047825 */ /* 0x002fe200078e02d2 */
[----:B------:R-:W-:Y:S01]  /*941a0*/  ISETP.LT.AND P6, PT, R219, UR64, !P1 ;  /* 0x00000040db007c0c */ /* 0x000fe2000cfc1270 */
[----:B------:R1:W-:Y:S01]  /*941b0*/  @P5 STG.E desc[UR14][R8.64], R110 ;  /* 0x0000006e08005986 */ /* 0x0003e2000c10190e */
[----:B------:R-:W3:Y:S01]  /*941c0*/  LDCU UR8, c[0x0][0x398] ;  /* 0x00007300ff0877ac */ /* 0x000ee20008000800 */
[----:B------:R-:W-:-:S02]  /*941d0*/  ISETP.LT.AND P5, PT, R215, UR72, !P1 ;  /* 0x00000048d7007c0c */ /* 0x000fc4000cfa1270 */
[----:B------:R-:W-:Y:S01]  /*941e0*/  IADD3 R0, PT, PT, R252, 0x60, RZ ;  /* 0x00000060fc007810 */ /* 0x000fe20007ffe0ff */
[----:B------:R4:W-:Y:S01]  /*941f0*/  @P3 STG.E desc[UR14][R10.64], R75 ;  /* 0x0000004b0a003986 */ /* 0x0009e2000c10190e */
[----:B--2---:R-:W-:Y:S01]  /*94200*/  IMAD.WIDE R6, R13, 0x4, R208 ;  /* 0x000000040d067825 */ /* 0x004fe200078e02d0 */
[----:B------:R-:W2:Y:S01]  /*94210*/  LDCU UR77, c[0x0][0x3b8] ;  /* 0x00007700ff4d77ac */ /* 0x000ea20008000800 */
[----:B------:R-:W-:Y:S01]  /*94220*/  ISETP.LT.AND P3, PT, R207, UR46, !P1 ;  /* 0x0000002ecf007c0c */ /* 0x000fe2000cf61270 */
[----:B------:R3:W-:Y:S01]  /*94230*/  @P2 STG.E desc[UR14][R4.64], R67 ;  /* 0x0000004304002986 */ /* 0x0007e2000c10190e */
[C---:B------:R-:W-:Y:S01]  /*94240*/  VIADD R15, R13.reuse, UR68 ;  /* 0x000000440d0f7c36 */ /* 0x040fe20008000000 */
[----:B------:R-:W2:Y:S01]  /*94250*/  LDCU UR59, c[0x0][0x398] ;  /* 0x00007300ff3b77ac */ /* 0x000ea20008000800 */
[----:B-1----:R-:W-:Y:S01]  /*94260*/  IMAD.WIDE R8, R13, 0x4, R2 ;  /* 0x000000040d087825 */ /* 0x002fe200078e0202 */
[----:B------:R-:W-:Y:S01]  /*94270*/  ISETP.GE.AND P2, PT, R0, UR29, PT ;  /* 0x0000001d00007c0c */ /* 0x000fe2000bf46270 */
[----:B------:R-:W1:Y:S01]  /*94280*/  LDCU UR60, c[0x0][0x39c] ;  /* 0x00007380ff3c77ac */ /* 0x000e620008000800 */
[----:B------:R-:W-:Y:S01]  /*94290*/  ISETP.LT.AND P1, PT, R227, UR38, !P1 ;  /* 0x00000026e3007c0c */ /* 0x000fe2000cf21270 */
[----:B------:R2:W-:Y:S01]  /*942a0*/  @P4 STG.E desc[UR14][R6.64], R71 ;  /* 0x0000004706004986 */ /* 0x0005e2000c10190e */
[----:B----4-:R-:W-:Y:S01]  /*942b0*/  IMAD.WIDE R10, R15, 0x4, R244 ;  /* 0x000000040f0a7825 */ /* 0x010fe200078e02f4 */
[----:B------:R-:W4:Y:S01]  /*942c0*/  LDCU UR66, c[0x0][0x398] ;  /* 0x00007300ff4277ac */ /* 0x000f220008000800 */
[----:B------:R-:W-:Y:S01]  /*942d0*/  ISETP.LT.AND P4, PT, R219, UR62, !P2 ;  /* 0x0000003edb007c0c */ /* 0x000fe2000d781270 */
[----:B------:R1:W-:Y:S01]  /*942e0*/  @P0 STG.E desc[UR14][R8.64], R91 ;  /* 0x0000005b08000986 */ /* 0x0003e2000c10190e */
[----:B---3--:R-:W-:Y:S01]  /*942f0*/  IMAD.WIDE R4, R15, 0x4, R210 ;  /* 0x000000040f047825 */ /* 0x008fe200078e02d2 */
[----:B------:R-:W3:Y:S01]  /*94300*/  LDCU UR43, c[0x0][0x398] ;  /* 0x00007300ff2b77ac */ /* 0x000ee20008000800 */
[----:B------:R-:W-:-:S02]  /*94310*/  ISETP.LT.AND P0, PT, R215, UR69, !P2 ;  /* 0x00000045d7007c0c */ /* 0x000fc4000d701270 */
[----:B------:R-:W-:Y:S01]  /*94320*/  IADD3 R0, PT, PT, R252, 0x61, RZ ;  /* 0x00000061fc007810 */ /* 0x000fe20007ffe0ff */
[----:B------:R-:W3:Y:S01]  /*94330*/  LDCU UR28, c[0x0][0x398] ;  /* 0x00007300ff1c77ac */ /* 0x000ee20008000800 */
[C---:B------:R-:W-:Y:S01]  /*94340*/  VIADD R17, R15.reuse, UR65 ;  /* 0x000000410f117c36 */ /* 0x040fe20008000000 */
[----:B------:R4:W-:Y:S01]  /*94350*/  @P6 STG.E desc[UR14][R10.64], R87 ;  /* 0x000000570a006986 */ /* 0x0009e2000c10190e */
[----:B------:R-:W3:Y:S01]  /*94360*/  LDCU UR56, c[0x0][0x398] ;  /* 0x00007300ff3877ac */ /* 0x000ee20008000800 */
[----:B--2---:R-:W-:Y:S01]  /*94370*/  IMAD.WIDE R6, R15, 0x4, R208 ;  /* 0x000000040f067825 */ /* 0x004fe200078e02d0 */
[----:B------:R-:W-:Y:S01]  /*94380*/  ISETP.LT.AND P6, PT, R207, UR39, !P2 ;  /* 0x00000027cf007c0c */ /* 0x000fe2000d7c1270 */
[----:B------:R2:W-:Y:S01]  /*94390*/  @P5 STG.E desc[UR14][R4.64], R95 ;  /* 0x0000005f04005986 */ /* 0x0005e2000c10190e */
[----:B------:R-:W3:Y:S01]  /*943a0*/  LDCU UR35, c[0x0][0x3b8] ;  /* 0x00007700ff2377ac */ /* 0x000ee20008000800 */
[----:B------:R-:W-:Y:S01]  /*943b0*/  ISETP.LT.AND P2, PT, R227, UR24, !P2 ;  /* 0x00000018e3007c0c */ /* 0x000fe2000d741270 */
[----:B-1----:R-:W-:Y:S01]  /*943c0*/  IMAD.WIDE R8, R15, 0x4, R2 ;  /* 0x000000040f087825 */ /* 0x002fe200078e0202 */
[----:B------:R-:W-:Y:S01]  /*943d0*/  ISETP.GE.AND P5, PT, R0, UR76, PT ;  /* 0x0000004c00007c0c */ /* 0x000fe2000bfa6270 */
[----:B------:R-:W1:Y:S01]  /*943e0*/  LDCU UR63, c[0x0][0x398] ;  /* 0x00007300ff3f77ac */ /* 0x000e620008000800 */
[----:B------:R3:W-:Y:S01]  /*943f0*/  @P3 STG.E desc[UR14][R6.64], R115 ;  /* 0x0000007306003986 */ /* 0x0007e2000c10190e */
[----:B----4-:R-:W-:Y:S01]  /*94400*/  IMAD.WIDE R10, R17, 0x4, R244 ;  /* 0x00000004110a7825 */ /* 0x010fe200078e02f4 */
[----:B------:R-:W-:Y:S01]  /*94410*/  ISETP.LT.AND P3, PT, R219, UR8, !P5 ;  /* 0x00000008db007c0c */ /* 0x000fe2000ef61270 */
[----:B------:R-:W4:Y:S01]  /*94420*/  LDCU UR57, c[0x0][0x39c] ;  /* 0x00007380ff3977ac */ /* 0x000f220008000800 */
[----:B------:R-:W-:Y:S01]  /*94430*/  IADD3 R0, PT, PT, R252, 0x62, RZ ;  /* 0x00000062fc007810 */ /* 0x000fe20007ffe0ff */
[----:B--2---:R-:W-:Y:S01]  /*94440*/  IMAD.WIDE R4, R17, 0x4, R210 ;  /* 0x0000000411047825 */ /* 0x004fe200078e02d2 */
[----:B------:R2:W-:Y:S01]  /*94450*/  @P1 STG.E desc[UR14][R8.64], R111 ;  /* 0x0000006f08001986 */ /* 0x0005e2000c10190e */
[----:B------:R-:W1:Y:S01]  /*94460*/  LDCU UR36, c[0x0][0x398] ;  /* 0x00007300ff2477ac */ /* 0x000e620008000800 */
[----:B------:R-:W-:Y:S01]  /*94470*/  ISETP.LT.AND P1, PT, R215, UR59, !P5 ;  /* 0x0000003bd7007c0c */ /* 0x000fe2000ef21270 */
[C---:B------:R-:W-:Y:S01]  /*94480*/  VIADD R13, R17.reuse, UR77 ;  /* 0x0000004d110d7c36 */ /* 0x040fe20008000000 */
[----:B------:R4:W-:Y:S01]  /*94490*/  @P4 STG.E desc[UR14][R10.64], R104 ;  /* 0x000000680a004986 */ /* 0x0009e2000c10190e */
[C---:B---3--:R-:W-:Y:S01]  /*944a0*/  IMAD.WIDE R6, R17.reuse, 0x4, R208 ;  /* 0x0000000411067825 */ /* 0x048fe200078e02d0 */
[----:B------:R-:W3:Y:S02]  /*944b0*/  LDCU UR12, c[0x0][0x398] ;  /* 0x00007300ff0c77ac */ /* 0x000ee40008000800 */
[----:B------:R1:W-:Y:S01]  /*944c0*/  @P0 STG.E desc[UR14][R4.64], R96 ;  /* 0x0000006004000986 */ /* 0x0003e2000c10190e */
[----:B------:R-:W-:Y:S01]  /*944d0*/  ISETP.GE.AND P0, PT, R0, UR60, PT ;  /* 0x0000003c00007c0c */ /* 0x000fe2000bf06270 */
[----:B------:R-:W3:Y:S01]  /*944e0*/  LDCU UR53, c[0x0][0x398] ;  /* 0x00007300ff3577ac */ /* 0x000ee20008000800 */
[----:B--2---:R-:W-:Y:S01]  /*944f0*/  IMAD.WIDE R8, R17, 0x4, R2 ;  /* 0x0000000411087825 */ /* 0x004fe200078e0202 */
[----:B------:R-:W-:Y:S01]  /*94500*/  ISETP.LT.AND P4, PT, R207, UR66, !P5 ;  /* 0x00000042cf007c0c */ /* 0x000fe2000ef81270 */
[----:B------:R-:W2:Y:S01]  /*94510*/  LDCU UR54, c[0x0][0x39c] ;  /* 0x00007380ff3677ac */ /* 0x000ea20008000800 */
[----:B------:R-:W-:Y:S01]  /*94520*/  ISETP.LT.AND P5, PT, R227, UR43, !P5 ;  /* 0x0000002be3007c0c */ /* 0x000fe2000efa1270 */
[----:B------:R2:W-:Y:S01]  /*94530*/  @P6 STG.E desc[UR14][R6.64], R100 ;  /* 0x0000006406006986 */ /* 0x0005e2000c10190e */
[----:B----4-:R-:W-:Y:S01]  /*94540*/  IMAD.WIDE R10, R13, 0x4, R244 ;  /* 0x000000040d0a7825 */ /* 0x010fe200078e02f4 */
[----:B------:R-:W4:Y:S01]  /*94550*/  LDCU UR18, c[0x0][0x3b8] ;  /* 0x00007700ff1277ac */ /* 0x000f220008000800 */
[----:B------:R-:W-:Y:S01]  /*94560*/  ISETP.LT.AND P6, PT, R219, UR28, !P0 ;  /* 0x0000001cdb007c0c */ /* 0x000fe2000c7c1270 */
[----:B------:R2:W-:Y:S01]  /*94570*/  @P2 STG.E desc[UR14][R8.64], R120 ;  /* 0x0000007808002986 */ /* 0x0005e2000c10190e */
[----:B------:R-:W3:Y:S01]  /*94580*/  LDCU UR61, c[0x0][0x398] ;  /* 0x00007300ff3d77ac */ /* 0x000ee20008000800 */
[----:B------:R-:W-:Y:S01]  /*94590*/  ISETP.LT.AND P2, PT, R215, UR56, !P0 ;  /* 0x00000038d7007c0c */ /* 0x000fe2000c741270 */
[----:B------:R-:W3:Y:S01]  /*945a0*/  LDCU UR40, c[0x0][0x398] ;  /* 0x00007300ff2877ac */ /* 0x000ee20008000800 */
[C---:B-1----:R-:W-:Y:S01]  /*945b0*/  IMAD.WIDE R4, R13.reuse, 0x4, R210 ;  /* 0x000000040d047825 */ /* 0x042fe200078e02d2 */
[----:B------:R-:W1:Y:S03]  /*945c0*/  LDCU UR4, c[0x0][0x398] ;  /* 0x00007300ff0477ac */ /* 0x000e660008000800 */
[----:B------:R-:W-:Y:S01]  /*945d0*/  VIADD R15, R13, UR35 ;  /* 0x000000230d0f7c36 */ /* 0x000fe20008000000 */
[----:B------:R3:W-:Y:S01]  /*945e0*/  @P3 STG.E desc[UR14][R10.64], R116 ;  /* 0x000000740a003986 */ /* 0x0007e2000c10190e */
[----:B------:R-:W-:Y:S01]  /*945f0*/  ISETP.LT.AND P3, PT, R207, UR63, !P0 ;  /* 0x0000003fcf007c0c */ /* 0x000fe2000c761270 */
[----:B------:R-:W1:Y:S01]  /*94600*/  LDCU UR20, c[0x0][0x3b8] ;  /* 0x00007700ff1477ac */ /* 0x000e620008000800 */
[----:B------:R-:W-:Y:S01]  /*94610*/  IADD3 R0, PT, PT, R252, 0x63, RZ ;  /* 0x00000063fc007810 */ /* 0x000fe20007ffe0ff */
[C---:B--2---:R-:W-:Y:S01]  /*94620*/  IMAD.WIDE R6, R13.reuse, 0x4, R208 ;  /* 0x000000040d067825 */ /* 0x044fe200078e02d0 */
[----:B------:R2:W-:Y:S01]  /*94630*/  @P1 STG.E desc[UR14][R4.64], R124 ;  /* 0x0000007c04001986 */ /* 0x0005e2000c10190e */
[----:B------:R-:W1:Y:S02]  /*94640*/  LDCU UR50, c[0x0][0x398] ;  /* 0x00007300ff3277ac */ /* 0x000e640008000800 */
[----:B------:R-:W-:Y:S01]  /*94650*/  IMAD.WIDE R8, R13, 0x4, R2 ;  /* 0x000000040d087825 */ /* 0x000fe200078e0202 */
[----:B------:R-:W-:Y:S01]  /*94660*/  ISETP.GE.AND P1, PT, R0, UR57, PT ;  /* 0x0000003900007c0c */ /* 0x000fe2000bf26270 */
[----:B------:R-:W1:Y:S02]  /*94670*/  LDCU UR51, c[0x0][0x39c] ;  /* 0x00007380ff3377ac */ /* 0x000e640008000800 */
[C---:B---3--:R-:W-:Y:S01]  /*94680*/  IMAD.WIDE R10, R15.reuse, 0x4, R244 ;  /* 0x000000040f0a7825 */ /* 0x048fe200078e02f4 */
[----:B------:R3:W-:Y:S01]  /*94690*/  @P4 STG.E desc[UR14][R6.64], R144 ;  /* 0x0000009006004986 */ /* 0x0007e2000c10190e */
[----:B------:R-:W-:Y:S01]  /*946a0*/  IADD3 R0, PT, PT, R252, 0x64, RZ ;  /* 0x00000064fc007810 */ /* 0x000fe20007ffe0ff */
[----:B------:R-:W1:Y:S01]  /*946b0*/  LDCU UR58, c[0x0][0x398] ;  /* 0x00007300ff3a77ac */ /* 0x000e620008000800 */
[----:B--2---:R-:W-:Y:S01]  /*946c0*/  IMAD.WIDE R4, R15, 0x4, R210 ;  /* 0x000000040f047825 */ /* 0x004fe200078e02d2 */
[----:B------:R-:W-:Y:S01]  /*946d0*/  ISETP.LT.AND P0, PT, R227, UR36, !P0 ;  /* 0x00000024e3007c0c */ /* 0x000fe2000c701270 */
[----:B------:R2:W-:Y:S01]  /*946e0*/  @P5 STG.E desc[UR14][R8.64], R140 ;  /* 0x0000008c08005986 */ /* 0x0005e2000c10190e */
[----:B------:R-:W2:Y:S01]  /*946f0*/  LDCU UR34, c[0x0][0x398] ;  /* 0x00007300ff2277ac */ /* 0x000ea20008000800 */
[----:B------:R-:W-:-:S02]  /*94700*/  ISETP.LT.AND P4, PT, R219, UR12, !P1 ;  /* 0x0000000cdb007c0c */ /* 0x000fc4000cf81270 */
[----:B------:R1:W-:Y:S01]  /*94710*/  @P6 STG.E desc[UR14][R10.64], R105 ;  /* 0x000000690a006986 */ /* 0x0003e2000c10190e */
[----:B------:R-:W2:Y:S01]  /*94720*/  LDCU UR16, c[0x0][0x398] ;  /* 0x00007300ff1077ac */ /* 0x000ea20008000800 */
[----:B---3--:R-:W-:Y:S01]  /*94730*/  IMAD.WIDE R6, R15, 0x4, R208 ;  /* 0x000000040f067825 */ /* 0x008fe200078e02d0 */
[----:B------:R-:W-:Y:S01]  /*94740*/  ISETP.LT.AND P5, PT, R215, UR53, !P1 ;  /* 0x00000035d7007c0c */ /* 0x000fe2000cfa1270 */
[----:B------:R3:W-:Y:S01]  /*94750*/  @P2 STG.E desc[UR14][R4.64], R97 ;  /* 0x0000006104002986 */ /* 0x0007e2000c10190e */
[----:B------:R-:W3:Y:S01]  /*94760*/  LDCU UR47, c[0x0][0x398] ;  /* 0x00007300ff2f77ac */ /* 0x000ee20008000800 */
[----:B------:R-:W-:Y:S01]  /*94770*/  ISETP.GE.AND P2, PT, R0, UR54, PT ;  /* 0x0000003600007c0c */ /* 0x000fe2000bf46270 */
[----:B----4-:R-:W-:Y:S01]  /*94780*/  VIADD R17, R15, UR18 ;  /* 0x000000120f117c36 */ /* 0x010fe20008000000 */
[----:B------:R-:W-:Y:S01]  /*94790*/  ISETP.LT.AND P6, PT, R207, UR61, !P1 ;  /* 0x0000003dcf007c0c */ /* 0x000fe2000cfc1270 */
[----:B------:R-:W4:Y:S01]  /*947a0*/  LDCU UR27, c[0x0][0x3b8] ;  /* 0x00007700ff1b77ac */ /* 0x000f220008000800 */
[----:B------:R-:W-:Y:S01]  /*947b0*/  ISETP.LT.AND P1, PT, R227, UR40, !P1 ;  /* 0x00000028e3007c0c */ /* 0x000fe2000cf21270 */
[----:B------:R3:W-:Y:S01]  /*947c0*/  @P3 STG.E desc[UR14][R6.64], R101 ;  /* 0x0000006506003986 */ /* 0x0007e2000c10190e */
[----:B-1----:R-:W-:Y:S01]  /*947d0*/  ISETP.LT.AND P3, PT, R219, UR4, !P2 ;  /* 0x00000004db007c0c */ /* 0x002fe2000d761270 */
[----:B--2---:R-:W-:Y:S01]  /*947e0*/  IMAD.WIDE R8, R15, 0x4, R2 ;  /* 0x000000040f087825 */ /* 0x004fe200078e0202 */
[----:B------:R-:W1:Y:S03]  /*947f0*/  LDCU UR6, c[0x0][0x398] ;  /* 0x00007300ff0677ac */ /* 0x000e660008000800 */
[C---:B------:R-:W-:Y:S01]  /*94800*/  IMAD.WIDE R10, R17.reuse, 0x4, R244 ;  /* 0x00000004110a7825 */ /* 0x040fe200078e02f4 */
[----:B------:R-:W2:Y:S03]  /*94810*/  LDCU UR75, c[0x0][0x39c] ;  /* 0x00007380ff4b77ac */ /* 0x000ea60008000800 */
[C---:B------:R-:W-:Y:S01]  /*94820*/  IMAD.WIDE R12, R17.reuse, 0x4, R210 ;  /* 0x00000004110c7825 */ /* 0x040fe200078e02d2 */
[----:B------:R1:W-:Y:S01]  /*94830*/  @P0 STG.E desc[UR14][R8.64], R121 ;  /* 0x0000007908000986 */ /* 0x0003e2000c10190e */
[----:B------:R-:W2:Y:S02]  /*94840*/  LDCU UR55, c[0x0][0x398] ;  /* 0x00007300ff3777ac */ /* 0x000ea40008000800 */
[----:B------:R-:W-:-:S02]  /*94850*/  VIADD R19, R17, UR20 ;  /* 0x0000001411137c36 */ /* 0x000fc40008000000 */
[----:B------:R-:W-:Y:S01]  /*94860*/  VIADD R0, R252, 0x65 ;  /* 0x00000065fc007836 */ /* 0x000fe20000000000 */
[----:B------:R-:W-:Y:S01]  /*94870*/  ISETP.LT.AND P0, PT, R215, UR50, !P2 ;  /* 0x00000032d7007c0c */ /* 0x000fe2000d701270 */
[C---:B---3--:R-:W-:Y:S01]  /*94880*/  IMAD.WIDE R4, R17.reuse, 0x4, R208 ;  /* 0x0000000411047825 */ /* 0x048fe200078e02d0 */
[----:B------:R3:W-:Y:S01]  /*94890*/  @P4 STG.E desc[UR14][R10.64], R117 ;  /* 0x000000750a004986 */ /* 0x0007e2000c10190e */
[----:B------:R-:W2:Y:S02]  /*948a0*/  LDCU UR48, c[0x0][0x398] ;  /* 0x00007300ff3077ac */ /* 0x000ea40008000800 */
[----:B------:R-:W-:Y:S01]  /*948b0*/  IMAD.WIDE R6, R17, 0x4, R2 ;  /* 0x0000000411067825 */ /* 0x000fe200078e0202 */
[----:B------:R-:W-:Y:S01]  /*948c0*/  @P5 STG.E desc[UR14][R12.64], R125 ;  /* 0x0000007d0c005986 */ /* 0x000fe2000c10190e */
[----:B------:R-:W-:Y:S01]  /*948d0*/  ISETP.GE.AND P5, PT, R0, UR51, PT ;  /* 0x0000003300007c0c */ /* 0x000fe2000bfa6270 */
[----:B------:R-:W2:Y:S01]  /*948e0*/  LDCU UR52, c[0x0][0x398] ;  /* 0x00007300ff3477ac */ /* 0x000ea20008000800 */
[----:B-1----:R-:W-:Y:S01]  /*948f0*/  IMAD.WIDE R8, R19, 0x4, R244 ;  /* 0x0000000413087825 */ /* 0x002fe200078e02f4 */
[----:B------:R-:W-:Y:S01]  /*94900*/  ISETP.LT.AND P4, PT, R207, UR58, !P2 ;  /* 0x0000003acf007c0c */ /* 0x000fe2000d781270 */
[----:B------:R1:W-:Y:S01]  /*94910*/  @P6 STG.E desc[UR14][R4.64], R145 ;  /* 0x0000009104006986 */ /* 0x0003e2000c10190e */
[----:B------:R-:W2:Y:S01]  /*94920*/  LDCU UR37, c[0x0][0x3b8] ;  /* 0x00007700ff2577ac */ /* 0x000ea20008000800 */
[----:B------:R-:W-:-:S02]  /*94930*/  ISETP.LT.AND P2, PT, R227, UR34, !P2 ;  /* 0x00000022e3007c0c */ /* 0x000fc4000d741270 */
[----:B------:R4:W-:Y:S01]  /*94940*/  @P1 STG.E desc[UR14][R6.64], R141 ;  /* 0x0000008d06001986 */ /* 0x0009e2000c10190e */
[----:B------:R-:W-:Y:S01]  /*94950*/  ISETP.LT.AND P6, PT, R219, UR16, !P5 ;  /* 0x00000010db007c0c */ /* 0x000fe2000efc1270 */
[----:B---3--:R-:W-:Y:S01]  /*94960*/  IMAD.WIDE R10, R19, 0x4, R210 ;  /* 0x00000004130a7825 */ /* 0x008fe200078e02d2 */
[----:B------:R-:W3:Y:S01]  /*94970*/  LDCU UR45, c[0x0][0x39c] ;  /* 0x00007380ff2d77ac */ /* 0x000ee20008000800 */
[----:B------:R2:W-:Y:S01]  /*94980*/  @P3 STG.E desc[UR14][R8.64], R106 ;  /* 0x0000006a08003986 */ /* 0x0005e2000c10190e */
[----:B------:R-:W-:Y:S02]  /*94990*/  ISETP.LT.AND P3, PT, R215, UR47, !P5 ;  /* 0x0000002fd7007c0c */ /* 0x000fe4000ef61270 */
[----:B------:R-:W-:Y:S01]  /*949a0*/  IADD3 R0, PT, PT, R252, 0x66, RZ ;  /* 0x00000066fc007810 */ /* 0x000fe20007ffe0ff */
[C---:B-1----:R-:W-:Y:S01]  /*949b0*/  IMAD.WIDE R4, R19.reuse, 0x4, R208 ;  /* 0x0000000413047825 */ /* 0x042fe200078e02d0 */
[----:B------:R-:W1:Y:S03]  /*949c0*/  LDCU UR73, c[0x0][0x398] ;  /* 0x00007300ff4977ac */ /* 0x000e660008000800 */
[C---:B----4-:R-:W-:Y:S01]  /*949d0*/  IMAD.WIDE R6, R19.reuse, 0x4, R2 ;  /* 0x0000000413067825 */ /* 0x050fe200078e0202 */
[----:B------:R-:W-:Y:S01]  /*949e0*/  IADD3 R19, PT, PT, R19, UR27, RZ ;  /* 0x0000001b13137c10 */ /* 0x000fe2000fffe0ff */
[----:B------:R4:W-:Y:S01]  /*949f0*/  @P0 STG.E desc[UR14][R10.64], R98 ;  /* 0x000000620a000986 */ /* 0x0009e2000c10190e */
[----:B------:R-:W-:Y:S01]  /*94a00*/  ISETP.LT.AND P0, PT, R207, UR6, !P5 ;  /* 0x00000006cf007c0c */ /* 0x000fe2000ef01270 */
[----:B------:R-:W1:Y:S02]  /*94a10*/  LDCU UR22, c[0x0][0x398] ;  /* 0x00007300ff1677ac */ /* 0x000e640008000800 */
[----:B--2---:R-:W-:Y:S01]  /*94a20*/  IMAD.WIDE R8, R19, 0x4, R244 ;  /* 0x0000000413087825 */ /* 0x004fe200078e02f4 */
[----:B------:R-:W-:Y:S01]  /*94a30*/  ISETP.GE.AND P1, PT, R0, UR75, PT ;  /* 0x0000004b00007c0c */ /* 0x000fe2000bf26270 */
[----:B------:R-:W2:Y:S01]  /*94a40*/  LDCU UR74, c[0x0][0x398] ;  /* 0x00007300ff4a77ac */ /* 0x000ea20008000800 */
[----:B------:R3:W-:Y:S01]  /*94a50*/  @P4 STG.E desc[UR14][R4.64], R102 ;  /* 0x0000006604004986 */ /* 0x0007e2000c10190e */
[----:B------:R-:W-:Y:S01]  /*94a60*/  ISETP.LT.AND P5, PT, R227, UR55, !P5 ;  /* 0x00000037e3007c0c */ /* 0x000fe2000efa1270 */
[----:B------:R-:W1:Y:S01]  /*94a70*/  LDCU UR31, c[0x0][0x398] ;  /* 0x00007300ff1f77ac */ /* 0x000e620008000800 */
[----:B----4-:R-:W-:Y:S01]  /*94a80*/  IMAD.WIDE R10, R19, 0x4, R210 ;  /* 0x00000004130a7825 */ /* 0x010fe200078e02d2 */
[----:B------:R4:W-:Y:S01]  /*94a90*/  @P2 STG.E desc[UR14][R6.64], R122 ;  /* 0x0000007a06002986 */ /* 0x0009e2000c10190e */
[----:B------:R-:W1:Y:S03]  /*94aa0*/  LDCU UR33, c[0x0][0x3b8] ;  /* 0x00007700ff2177ac */ /* 0x000e660008000800 */
[----:B------:R2:W-:Y:S01]  /*94ab0*/  @P6 STG.E desc[UR14][R8.64], R118 ;  /* 0x0000007608006986 */ /* 0x0005e2000c10190e */
[----:B------:R-:W-:Y:S01]  /*94ac0*/  ISETP.LT.AND P6, PT, R219, UR48, !P1 ;  /* 0x00000030db007c0c */ /* 0x000fe2000cfc1270 */
[----:B---3--:R-:W-:Y:S01]  /*94ad0*/  IMAD.WIDE R4, R19, 0x4, R208 ;  /* 0x0000000413047825 */ /* 0x008fe200078e02d0 */
[----:B------:R-:W3:Y:S01]  /*94ae0*/  LDCU UR41, c[0x0][0x39c] ;  /* 0x00007380ff2977ac */ /* 0x000ee20008000800 */
[----:B------:R-:W-:Y:S01]  /*94af0*/  @P3 STG.E desc[UR14][R10.64], R126 ;  /* 0x0000007e0a003986 */ /* 0x000fe2000c10190e */
[----:B------:R-:W-:Y:S01]  /*94b00*/  ISETP.LT.AND P3, PT, R215, UR52, !P1 ;  /* 0x00000034d7007c0c */ /* 0x000fe2000cf61270 */
[----:B------:R-:W-:Y:S01]  /*94b10*/  VIADD R0, R252, 0x67 ;  /* 0x00000067fc007836 */ /* 0x000fe20000000000 */
[----:B------:R-:W3:Y:S01]  /*94b20*/  LDCU UR70, c[0x0][0x398] ;  /* 0x00007300ff4677ac */ /* 0x000ee20008000800 */
[C---:B----4-:R-:W-:Y:S01]  /*94b30*/  IMAD.WIDE R6, R19.reuse, 0x4, R2 ;  /* 0x0000000413067825 */ /* 0x050fe200078e0202 */
[----:B------:R-:W-:Y:S01]  /*94b40*/  IADD3 R19, PT, PT, R19, UR37, RZ ;  /* 0x0000002513137c10 */ /* 0x000fe2000fffe0ff */
[----:B------:R4:W-:Y:S01]  /*94b50*/  @P0 STG.E desc[UR14][R4.64], R146 ;  /* 0x0000009204000986 */ /* 0x0009e2000c10190e */
[----:B------:R-:W3:Y:S01]  /*94b60*/  LDCU UR44, c[0x0][0x398] ;  /* 0x00007300ff2c77ac */ /* 0x000ee20008000800 */
[----:B------:R-:W-:-:S02]  /*94b70*/  ISETP.GE.AND P4, PT, R0, UR45, PT ;  /* 0x0000002d00007c0c */ /* 0x000fc4000bf86270 */
[----:B--2---:R-:W-:Y:S01]  /*94b80*/  IMAD.WIDE R8, R19, 0x4, R210 ;  /* 0x0000000413087825 */ /* 0x004fe200078e02d2 */
[----:B------:R-:W2:Y:S01]  /*94b90*/  LDCU UR71, c[0x0][0x398] ;  /* 0x00007300ff4777ac */ /* 0x000ea20008000800 */
[----:B-1----:R-:W-:Y:S01]  /*94ba0*/  ISETP.LT.AND P0, PT, R207, UR73, !P1 ;  /* 0x00000049cf007c0c */ /* 0x002fe2000cf01270 */
[----:B------:R1:W-:Y:S01]  /*94bb0*/  @P5 STG.E desc[UR14][R6.64], R142 ;  /* 0x0000008e06005986 */ /* 0x0003e2000c10190e */
[----:B------:R-:W2:Y:S01]  /*94bc0*/  LDCU UR26, c[0x0][0x398] ;  /* 0x00007300ff1a77ac */ /* 0x000ea20008000800 */
[----:B----4-:R-:W-:Y:S01]  /*94bd0*/  IMAD.WIDE R4, R19, 0x4, R244 ;  /* 0x0000000413047825 */ /* 0x010fe200078e02f4 */
[----:B------:R-:W4:Y:S01]  /*94be0*/  LDCU UR49, c[0x0][0x3b8] ;  /* 0x00007700ff3177ac */ /* 0x000f220008000800 */
[----:B------:R-:W-:-:S03]  /*94bf0*/  ISETP.LT.AND P5, PT, R227, UR22, !P1 ;  /* 0x00000016e3007c0c */ /* 0x000fc6000cfa1270 */
[----:B------:R2:W-:Y:S01]  /*94c00*/  @P6 STG.E desc[UR14][R4.64], R107 ;  /* 0x0000006b04006986 */ /* 0x0005e2000c10190e */
[----:B------:R-:W-:Y:S01]  /*94c10*/  ISETP.LT.AND P6, PT, R219, UR74, !P4 ;  /* 0x0000004adb007c0c */ /* 0x000fe2000e7c1270 */
[----:B------:R-:W-:Y:S01]  /*94c20*/  IMAD.WIDE R10, R19, 0x4, R208 ;  /* 0x00000004130a7825 */ /* 0x000fe200078e02d0 */
[----:B------:R-:W4:Y:S01]  /*94c30*/  LDCU UR30, c[0x0][0x39c] ;  /* 0x00007380ff1e77ac */ /* 0x000f220008000800 */
[----:B------:R3:W-:Y:S01]  /*94c40*/  @P3 STG.E desc[UR14][R8.64], R99 ;  /* 0x0000006308003986 */ /* 0x0007e2000c10190e */
[----:B------:R-:W-:Y:S01]  /*94c50*/  ISETP.LT.AND P3, PT, R215, UR31, !P4 ;  /* 0x0000001fd7007c0c */ /* 0x000fe2000e761270 */
[C---:B-1----:R-:W-:Y:S01]  /*94c60*/  IMAD.WIDE R6, R19.reuse, 0x4, R2 ;  /* 0x0000000413067825 */ /* 0x042fe200078e0202 */
[----:B------:R-:W-:Y:S01]  /*94c70*/  IADD3 R19, PT, PT, R19, UR33, RZ ;  /* 0x0000002113137c10 */ /* 0x000fe2000fffe0ff */
[----:B------:R-:W1:Y:S02]  /*94c80*/  LDCU UR67, c[0x0][0x398] ;  /* 0x00007300ff4377ac */ /* 0x000e640008000800 */
[----:B------:R-:W-:-:S02]  /*94c90*/  VIADD R0, R252, 0x68 ;  /* 0x00000068fc007836 */ /* 0x000fc40000000000 */
[C---:B--2---:R-:W-:Y:S01]  /*94ca0*/  IMAD.WIDE R4, R19.reuse, 0x4, R244 ;  /* 0x0000000413047825 */ /* 0x044fe200078e02f4 */
[----:B------:R-:W2:Y:S01]  /*94cb0*/  LDCU UR32, c[0x0][0x398] ;  /* 0x00007300ff2077ac */ /* 0x000ea20008000800 */
[----:B------:R1:W-:Y:S01]  /*94cc0*/  @P0 STG.E desc[UR14][R10.64], R103 ;  /* 0x000000670a000986 */ /* 0x0003e2000c10190e */
[----:B---3--:R-:W-:Y:S01]  /*94cd0*/  ISETP.GE.AND P2, PT, R0, UR41, PT ;  /* 0x0000002900007c0c */ /* 0x008fe2000bf46270 */
[----:B------:R-:W-:Y:S01]  /*94ce0*/  IMAD.WIDE R8, R19, 0x4, R210 ;  /* 0x0000000413087825 */ /* 0x000fe200078e02d2 */
[----:B------:R-:W3:Y:S01]  /*94cf0*/  LDCU UR68, c[0x0][0x398] ;  /* 0x00007300ff4477ac */ /* 0x000ee20008000800 */
[----:B------:R-:W-:Y:S01]  /*94d00*/  ISETP.LT.AND P0, PT, R207, UR70, !P4 ;  /* 0x00000046cf007c0c */ /* 0x000fe2000e701270 */
[----:B------:R2:W-:Y:S01]  /*94d10*/  @P5 STG.E desc[UR14][R6.64], R123 ;  /* 0x0000007b06005986 */ /* 0x0005e2000c10190e */
[----:B------:R-:W3:Y:S01]  /*94d20*/  LDCU UR10, c[0x0][0x398] ;  /* 0x00007300ff0a77ac */ /* 0x000ee20008000800 */
[----:B------:R-:W-:Y:S02]  /*94d30*/  ISETP.LT.AND P5, PT, R227, UR44, !P4 ;  /* 0x0000002ce3007c0c */ /* 0x000fe4000e7a1270 */
[----:B------:R3:W-:Y:S01]  /*94d40*/  @P6 STG.E desc[UR14][R4.64], R119 ;  /* 0x0000007704006986 */ /* 0x0007e2000c10190e */
[----:B------:R-:W-:Y:S01]  /*94d50*/  ISETP.LT.AND P6, PT, R219, UR71, !P2 ;  /* 0x00000047db007c0c */ /* 0x000fe2000d7c1270 */
[----:B------:R-:W3:Y:S02]  /*94d60*/  LDCU UR42, c[0x0][0x3b8] ;  /* 0x00007700ff2a77ac */ /* 0x000ee40008000800 */
[----:B------:R3:W-:Y:S01]  /*94d70*/  @P3 STG.E desc[UR14][R8.64], R127 ;  /* 0x0000007f08003986 */ /* 0x0007e2000c10190e */
[----:B------:R-:W-:Y:S01]  /*94d80*/  ISETP.LT.AND P3, PT, R215, UR26, !P2 ;  /* 0x0000001ad7007c0c */ /* 0x000fe2000d761270 */
[C---:B-1----:R-:W-:Y:S01]  /*94d90*/  IMAD.WIDE R10, R19.reuse, 0x4, R208 ;  /* 0x00000004130a7825 */ /* 0x042fe200078e02d0 */
[----:B------:R-:W1:Y:S03]  /*94da0*/  LDCU UR38, c[0x0][0x39c] ;  /* 0x00007380ff2677ac */ /* 0x000e660008000800 */
[C---:B--2---:R-:W-:Y:S01]  /*94db0*/  IMAD.WIDE R6, R19.reuse, 0x4, R2 ;  /* 0x0000000413067825 */ /* 0x044fe200078e0202 */
[----:B----4-:R-:W-:Y:S01]  /*94dc0*/  IADD3 R19, PT, PT, R19, UR49, RZ ;  /* 0x0000003113137c10 */ /* 0x010fe2000fffe0ff */
[----:B------:R-:W2:Y:S02]  /*94dd0*/  LDCU UR64, c[0x0][0x398] ;  /* 0x00007300ff4077ac */ /* 0x000ea40008000800 */
[----:B------:R-:W-:-:S02]  /*94de0*/  VIADD R0, R252, 0x69 ;  /* 0x00000069fc007836 */ /* 0x000fc40000000000 */
[C---:B---3--:R-:W-:Y:S01]  /*94df0*/  IMAD.WIDE R4, R19.reuse, 0x4, R244 ;  /* 0x0000000413047825 */ /* 0x048fe200078e02f4 */
[----:B------:R-:W3:Y:S01]  /*94e00*/  LDCU UR72, c[0x0][0x398] ;  /* 0x00007300ff4877ac */ /* 0x000ee20008000800 */
[----:B------:R4:W-:Y:S01]  /*94e10*/  @P0 STG.E desc[UR14][R10.64], R147 ;  /* 0x000000930a000986 */ /* 0x0009e2000c10190e */
[----:B------:R-:W-:Y:S01]  /*94e20*/  ISETP.GE.AND P1, PT, R0, UR30, PT ;  /* 0x0000001e00007c0c */ /* 0x000fe2000bf26270 */
[----:B------:R-:W-:Y:S01]  /*94e30*/  IMAD.WIDE R8, R19, 0x4, R210 ;  /* 0x0000000413087825 */ /* 0x000fe200078e02d2 */
[----:B------:R-:W1:Y:S01]  /*94e40*/  LDCU UR65, c[0x0][0x398] ;  /* 0x00007300ff4177ac */ /* 0x000e620008000800 */
[----:B------:R-:W-:Y:S01]  /*94e50*/  ISETP.LT.AND P0, PT, R207, UR67, !P2 ;  /* 0x00000043cf007c0c */ /* 0x000fe2000d701270 */
[----:B------:R2:W-:Y:S01]  /*94e60*/  @P5 STG.E desc[UR14][R6.64], R143 ;  /* 0x0000008f06005986 */ /* 0x0005e2000c10190e */
[----:B------:R-:W1:Y:S01]  /*94e70*/  LDCU UR29, c[0x0][0x398] ;  /* 0x00007300ff1d77ac */ /* 0x000e620008000800 */
[----:B------:R-:W-:Y:S02]  /*94e80*/  ISETP.LT.AND P5, PT, R227, UR32, !P2 ;  /* 0x00000020e3007c0c */ /* 0x000fe4000d7a1270 */
[----:B------:R1:W-:Y:S01]  /*94e90*/  @P6 STG.E desc[UR14][R4.64], R132 ;  /* 0x0000008404006986 */ /* 0x0003e2000c10190e */
[----:B------:R-:W-:Y:S01]  /*94ea0*/  ISETP.LT.AND P6, PT, R219, UR68, !P1 ;  /* 0x00000044db007c0c */ /* 0x000fe2000cfc1270 */
[----:B------:R-:W3:Y:S02]  /*94eb0*/  LDCU UR46, c[0x0][0x3b8] ;  /* 0x00007700ff2e77ac */ /* 0x000ee40008000800 */
[----:B------:R1:W-:Y:S01]  /*94ec0*/  @P3 STG.E desc[UR14][R8.64], R136 ;  /* 0x0000008808003986 */ /* 0x0003e2000c10190e */
[----:B------:R-:W-:Y:S01]  /*94ed0*/  ISETP.LT.AND P3, PT, R215, UR10, !P1 ;  /* 0x0000000ad7007c0c */ /* 0x000fe2000cf61270 */
[C---:B----4-:R-:W-:Y:S01]  /*94ee0*/  IMAD.WIDE R10, R19.reuse, 0x4, R208 ;  /* 0x00000004130a7825 */ /* 0x050fe200078e02d0 */
[----:B------:R-:W4:Y:S03]  /*94ef0*/  LDCU UR24, c[0x0][0x39c] ;  /* 0x00007380ff1877ac */ /* 0x000f260008000800 */
[C---:B--2---:R-:W-:Y:S01]  /*94f00*/  IMAD.WIDE R6, R19.reuse, 0x4, R2 ;  /* 0x0000000413067825 */ /* 0x044fe200078e0202 */
[----:B------:R-:W-:Y:S01]  /*94f10*/  IADD3 R19, PT, PT, R19, UR42, RZ ;  /* 0x0000002a13137c10 */ /* 0x000fe2000fffe0ff */
[----:B------:R-:W2:Y:S02]  /*94f20*/  LDCU UR62, c[0x0][0x398] ;  /* 0x00007300ff3e77ac */ /* 0x000ea40008000800 */
[----:B------:R-:W-:-:S02]  /*94f30*/  VIADD R0, R252, 0x6a ;  /* 0x0000006afc007836 */ /* 0x000fc40000000000 */
[C---:B-1----:R-:W-:Y:S01]  /*94f40*/  IMAD.WIDE R4, R19.reuse, 0x4, R244 ;  /* 0x0000000413047825 */ /* 0x042fe200078e02f4 */
[----:B------:R-:W1:Y:S01]  /*94f50*/  LDCU UR69, c[0x0][0x398] ;  /* 0x00007300ff4577ac */ /* 0x000e620008000800 */
[----:B------:R2:W-:Y:S01]  /*94f60*/  @P0 STG.E desc[UR14][R10.64], R128 ;  /* 0x000000800a000986 */ /* 0x0005e2000c10190e */
[----:B------:R-:W-:Y:S01]  /*94f70*/  ISETP.GE.AND P4, PT, R0, UR38, PT ;  /* 0x0000002600007c0c */ /* 0x000fe2000bf86270 */
[----:B------:R-:W-:Y:S01]  /*94f80*/  IMAD.WIDE R8, R19, 0x4, R210 ;  /* 0x0000000413087825 */ /* 0x000fe200078e02d2 */
[----:B------:R-:W1:Y:S01]  /*94f90*/  LDCU UR77, c[0x0][0x398] ;  /* 0x00007300ff4d77ac */ /* 0x000e620008000800 */
[----:B------:R-:W-:Y:S01]  /*94fa0*/  ISETP.LT.AND P0, PT, R207, UR64, !P1 ;  /* 0x00000040cf007c0c */ /* 0x000fe2000cf01270 */
[----:B------:R4:W-:Y:S01]  /*94fb0*/  @P5 STG.E desc[UR14][R6.64], R152 ;  /* 0x0000009806005986 */ /* 0x0009e2000c10190e */
[----:B------:R-:W1:Y:S01]  /*94fc0*/  LDCU UR76, c[0x0][0x398] ;  /* 0x00007300ff4c77ac */ /* 0x000e620008000800 */
[----:B---3--:R-:W-:Y:S02]  /*94fd0*/  ISETP.LT.AND P5, PT, R227, UR72, !P1 ;  /* 0x00000048e3007c0c */ /* 0x008fe4000cfa1270 */
[----:B------:R3:W-:Y:S01]  /*94fe0*/  @P6 STG.E desc[UR14][R4.64], R148 ;  /* 0x0000009404006986 */ /* 0x0007e2000c10190e */
[----:B------:R-:W-:Y:S01]  /*94ff0*/  ISETP.LT.AND P6, PT, R219, UR65, !P4 ;  /* 0x00000041db007c0c */ /* 0x000fe2000e7c1270 */
[----:B------:R-:W1:Y:S02]  /*95000*/  LDCU UR39, c[0x0][0x3b8] ;  /* 0x00007700ff2777ac */ /* 0x000e640008000800 */
[----:B------:R1:W-:Y:S01]  /*95010*/  @P3 STG.E desc[UR14][R8.64], R156 ;  /* 0x0000009c08003986 */ /* 0x0003e2000c10190e */
[----:B------:R-:W-:Y:S01]  /*95020*/  ISETP.LT.AND P3, PT, R215, UR29, !P4 ;  /* 0x0000001dd7007c0c */ /* 0x000fe2000e761270 */
[C---:B--2---:R-:W-:Y:S01]  /*95030*/  IMAD.WIDE R10, R19.reuse, 0x4, R208 ;  /* 0x00000004130a7825 */ /* 0x044fe200078e02d0 */
[----:B------:R-:W2:Y:S03]  /*95040*/  LDCU UR43, c[0x0][0x39c] ;  /* 0x00007380ff2b77ac */ /* 0x000ea60008000800 */
[C---:B----4-:R-:W-:Y:S01]  /*95050*/  IMAD.WIDE R6, R19.reuse, 0x4, R2 ;  /* 0x0000000413067825 */ /* 0x050fe200078e0202 */
[----:B------:R-:W-:Y:S01]  /*95060*/  IADD3 R19, PT, PT, R19, UR46, RZ ;  /* 0x0000002e13137c10 */ /* 0x000fe2000fffe0ff */
[----:B------:R-:W4:Y:S02]  /*95070*/  LDCU UR8, c[0x0][0x398] ;  /* 0x00007300ff0877ac */ /* 0x000f240008000800 */
[----:B------:R-:W-:-:S02]  /*95080*/  VIADD R0, R252, 0x6b ;  /* 0x0000006bfc007836 */ /* 0x000fc40000000000 */
[C---:B---3--:R-:W-:Y:S01]  /*95090*/  IMAD.WIDE R4, R19.reuse, 0x4, R244 ;  /* 0x0000000413047825 */ /* 0x048fe200078e02f4 */
[----:B------:R-:W3:Y:S01]  /*950a0*/  LDCU UR59, c[0x0][0x398] ;  /* 0x00007300ff3b77ac */ /* 0x000ee20008000800 */
[----:B------:R2:W-:Y:S01]  /*950b0*/  @P0 STG.E desc[UR14][R10.64], R176 ;  /* 0x000000b00a000986 */ /* 0x0005e2000c10190e */
[----:B------:R-:W-:Y:S01]  /*950c0*/  ISETP.GE.AND P2, PT, R0, UR24, PT ;  /* 0x0000001800007c0c */ /* 0x000fe2000bf46270 */
[----:B-1----:R-:W-:Y:S01]  /*950d0*/  IMAD.WIDE R8, R19, 0x4, R210 ;  /* 0x0000000413087825 */ /* 0x002fe200078e02d2 */
[----:B------:R-:W1:Y:S01]  /*950e0*/  LDCU UR35, c[0x0][0x398] ;  /* 0x00007300ff2377ac */ /* 0x000e620008000800 */
[----:B------:R-:W-:Y:S01]  /*950f0*/  ISETP.LT.AND P0, PT, R207, UR62, !P4 ;  /* 0x0000003ecf007c0c */ /* 0x000fe2000e701270 */
[----:B------:R3:W-:Y:S01]  /*95100*/  @P5 STG.E desc[UR14][R6.64], R172 ;  /* 0x000000ac06005986 */ /* 0x0007e2000c10190e */
[----:B------:R-:W1:Y:S01]  /*95110*/  LDCU UR60, c[0x0][0x398] ;  /* 0x00007300ff3c77ac */ /* 0x000e620008000800 */
[----:B------:R-:W-:Y:S02]  /*95120*/  ISETP.LT.AND P5, PT, R227, UR69, !P4 ;  /* 0x00000045e3007c0c */ /* 0x000fe4000e7a1270 */
[----:B------:R1:W-:Y:S01]  /*95130*/  @P6 STG.E desc[UR14][R4.64], R133 ;  /* 0x0000008504006986 */ /* 0x0003e2000c10190e */
[----:B------:R-:W-:Y:S01]  /*95140*/  ISETP.LT.AND P6, PT, R219, UR77, !P2 ;  /* 0x0000004ddb007c0c */ /* 0x000fe2000d7c1270 */
[----:B------:R-:W4:Y:S02]  /*95150*/  LDCU UR66, c[0x0][0x3b8] ;  /* 0x00007700ff4277ac */ /* 0x000f240008000800 */
[----:B------:R1:W-:Y:S01]  /*95160*/  @P3 STG.E desc[UR14][R8.64], R137 ;  /* 0x0000008908003986 */ /* 0x0003e2000c10190e */
[----:B------:R-:W-:Y:S01]  /*95170*/  ISETP.LT.AND P3, PT, R215, UR76, !P2 ;  /* 0x0000004cd7007c0c */ /* 0x000fe2000d761270 */
[C---:B--2---:R-:W-:Y:S01]  /*95180*/  IMAD.WIDE R10, R19.reuse, 0x4, R208 ;  /* 0x00000004130a7825 */ /* 0x044fe200078e02d0 */
[----:B------:R-:W2:Y:S03]  /*95190*/  LDCU UR36, c[0x0][0x39c] ;  /* 0x00007380ff2477ac */ /* 0x000ea60008000800 */
[C---:B---3--:R-:W-:Y:S01]  /*951a0*/  IMAD.WIDE R6, R19.reuse, 0x4, R2 ;  /* 0x0000000413067825 */ /* 0x048fe200078e0202 */
[----:B------:R-:W-:Y:S01]  /*951b0*/  IADD3 R19, PT, PT, R19, UR39, RZ ;  /* 0x0000002713137c10 */ /* 0x000fe2000fffe0ff */
[----:B------:R-:W3:Y:S02]  /*951c0*/  LDCU UR28, c[0x0][0x398] ;  /* 0x00007300ff1c77ac */ /* 0x000ee40008000800 */
[----:B------:R-:W-:-:S02]  /*951d0*/  VIADD R0, R252, 0x6c ;  /* 0x0000006cfc007836 */ /* 0x000fc40000000000 */
[C---:B-1----:R-:W-:Y:S01]  /*951e0*/  IMAD.WIDE R4, R19.reuse, 0x4, R244 ;  /* 0x0000000413047825 */ /* 0x042fe200078e02f4 */
[----:B------:R-:W1:Y:S01]  /*951f0*/  LDCU UR56, c[0x0][0x398] ;  /* 0x00007300ff3877ac */ /* 0x000e620008000800 */
[----:B------:R2:W-:Y:S01]  /*95200*/  @P0 STG.E desc[UR14][R10.64], R129 ;  /* 0x000000810a000986 */ /* 0x0005e2000c10190e */
[----:B------:R-:W-:Y:S01]  /*95210*/  ISETP.GE.AND P1, PT, R0, UR43, PT ;  /* 0x0000002b00007c0c */ /* 0x000fe2000bf26270 */
[----:B------:R-:W-:Y:S01]  /*95220*/  IMAD.WIDE R8, R19, 0x4, R210 ;  /* 0x0000000413087825 */ /* 0x000fe200078e02d2 */
[----:B------:R-:W1:Y:S01]  /*95230*/  LDCU UR18, c[0x0][0x398] ;  /* 0x00007300ff1277ac */ /* 0x000e620008000800 */
[----:B----4-:R-:W-:Y:S01]  /*95240*/  ISETP.LT.AND P0, PT, R207, UR8, !P2 ;  /* 0x00000008cf007c0c */ /* 0x010fe2000d701270 */
        /* <DEDUP_REMOVED lines=14> */
[C---:B-1----:R-:W-:Y:S01]  /*95330*/  IMAD.WIDE R4, R19.reuse, 0x4, R244 ;  /* 0x0000000413047825 */ /* 0x042fe200078e02f4 */
[----:B------:R-:W1:Y:S01]  /*95340*/  LDCU UR53, c[0x0][0x398] ;  /* 0x00007300ff3577ac */ /* 0x000e620008000800 */
[----:B------:R2:W-:Y:S01]  /*95350*/  @P0 STG.E desc[UR14][R10.64], R177 ;  /* 0x000000b10a000986 */ /* 0x0005e2000c10190e */
[----:B------:R-:W-:Y:S01]  /*95360*/  ISETP.GE.AND P4, PT, R0, UR36, PT ;  /* 0x0000002400007c0c */ /* 0x000fe2000bf86270 */
[----:B------:R-:W-:Y:S01]  /*95370*/  IMAD.WIDE R8, R19, 0x4, R210 ;  /* 0x0000000413087825 */ /* 0x000fe200078e02d2 */
[----:B------:R-:W1:Y:S01]  /*95380*/  LDCU UR20, c[0x0][0x398] ;  /* 0x00007300ff1477ac */ /* 0x000e620008000800 */
[----:B---3--:R-:W-:Y:S01]  /*95390*/  ISETP.LT.AND P0, PT, R207, UR28, !P1 ;  /* 0x0000001ccf007c0c */ /* 0x008fe2000cf01270 */
        /* <DEDUP_REMOVED lines=148> */
[----:B------:R-:W-:Y:S01]  /*95ce0*/  ISETP.LT.AND P5, PT, R227, UR35, !P4 ;  /* 0x00000023e3007c0c */ /* 0x000fe2000e7a1270 */
[----:B------:R-:W1:Y:S02]  /*95cf0*/  LDCU UR30, c[0x0][0x398] ;  /* 0x00007300ff1e77ac */ /* 0x000e640008000800 */
        /* <DEDUP_REMOVED lines=12> */
[----:B------:R1:W-:Y:S01]  /*95dc0*/  @P0 STG.E desc[UR14][R10.64], R193 ;  /* 0x000000c10a000986 */ /* 0x0003e2000c10190e */
[----:B------:R-:W1:Y:S02]  /*95dd0*/  LDCU UR37, c[0x0][0x398] ;  /* 0x00007300ff2577ac */ /* 0x000e640008000800 */
[----:B------:R-:W-:Y:S01]  /*95de0*/  IMAD.WIDE R8, R19, 0x4, R210 ;  /* 0x0000000413087825 */ /* 0x000fe200078e02d2 */
[----:B------:R-:W-:Y:S01]  /*95df0*/  ISETP.GE.AND P1, PT, R0, UR12, PT ;  /* 0x0000000c00007c0c */ /* 0x000fe2000bf26270 */
[----:B------:R1:W-:Y:S01]  /*95e00*/  @P5 STG.E desc[UR14][R6.64], R197 ;  /* 0x000000c506005986 */ /* 0x0003e2000c10190e */
[----:B------:R-:W2:Y:S01]  /*95e10*/  LDCU UR22, c[0x0][0x398] ;  /* 0x00007300ff1677ac */ /* 0x000ea20008000800 */
[----:B---3--:R-:W-:Y:S02]  /*95e20*/  ISETP.LT.AND P0, PT, R207, UR46, !P2 ;  /* 0x0000002ecf007c0c */ /* 0x008fe4000d701270 */
[----:B------:R3:W-:Y:S01]  /*95e30*/  @P6 STG.E desc[UR14][R4.64], R166 ;  /* 0x000000a604006986 */ /* 0x0007e2000c10190e */
[----:B------:R-:W-:Y:S01]  /*95e40*/  ISETP.LT.AND P2, PT, R227, UR20, !P2 ;  /* 0x00000014e3007c0c */ /* 0x000fe2000d741270 */
[----:B------:R-:W2:Y:S02]  /*95e50*/  LDCU UR6, c[0x0][0x3b8] ;  /* 0x00007700ff0677ac */ /* 0x000ea40008000800 */
[----:B------:R2:W-:Y:S01]  /*95e60*/  @P3 STG.E desc[UR14][R8.64], R170 ;  /* 0x000000aa08003986 */ /* 0x0005e2000c10190e */
[----:B------:R-:W-:Y:S01]  /*95e70*/  ISETP.LT.AND P3, PT, R219, UR16, !P1 ;  /* 0x00000010db007c0c */ /* 0x000fe2000cf61270 */
[----:B------:R-:W2:Y:S01]  /*95e80*/  LDCU UR26, c[0x0][0x398] ;  /* 0x00007300ff1a77ac */ /* 0x000ea20008000800 */
[----:B------:R-:W-:-:S02]  /*95e90*/  ISETP.LT.AND P6, PT, R215, UR30, !P1 ;  /* 0x0000001ed7007c0c */ /* 0x000fc4000cfc1270 */
[C---:B------:R-:W-:Y:S01]  /*95ea0*/  IADD3 R15, PT, PT, R19.reuse, UR4, RZ ;  /* 0x00000004130f7c10 */ /* 0x040fe2000fffe0ff */
[----:B------:R-:W-:Y:S01]  /*95eb0*/  VIADD R0, R252, 0x76 ;  /* 0x00000076fc007836 */ /* 0x000fe20000000000 */
[----:B------:R-:W4:Y:S01]  /*95ec0*/  LDCU UR31, c[0x0][0x398] ;  /* 0x00007300ff1f77ac */ /* 0x000f220008000800 */
[C---:B-1----:R-:W-:Y:S01]  /*95ed0*/  IMAD.WIDE R10, R19.reuse, 0x4, R208 ;  /* 0x00000004130a7825 */ /* 0x042fe200078e02d0 */
[----:B------:R-:W1:Y:S03]  /*95ee0*/  LDCU UR24, c[0x0][0x398] ;  /* 0x00007300ff1877ac */ /* 0x000e660008000800 */
[----:B------:R-:W-:Y:S01]  /*95ef0*/  IMAD.WIDE R6, R19, 0x4, R2 ;  /* 0x0000000413067825 */ /* 0x000fe200078e0202 */
[----:B------:R-:W-:Y:S01]  /*95f00*/  ISETP.GE.AND P4, PT, R0, UR25, PT ;  /* 0x0000001900007c0c */ /* 0x000fe2000bf86270 */
[----:B------:R-:W1:Y:S02]  /*95f10*/  LDCU UR29, c[0x0][0x398] ;  /* 0x00007300ff1d77ac */ /* 0x000e640008000800 */
[C---:B---3--:R-:W-:Y:S01]  /*95f20*/  IMAD.WIDE R4, R15.reuse, 0x4, R244 ;  /* 0x000000040f047825 */ /* 0x048fe200078e02f4 */
[----:B------:R3:W-:Y:S01]  /*95f30*/  @P0 STG.E desc[UR14][R10.64], R162 ;  /* 0x000000a20a000986 */ /* 0x0007e2000c10190e */
[----:B------:R-:W1:Y:S02]  /*95f40*/  LDCU UR10, c[0x0][0x3b8] ;  /* 0x00007700ff0a77ac */ /* 0x000e640008000800 */
[----:B--2---:R-:W-:Y:S01]  /*95f50*/  IMAD.WIDE R8, R15, 0x4, R210 ;  /* 0x000000040f087825 */ /* 0x004fe200078e02d2 */
[----:B------:R-:W-:Y:S01]  /*95f60*/  @P2 STG.E desc[UR14][R6.64], R186 ;  /* 0x000000ba06002986 */ /* 0x000fe2000c10190e */
[----:B------:R-:W-:Y:S01]  /*95f70*/  ISETP.LT.AND P0, PT, R207, UR32, !P1 ;  /* 0x00000020cf007c0c */ /* 0x000fe2000cf01270 */
[----:B------:R-:W2:Y:S01]  /*95f80*/  LDCU UR33, c[0x0][0x398] ;  /* 0x00007300ff2177ac */ /* 0x000ea20008000800 */
[----:B----4-:R-:W-:Y:S01]  /*95f90*/  ISETP.LT.AND P1, PT, R227, UR41, !P1 ;  /* 0x00000029e3007c0c */ /* 0x010fe2000cf21270 */
[----:B------:R4:W-:Y:S01]  /*95fa0*/  @P3 STG.E desc[UR14][R4.64], R182 ;  /* 0x000000b604003986 */ /* 0x0009e2000c10190e */
[----:B------:R-:W-:Y:S01]  /*95fb0*/  ISETP.LT.AND P3, PT, R215, UR22, !P4 ;  /* 0x00000016d7007c0c */ /* 0x000fe2000e761270 */
[----:B------:R-:W-:Y:S01]  /*95fc0*/  IMAD.WIDE R12, R15, 0x4, R2 ;  /* 0x000000040f0c7825 */ /* 0x000fe200078e0202 */
[----:B------:R-:W1:Y:S01]  /*95fd0*/  LDCU UR25, c[0x0][0x398] ;  /* 0x00007300ff1977ac */ /* 0x000e620008000800 */
[----:B------:R-:W-:Y:S01]  /*95fe0*/  @P6 STG.E desc[UR14][R8.64], R190 ;  /* 0x000000be08006986 */ /* 0x000fe2000c10190e */
[----:B------:R-:W-:Y:S01]  /*95ff0*/  ISETP.LT.AND P6, PT, R219, UR37, !P4 ;  /* 0x00000025db007c0c */ /* 0x000fe2000e7c1270 */
[C---:B---3--:R-:W-:Y:S01]  /*96000*/  IMAD.WIDE R10, R15.reuse, 0x4, R208 ;  /* 0x000000040f0a7825 */ /* 0x048fe200078e02d0 */
[----:B------:R-:W-:Y:S01]  /*96010*/  IADD3 R15, PT, PT, R15, UR6, RZ ;  /* 0x000000060f0f7c10 */ /* 0x000fe2000fffe0ff */
[----:B------:R-:W3:Y:S04]  /*96020*/  LDCU UR18, c[0x0][0x398] ;  /* 0x00007300ff1277ac */ /* 0x000ee80008000800 */
[C---:B----4-:R-:W-:Y:S01]  /*96030*/  IMAD.WIDE R4, R15.reuse, 0x4, R244 ;  /* 0x000000040f047825 */ /* 0x050fe200078e02f4 */
[----:B------:R-:W-:Y:S01]  /*96040*/  @P0 STG.E desc[UR14][R10.64], R194 ;  /* 0x000000c20a000986 */ /* 0x000fe2000c10190e */
[----:B------:R-:W4:Y:S02]  /*96050*/  LDCU UR27, c[0x0][0x398] ;  /* 0x00007300ff1b77ac */ /* 0x000f240008000800 */
[----:B------:R-:W-:Y:S01]  /*96060*/  IMAD.WIDE R6, R15, 0x4, R210 ;  /* 0x000000040f067825 */ /* 0x000fe200078e02d2 */
[----:B------:R-:W-:Y:S01]  /*96070*/  @P1 STG.E desc[UR14][R12.64], R198 ;  /* 0x000000c60c001986 */ /* 0x000fe2000c10190e */
[----:B------:R-:W1:Y:S03]  /*96080*/  LDCU UR8, c[0x0][0x3b8] ;  /* 0x00007700ff0877ac */ /* 0x000e660008000800 */
[----:B------:R-:W-:Y:S01]  /*96090*/  @P6 STG.E desc[UR14][R4.64], R167 ;  /* 0x000000a704006986 */ /* 0x000fe2000c10190e */
[----:B------:R-:W-:Y:S01]  /*960a0*/  VIADD R0, R252, 0x77 ;  /* 0x00000077fc007836 */ /* 0x000fe20000000000 */
[----:B------:R-:W1:Y:S02]  /*960b0*/  LDCU UR20, c[0x0][0x398] ;  /* 0x00007300ff1477ac */ /* 0x000e640008000800 */
[----:B------:R-:W-:Y:S01]  /*960c0*/  @P3 STG.E desc[UR14][R6.64], R171 ;  /* 0x000000ab06003986 */ /* 0x000fe2000c10190e */
[----:B------:R-:W1:Y:S03]  /*960d0*/  LDCU UR16, c[0x0][0x398] ;  /* 0x00007300ff1077ac */ /* 0x000e660008000800 */
[----:B------:R2:W4:Y:S01]  /*960e0*/  LDS.128 R4, [R203] ;  /* 0x00000000cb047984 */ /* 0x0005220000000c00 */
[----:B------:R-:W3:Y:S01]  /*960f0*/  LDCU UR22, c[0x0][0x398] ;  /* 0x00007300ff1677ac */ /* 0x000ee20008000800 */
[----:B------:R-:W3:Y:S02]  /*96100*/  LDCU UR12, c[0x0][0x3b8] ;  /* 0x00007700ff0c77ac */ /* 0x000ee40008000800 */
[----:B--2---:R-:W2:Y:S01]  /*96110*/  LDL.LU R203, [R1+0x2a30] ;  /* 0x002a300001cb7983 */ /* 0x004ea20000300800 */
[----:B------:R-:W-:Y:S01]  /*96120*/  ISETP.GE.AND P5, PT, R0, UR19, PT ;  /* 0x0000001300007c0c */ /* 0x000fe2000bfa6270 */
[----:B------:R-:W3:Y:S01]  /*96130*/  LDCU UR4, c[0x0][0x3b8] ;  /* 0x00007700ff0477ac */ /* 0x000ee20008000800 */
[----:B------:R-:W-:-:S02]  /*96140*/  ISETP.LT.AND P1, PT, R207, UR26, !P4 ;  /* 0x0000001acf007c0c */ /* 0x000fc4000e721270 */
[----:B------:R-:W-:Y:S01]  /*96150*/  ISETP.LT.AND P4, PT, R227, UR31, !P4 ;  /* 0x0000001fe3007c0c */ /* 0x000fe2000e781270 */
[----:B------:R-:W3:Y:S01]  /*96160*/  LDCU UR6, c[0x0][0x3b8] ;  /* 0x00007700ff0677ac */ /* 0x000ee20008000800 */
[----:B-1----:R-:W-:Y:S02]  /*96170*/  ISETP.LT.AND P6, PT, R219, UR24, !P5 ;  /* 0x00000018db007c0c */ /* 0x002fe4000efc1270 */
[----:B------:R-:W-:Y:S02]  /*96180*/  ISETP.LT.AND P3, PT, R215, UR29, !P5 ;  /* 0x0000001dd7007c0c */ /* 0x000fe4000ef61270 */
[C---:B------:R-:W-:Y:S01]  /*96190*/  IADD3 R17, PT, PT, R15.reuse, UR10, RZ ;  /* 0x0000000a0f117c10 */ /* 0x040fe2000fffe0ff */
[----:B------:R-:W-:Y:S01]  /*961a0*/  VIADD R0, R252, 0x78 ;  /* 0x00000078fc007836 */ /* 0x000fe20000000000 */
[----:B------:R-:W1:Y:S01]  /*961b0*/  LDCU UR19, c[0x0][0x398] ;  /* 0x00007300ff1377ac */ /* 0x000e620008000800 */
[C---:B------:R-:W-:Y:S01]  /*961c0*/  IMAD.WIDE R8, R15.reuse, 0x4, R208 ;  /* 0x000000040f087825 */ /* 0x040fe200078e02d0 */
[----:B------:R-:W1:Y:S03]  /*961d0*/  LDCU UR26, c[0x0][0x398] ;  /* 0x00007300ff1a77ac */ /* 0x000e660008000800 */
[----:B------:R-:W-:Y:S01]  /*961e0*/  IMAD.WIDE R10, R15, 0x4, R2 ;  /* 0x000000040f0a7825 */ /* 0x000fe200078e0202 */
[----:B------:R-:W-:Y:S01]  /*961f0*/  ISETP.GE.AND P2, PT, R0, UR23, PT ;  /* 0x0000001700007c0c */ /* 0x000fe2000bf46270 */
[----:B------:R1:W-:Y:S01]  /*96200*/  @P1 STG.E desc[UR14][R8.64], R163 ;  /* 0x000000a308001986 */ /* 0x0003e2000c10190e */
[----:B------:R-:W1:Y:S01]  /*96210*/  LDCU UR23, c[0x0][0x398] ;  /* 0x00007300ff1777ac */ /* 0x000e620008000800 */
[----:B------:R-:W-:-:S02]  /*96220*/  IMAD.WIDE R12, R17, 0x4, R244 ;  /* 0x00000004110c7825 */ /* 0x000fc400078e02f4 */
[----:B------:R1:W-:Y:S01]  /*96230*/  @P4 STG.E desc[UR14][R10.64], R187 ;  /* 0x000000bb0a004986 */ /* 0x0003e2000c10190e */
[----:B------:R-:W1:Y:S01]  /*96240*/  LDCU UR10, c[0x0][0x398] ;  /* 0x00007300ff0a77ac */ /* 0x000e620008000800 */
[----:B------:R-:W-:Y:S01]  /*96250*/  IMAD.WIDE R14, R17, 0x4, R210 ;  /* 0x00000004110e7825 */ /* 0x000fe200078e02d2 */
[----:B------:R-:W-:Y:S01]  /*96260*/  ISETP.LT.AND P4, PT, R207, UR33, !P5 ;  /* 0x00000021cf007c0c */ /* 0x000fe2000ef81270 */
[----:B------:R1:W-:Y:S01]  /*96270*/  @P6 STG.E desc[UR14][R12.64], R183 ;  /* 0x000000b70c006986 */ /* 0x0003e2000c10190e */
[----:B------:R-:W-:Y:S01]  /*96280*/  ISETP.LT.AND P5, PT, R227, UR25, !P5 ;  /* 0x00000019e3007c0c */ /* 0x000fe2000efa1270 */
[----:B------:R-:W-:Y:S01]  /*96290*/  VIADD R0, R252, 0x79 ;  /* 0x00000079fc007836 */ /* 0x000fe20000000000 */
[----:B---3--:R-:W-:Y:S01]  /*962a0*/  ISETP.LT.AND P6, PT, R219, UR18, !P2 ;  /* 0x00000012db007c0c */ /* 0x008fe2000d7c1270 */
[----:B------:R3:W-:Y:S01]  /*962b0*/  @P3 STG.E desc[UR14][R14.64], R191 ;  /* 0x000000bf0e003986 */ /* 0x0007e2000c10190e */
[----:B----4-:R-:W-:Y:S01]  /*962c0*/  ISETP.LT.AND P3, PT, R215, UR27, !P2 ;  /* 0x0000001bd7007c0c */ /* 0x010fe2000d761270 */
[----:B-1----:R-:W-:-:S04]  /*962d0*/  IMAD.WIDE R8, R17, 0x4, R208 ;  /* 0x0000000411087825 */ /* 0x002fc800078e02d0 */
[C---:B------:R-:W-:Y:S01]  /*962e0*/  IMAD.WIDE R10, R17.reuse, 0x4, R2 ;  /* 0x00000004110a7825 */ /* 0x040fe200078e0202 */
[----:B------:R-:W-:Y:S02]  /*962f0*/  IADD3 R17, PT, PT, R17, UR8, RZ ;  /* 0x0000000811117c10 */ /* 0x000fe4000fffe0ff */
[----:B------:R-:W-:Y:S01]  /*96300*/  ISETP.GE.AND P0, PT, R0, UR9, PT ;  /* 0x0000000900007c0c */ /* 0x000fe2000bf06270 */
[----:B------:R-:W-:Y:S01]  /*96310*/  VIADD R0, R252, 0x7a ;  /* 0x0000007afc007836 */ /* 0x000fe20000000000 */
[----:B------:R-:W1:Y:S01]  /*96320*/  LDCU UR9, c[0x0][0x398] ;  /* 0x00007300ff0977ac */ /* 0x000e620008000800 */
[C---:B------:R-:W-:Y:S01]  /*96330*/  IMAD.WIDE R12, R17.reuse, 0x4, R244 ;  /* 0x00000004110c7825 */ /* 0x040fe200078e02f4 */
[----:B------:R4:W-:Y:S01]  /*96340*/  @P4 STG.E desc[UR14][R8.64], R195 ;  /* 0x000000c308004986 */ /* 0x0009e2000c10190e */
[----:B------:R-:W1:Y:S02]  /*96350*/  LDCU UR18, c[0x0][0x398] ;  /* 0x00007300ff1277ac */ /* 0x000e640008000800 */
[----:B---3--:R-:W-:Y:S01]  /*96360*/  IMAD.WIDE R14, R17, 0x4, R210 ;  /* 0x00000004110e7825 */ /* 0x008fe200078e02d2 */
[----:B------:R-:W-:Y:S01]  /*96370*/  ISETP.GE.AND P1, PT, R0, UR21, PT ;  /* 0x0000001500007c0c */ /* 0x000fe2000bf26270 */
[----:B------:R3:W-:Y:S01]  /*96380*/  @P5 STG.E desc[UR14][R10.64], R199 ;  /* 0x000000c70a005986 */ /* 0x0007e2000c10190e */
[----:B------:R-:W1:Y:S01]  /*96390*/  LDCU UR21, c[0x0][0x398] ;  /* 0x00007300ff1577ac */ /* 0x000e620008000800 */
[----:B------:R-:W-:-:S02]  /*963a0*/  ISETP.LT.AND P4, PT, R207, UR19, !P2 ;  /* 0x00000013cf007c0c */ /* 0x000fc4000d781270 */
[----:B------:R1:W-:Y:S01]  /*963b0*/  @P6 STG.E desc[UR14][R12.64], R200 ;  /* 0x000000c80c006986 */ /* 0x0003e2000c10190e */
[----:B------:R-:W-:Y:S01]  /*963c0*/  ISETP.LT.AND P2, PT, R227, UR20, !P2 ;  /* 0x00000014e3007c0c */ /* 0x000fe2000d741270 */
[----:B------:R-:W1:Y:S02]  /*963d0*/  LDCU UR19, c[0x0][0x398] ;  /* 0x00007300ff1377ac */ /* 0x000e640008000800 */
[----:B------:R1:W-:Y:S01]  /*963e0*/  @P3 STG.E desc[UR14][R14.64], R204 ;  /* 0x000000cc0e003986 */ /* 0x0003e2000c10190e */
[----:B------:R-:W-:Y:S01]  /*963f0*/  ISETP.LT.AND P3, PT, R219, UR16, !P0 ;  /* 0x00000010db007c0c */ /* 0x000fe2000c761270 */
[----:B------:R-:W1:Y:S01]  /*96400*/  LDCU UR8, c[0x0][0x3b8] ;  /* 0x00007700ff0877ac */ /* 0x000e620008000800 */
[----:B------:R-:W-:Y:S02]  /*96410*/  ISETP.LT.AND P6, PT, R215, UR23, !P0 ;  /* 0x00000017d7007c0c */ /* 0x000fe4000c7c1270 */
[----:B------:R-:W-:Y:S02]  /*96420*/  ISETP.LT.AND P5, PT, R207, UR22, !P0 ;  /* 0x00000016cf007c0c */ /* 0x000fe4000c7a1270 */
[C---:B------:R-:W-:Y:S01]  /*96430*/  IADD3 R19, PT, PT, R17.reuse, UR12, RZ ;  /* 0x0000000c11137c10 */ /* 0x040fe2000fffe0ff */
[----:B----4-:R-:W-:Y:S01]  /*96440*/  IMAD.WIDE R8, R17, 0x4, R208 ;  /* 0x0000000411087825 */ /* 0x010fe200078e02d0 */
[----:B------:R-:W-:Y:S01]  /*96450*/  ISETP.LT.AND P0, PT, R227, UR26, !P0 ;  /* 0x0000001ae3007c0c */ /* 0x000fe2000c701270 */
[----:B------:R-:W4:Y:S02]  /*96460*/  LDCU UR20, c[0x0][0x398] ;  /* 0x00007300ff1477ac */ /* 0x000f240008000800 */
[----:B---3--:R-:W-:Y:S01]  /*96470*/  IMAD.WIDE R10, R17, 0x4, R2 ;  /* 0x00000004110a7825 */ /* 0x008fe200078e0202 */
[----:B------:R3:W-:Y:S01]  /*96480*/  @P4 STG.E desc[UR14][R8.64], R212 ;  /* 0x000000d408004986 */ /* 0x0007e2000c10190e */
[----:B------:R-:W4:Y:S02]  /*96490*/  LDCU UR12, c[0x0][0x398] ;  /* 0x00007300ff0c77ac */ /* 0x000f240008000800 */
[C---:B-1----:R-:W-:Y:S01]  /*964a0*/  IMAD.WIDE R12, R19.reuse, 0x4, R244 ;  /* 0x00000004130c7825 */ /* 0x042fe200078e02f4 */
[----:B------:R1:W-:Y:S01]  /*964b0*/  @P2 STG.E desc[UR14][R10.64], R216 ;  /* 0x000000d80a002986 */ /* 0x0003e2000c10190e */
[----:B------:R-:W4:Y:S02]  /*964c0*/  LDCU UR16, c[0x0][0x398] ;  /* 0x00007300ff1077ac */ /* 0x000f240008000800 */
[C---:B------:R-:W-:Y:S01]  /*964d0*/  IMAD.WIDE R14, R19.reuse, 0x4, R210 ;  /* 0x00000004130e7825 */ /* 0x040fe200078e02d2 */
[----:B------:R1:W-:Y:S03]  /*964e0*/  @P3 STG.E desc[UR14][R12.64], R224 ;  /* 0x000000e00c003986 */ /* 0x0003e6000c10190e */
[----:B------:R-:W-:Y:S01]  /*964f0*/  IMAD.WIDE R16, R19, 0x4, R208 ;  /* 0x0000000413107825 */ /* 0x000fe200078e02d0 */
[----:B------:R4:W-:Y:S01]  /*96500*/  @P6 STG.E desc[UR14][R14.64], R228 ;  /* 0x000000e40e006986 */ /* 0x0009e2000c10190e */
[----:B------:R-:W-:Y:S01]  /*96510*/  ISETP.LT.AND P3, PT, R219, UR9, !P1 ;  /* 0x00000009db007c0c */ /* 0x000fe2000cf61270 */
[----:B------:R-:W4:Y:S01]  /*96520*/  LDCU UR9, c[0x0][0x398] ;  /* 0x00007300ff0977ac */ /* 0x000f220008000800 */
[----:B---3--:R-:W-:Y:S01]  /*96530*/  IMAD.WIDE R8, R19, 0x4, R2 ;  /* 0x0000000413087825 */ /* 0x008fe200078e0202 */
[----:B------:R-:W-:Y:S01]  /*96540*/  @P5 STG.E desc[UR14][R16.64], R236 ;  /* 0x000000ec10005986 */ /* 0x000fe2000c10190e */
[----:B------:R-:W-:Y:S01]  /*96550*/  ISETP.LT.AND P6, PT, R215, UR10, !P1 ;  /* 0x0000000ad7007c0c */ /* 0x000fe2000cfc1270 */
[----:B------:R-:W3:Y:S01]  /*96560*/  LDCU UR10, c[0x0][0x398] ;  /* 0x00007300ff0a77ac */ /* 0x000ee20008000800 */
[----:B------:R-:W-:Y:S01]  /*96570*/  ISETP.LT.AND P5, PT, R207, UR21, !P1 ;  /* 0x00000015cf007c0c */ /* 0x000fe2000cfa1270 */
[----:B------:R-:W-:Y:S01]  /*96580*/  VIADD R19, R19, UR4 ;  /* 0x0000000413137c36 */ /* 0x000fe20008000000 */
[C---:B-1----:R-:W-:Y:S01]  /*96590*/  IADD3 R10, PT, PT, R252.reuse, 0x7d, RZ ;  /* 0x0000007dfc0a7810 */ /* 0x042fe20007ffe0ff */
[----:B------:R1:W-:Y:S01]  /*965a0*/  @P0 STG.E desc[UR14][R8.64], R4 ;  /* 0x0000000408000986 */ /* 0x0003e2000c10190e */
[----:B------:R-:W-:Y:S01]  /*965b0*/  VIADD R0, R252, 0x7b ;  /* 0x0000007bfc007836 */ /* 0x000fe20000000000 */
[----:B------:R-:W-:Y:S01]  /*965c0*/  ISETP.LT.AND P1, PT, R227, UR18, !P1 ;  /* 0x00000012e3007c0c */ /* 0x000fe2000cf21270 */
[----:B------:R-:W3:Y:S01]  /*965d0*/  LDCU UR4, c[0x0][0x3b8] ;  /* 0x00007700ff0477ac */ /* 0x000ee20008000800 */
[----:B------:R-:W-:Y:S01]  /*965e0*/  ISETP.GE.AND P0, PT, R10, UR11, PT ;  /* 0x0000000b0a007c0c */ /* 0x000fe2000bf06270 */
[C---:B------:R-:W-:Y:S01]  /*965f0*/  IMAD.WIDE R10, R19.reuse, 0x4, R244 ;  /* 0x00000004130a7825 */ /* 0x040fe200078e02f4 */
[----:B------:R-:W-:Y:S01]  /*96600*/  ISETP.GE.AND P4, PT, R0, UR17, PT ;  /* 0x0000001100007c0c */ /* 0x000fe2000bf86270 */
[----:B------:R-:W3:Y:S02]  /*96610*/  LDCU UR11, c[0x0][0x398] ;  /* 0x00007300ff0b77ac */ /* 0x000ee40008000800 */
[C---:B------:R-:W-:Y:S01]  /*96620*/  IMAD.WIDE R12, R19.reuse, 0x4, R210 ;  /* 0x00000004130c7825 */ /* 0x040fe200078e02d2 */
[----:B------:R3:W-:Y:S03]  /*96630*/  @P3 STG.E desc[UR14][R10.64], R201 ;  /* 0x000000c90a003986 */ /* 0x0007e6000c10190e */
[C---:B----4-:R-:W-:Y:S01]  /*96640*/  IMAD.WIDE R14, R19.reuse, 0x4, R208 ;  /* 0x00000004130e7825 */ /* 0x050fe200078e02d0 */
[----:B------:R4:W-:Y:S03]  /*96650*/  @P6 STG.E desc[UR14][R12.64], R205 ;  /* 0x000000cd0c006986 */ /* 0x0009e6000c10190e */
[C---:B-1----:R-:W-:Y:S01]  /*96660*/  IMAD.WIDE R8, R19.reuse, 0x4, R2 ;  /* 0x0000000413087825 */ /* 0x042fe200078e0202 */
[----:B------:R1:W-:Y:S01]  /*96670*/  @P5 STG.E desc[UR14][R14.64], R213 ;  /* 0x000000d50e005986 */ /* 0x0003e2000c10190e */
[----:B------:R-:W-:Y:S01]  /*96680*/  IADD3 R19, PT, PT, R19, UR6, RZ ;  /* 0x0000000613137c10 */ /* 0x000fe2000fffe0ff */
[----:B------:R-:W1:Y:S01]  /*96690*/  LDCU UR6, c[0x0][0x398] ;  /* 0x00007300ff0677ac */ /* 0x000e620008000800 */
[----:B------:R-:W-:-:S02]  /*966a0*/  ISETP.LT.AND P5, PT, R219, UR19, !P4 ;  /* 0x00000013db007c0c */ /* 0x000fc4000e7a1270 */
[----:B------:R-:W-:Y:S02]  /*966b0*/  ISETP.LT.AND P6, PT, R215, UR20, !P4 ;  /* 0x00000014d7007c0c */ /* 0x000fe4000e7c1270 */
[----:B------:R-:W-:Y:S01]  /*966c0*/  ISETP.LT.AND P3, PT, R207, UR12, !P4 ;  /* 0x0000000ccf007c0c */ /* 0x000fe2000e761270 */
[----:B------:R-:W-:Y:S02]  /*966d0*/  VIADD R0, R252, 0x7c ;  /* 0x0000007cfc007836 */ /* 0x000fe40000000000 */
[C---:B---3--:R-:W-:Y:S01]  /*966e0*/  IMAD.WIDE R10, R19.reuse, 0x4, R244 ;  /* 0x00000004130a7825 */ /* 0x048fe200078e02f4 */
[----:B------:R3:W-:Y:S03]  /*966f0*/  @P1 STG.E desc[UR14][R8.64], R217 ;  /* 0x000000d908001986 */ /* 0x0007e6000c10190e */
[----:B----4-:R-:W-:Y:S01]  /*96700*/  IMAD.WIDE R12, R19, 0x4, R210 ;  /* 0x00000004130c7825 */ /* 0x010fe200078e02d2 */
[----:B------:R-:W-:-:S03]  /*96710*/  ISETP.GE.AND P2, PT, R0, UR13, PT ;  /* 0x0000000d00007c0c */ /* 0x000fc6000bf46270 */
[----:B-1----:R-:W-:Y:S01]  /*96720*/  IMAD.WIDE R14, R19, 0x4, R208 ;  /* 0x00000004130e7825 */ /* 0x002fe200078e02d0 */
[----:B------:R1:W-:Y:S01]  /*96730*/  @P5 STG.E desc[UR14][R10.64], R225 ;  /* 0x000000e10a005986 */ /* 0x0003e2000c10190e */
[----:B------:R-:W-:Y:S02]  /*96740*/  ISETP.LT.AND P4, PT, R227, UR16, !P4 ;  /* 0x00000010e3007c0c */ /* 0x000fe4000e781270 */
[----:B------:R-:W-:Y:S01]  /*96750*/  VIADD R0, R252, 0x7e ;  /* 0x0000007efc007836 */ /* 0x000fe20000000000 */
[----:B------:R4:W-:Y:S01]  /*96760*/  @P6 STG.E desc[UR14][R12.64], R229 ;  /* 0x000000e50c006986 */ /* 0x0009e2000c10190e */
[----:B------:R-:W-:-:S03]  /*96770*/  ISETP.LT.AND P5, PT, R219, UR9, !P2 ;  /* 0x00000009db007c0c */ /* 0x000fc6000d7a1270 */
[----:B------:R1:W-:Y:S01]  /*96780*/  @P3 STG.E desc[UR14][R14.64], R237 ;  /* 0x000000ed0e003986 */ /* 0x0003e2000c10190e */
[----:B------:R-:W-:Y:S02]  /*96790*/  ISETP.LT.AND P3, PT, R215, UR10, !P2 ;  /* 0x0000000ad7007c0c */ /* 0x000fe4000d761270 */
[----:B------:R-:W-:Y:S02]  /*967a0*/  ISETP.LT.AND P6, PT, R207, UR11, !P2 ;  /* 0x0000000bcf007c0c */ /* 0x000fe4000d7c1270 */
[----:B------:R-:W-:Y:S02]  /*967b0*/  IADD3 R21, PT, PT, R19, UR8, RZ ;  /* 0x0000000813157c10 */ /* 0x000fe4000fffe0ff */
[----:B------:R-:W-:Y:S02]  /*967c0*/  ISETP.LT.AND P2, PT, R227, UR6, !P2 ;  /* 0x00000006e3007c0c */ /* 0x000fe4000d741270 */
[----:B------:R-:W-:Y:S01]  /*967d0*/  ISETP.GE.AND P1, PT, R0, UR5, PT ;  /* 0x0000000500007c0c */ /* 0x000fe2000bf26270 */
[----:B------:R-:W4:Y:S01]  /*967e0*/  LDCU UR5, c[0x0][0x3b8] ;  /* 0x00007700ff0577ac */ /* 0x000f220008000800 */
[----:B---3--:R-:W-:-:S04]  /*967f0*/  IMAD.WIDE R8, R19, 0x4, R2 ;  /* 0x0000000413087825 */ /* 0x008fc800078e0202 */
[C---:B-1----:R-:W-:Y:S01]  /*96800*/  IMAD.WIDE R10, R21.reuse, 0x4, R244 ;  /* 0x00000004150a7825 */ /* 0x042fe200078e02f4 */
[----:B------:R1:W-:Y:S03]  /*96810*/  @P4 STG.E desc[UR14][R8.64], R5 ;  /* 0x0000000508004986 */ /* 0x0003e6000c10190e */
[C---:B----4-:R-:W-:Y:S01]  /*96820*/  IMAD.WIDE R12, R21.reuse, 0x4, R210 ;  /* 0x00000004150c7825 */ /* 0x050fe200078e02d2 */
[----:B------:R3:W-:Y:S03]  /*96830*/  @P5 STG.E desc[UR14][R10.64], R202 ;  /* 0x000000ca0a005986 */ /* 0x0007e6000c10190e */
[C---:B------:R-:W-:Y:S01]  /*96840*/  IMAD.WIDE R14, R21.reuse, 0x4, R208 ;  /* 0x00000004150e7825 */ /* 0x040fe200078e02d0 */
[----:B------:R4:W-:Y:S03]  /*96850*/  @P3 STG.E desc[UR14][R12.64], R206 ;  /* 0x000000ce0c003986 */ /* 0x0009e6000c10190e */
[----:B------:R-:W-:Y:S01]  /*96860*/  IMAD.WIDE R16, R21, 0x4, R2 ;  /* 0x0000000415107825 */ /* 0x000fe200078e0202 */
[----:B------:R-:W-:Y:S01]  /*96870*/  ISETP.LT.AND P5, PT, R219, UR6, !P0 ;  /* 0x00000006db007c0c */ /* 0x000fe2000c7a1270 */
[----:B------:R1:W-:Y:S01]  /*96880*/  @P6 STG.E desc[UR14][R14.64], R214 ;  /* 0x000000d60e006986 */ /* 0x0003e2000c10190e */
[----:B------:R-:W-:-:S03]  /*96890*/  ISETP.LT.AND P3, PT, R215, UR6, !P0 ;  /* 0x00000006d7007c0c */ /* 0x000fc6000c761270 */
[----:B------:R2:W-:Y:S01]  /*968a0*/  @P2 STG.E desc[UR14][R16.64], R218 ;  /* 0x000000da10002986 */ /* 0x0005e2000c10190e */
[----:B------:R-:W-:Y:S02]  /*968b0*/  ISETP.LT.AND P2, PT, R207, UR6, !P0 ;  /* 0x00000006cf007c0c */ /* 0x000fe4000c741270 */
[----:B------:R-:W-:Y:S01]  /*968c0*/  IADD3 R21, PT, PT, R21, UR4, RZ ;  /* 0x0000000415157c10 */ /* 0x000fe2000fffe0ff */
[----:B------:R-:W-:Y:S01]  /*968d0*/  VIADD R252, R252, 0x7f ;  /* 0x0000007ffcfc7836 */ /* 0x000fe20000000000 */
[----:B------:R-:W-:Y:S01]  /*968e0*/  ISETP.LT.AND P0, PT, R227, UR6, !P0 ;  /* 0x00000006e3007c0c */ /* 0x000fe2000c701270 */
[----:B------:R-:W2:Y:S01]  /*968f0*/  LDCU UR4, c[0x0][0x3b8] ;  /* 0x00007700ff0477ac */ /* 0x000ea20008000800 */
[----:B------:R-:W-:Y:S01]  /*96900*/  ISETP.LT.AND P6, PT, R219, UR6, !P1 ;  /* 0x00000006db007c0c */ /* 0x000fe2000cfc1270 */
[----:B-1----:R-:W-:-:S04]  /*96910*/  IMAD.WIDE R4, R21, 0x4, R244 ;  /* 0x0000000415047825 */ /* 0x002fc800078e02f4 */
[C---:B------:R-:W-:Y:S02]  /*96920*/  VIADD R19, R21.reuse, UR5 ;  /* 0x0000000515137c36 */ /* 0x040fe40008000000 */
[----:B------:R-:W-:Y:S01]  /*96930*/  IMAD.WIDE R8, R21, 0x4, R210 ;  /* 0x0000000415087825 */ /* 0x000fe200078e02d2 */
[----:B------:R-:W-:-:S03]  /*96940*/  ISETP.GE.AND P4, PT, R252, UR7, PT ;  /* 0x00000007fc007c0c */ /* 0x000fc6000bf86270 */
[C---:B---3--:R-:W-:Y:S01]  /*96950*/  IMAD.WIDE R10, R21.reuse, 0x4, R208 ;  /* 0x00000004150a7825 */ /* 0x048fe200078e02d0 */
[----:B------:R1:W-:Y:S03]  /*96960*/  @P5 STG.E desc[UR14][R4.64], R226 ;  /* 0x000000e204005986 */ /* 0x0003e6000c10190e */
[----:B----4-:R-:W-:Y:S01]  /*96970*/  IMAD.WIDE R12, R21, 0x4, R2 ;  /* 0x00000004150c7825 */ /* 0x010fe200078e0202 */
[----:B------:R3:W-:Y:S03]  /*96980*/  @P3 STG.E desc[UR14][R8.64], R230 ;  /* 0x000000e608003986 */ /* 0x0007e6000c10190e */
[----:B------:R-:W-:Y:S01]  /*96990*/  IMAD.WIDE R14, R19, 0x4, R244 ;  /* 0x00000004130e7825 */ /* 0x000fe200078e02f4 */
[----:B------:R4:W-:Y:S01]  /*969a0*/  @P2 STG.E desc[UR14][R10.64], R238 ;  /* 0x000000ee0a002986 */ /* 0x0009e2000c10190e */
[----:B------:R-:W-:-:S02]  /*969b0*/  ISETP.LT.AND P5, PT, R219, UR6, !P4 ;  /* 0x00000006db007c0c */ /* 0x000fc4000e7a1270 */
[C---:B------:R-:W-:Y:S01]  /*969c0*/  ISETP.LT.AND P3, PT, R215.reuse, UR6, !P4 ;  /* 0x00000006d7007c0c */ /* 0x040fe2000e761270 */
[----:B------:R1:W-:Y:S01]  /*969d0*/  @P0 STG.E desc[UR14][R12.64], R6 ;  /* 0x000000060c000986 */ /* 0x0003e2000c10190e */
[----:B------:R-:W-:Y:S02]  /*969e0*/  ISETP.LT.AND P2, PT, R215, UR6, !P1 ;  /* 0x00000006d7007c0c */ /* 0x000fe4000cf41270 */
[----:B------:R-:W-:Y:S01]  /*969f0*/  ISETP.LT.AND P0, PT, R207, UR6, !P1 ;  /* 0x00000006cf007c0c */ /* 0x000fe2000cf01270 */
[----:B------:R-:W4:Y:S01]  /*96a00*/  LDL.LU R219, [R1+0x2a2c] ;  /* 0x002a2c0001db7983 */ /* 0x000f220000300800 */
[----:B------:R-:W-:-:S03]  /*96a10*/  ISETP.LT.AND P1, PT, R227, UR6, !P1 ;  /* 0x00000006e3007c0c */ /* 0x000fc6000cf21270 */
[----:B------:R-:W4:Y:S04]  /*96a20*/  LDL.LU R215, [R1+0x2a28] ;  /* 0x002a280001d77983 */ /* 0x000f280000300800 */
[----:B--2---:R2:W-:Y:S01]  /*96a30*/  @P6 STG.E desc[UR14][R14.64], R203 ;  /* 0x000000cb0e006986 */ /* 0x0045e2000c10190e */
[----:B------:R-:W-:-:S03]  /*96a40*/  ISETP.LT.AND P6, PT, R207, UR6, !P4 ;  /* 0x00000006cf007c0c */ /* 0x000fc6000e7c1270 */
[----:B------:R-:W2:Y:S01]  /*96a50*/  LDL.LU R207, [R1+0x2a24] ;  /* 0x002a240001cf7983 */ /* 0x000ea20000300800 */
[----:B------:R-:W-:-:S03]  /*96a60*/  ISETP.LT.AND P4, PT, R227, UR6, !P4 ;  /* 0x00000006e3007c0c */ /* 0x000fc6000e781270 */
[----:B------:R-:W2:Y:S01]  /*96a70*/  LDL.LU R227, [R1+0x2a20] ;  /* 0x002a200001e37983 */ /* 0x000ea20000300800 */
[C---:B------:R-:W-:Y:S01]  /*96a80*/  IADD3 R17, PT, PT, R19.reuse, UR4, RZ ;  /* 0x0000000413117c10 */ /* 0x040fe2000fffe0ff */
[----:B-1----:R-:W-:-:S04]  /*96a90*/  IMAD.WIDE R4, R19, 0x4, R210 ;  /* 0x0000000413047825 */ /* 0x002fc800078e02d2 */
[----:B---3--:R-:W-:-:S04]  /*96aa0*/  IMAD.WIDE R8, R19, 0x4, R208 ;  /* 0x0000000413087825 */ /* 0x008fc800078e02d0 */
[----:B----4-:R-:W-:-:S04]  /*96ab0*/  IMAD.WIDE R10, R19, 0x4, R2 ;  /* 0x00000004130a7825 */ /* 0x010fc800078e0202 */
[----:B------:R-:W-:-:S04]  /*96ac0*/  IMAD.WIDE R244, R17, 0x4, R244 ;  /* 0x0000000411f47825 */ /* 0x000fc800078e02f4 */
[----:B------:R-:W-:-:S04]  /*96ad0*/  IMAD.WIDE R210, R17, 0x4, R210 ;  /* 0x0000000411d27825 */ /* 0x000fc800078e02d2 */
[----:B------:R-:W-:-:S04]  /*96ae0*/  IMAD.WIDE R208, R17, 0x4, R208 ;  /* 0x0000000411d07825 */ /* 0x000fc800078e02d0 */
[----:B------:R-:W-:Y:S01]  /*96af0*/  IMAD.WIDE R2, R17, 0x4, R2 ;  /* 0x0000000411027825 */ /* 0x000fe200078e0202 */
[----:B--2---:R1:W-:Y:S04]  /*96b00*/  @P2 STG.E desc[UR14][R4.64], R207 ;  /* 0x000000cf04002986 */ /* 0x0043e8000c10190e */
[----:B------:R1:W-:Y:S04]  /*96b10*/  @P0 STG.E desc[UR14][R8.64], R215 ;  /* 0x000000d708000986 */ /* 0x0003e8000c10190e */
[----:B------:R1:W-:Y:S04]  /*96b20*/  @P1 STG.E desc[UR14][R10.64], R219 ;  /* 0x000000db0a001986 */ /* 0x0003e8000c10190e */
[----:B------:R1:W-:Y:S04]  /*96b30*/  @P5 STG.E desc[UR14][R244.64], R227 ;  /* 0x000000e3f4005986 */ /* 0x0003e8000c10190e */
[----:B------:R1:W-:Y:S04]  /*96b40*/  @P3 STG.E desc[UR14][R210.64], R231 ;  /* 0x000000e7d2003986 */ /* 0x0003e8000c10190e */
[----:B------:R1:W-:Y:S01]  /*96b50*/  @P6 STG.E desc[UR14][R208.64], R239 ;  /* 0x000000efd0006986 */ /* 0x0003e2000c10190e */
[----:B------:R-:W-:Y:S05]  /*96b60*/  @!P4 EXIT ;  /* 0x000000000000c94d */ /* 0x000fea0003800000 */
[----:B------:R-:W-:Y:S01]  /*96b70*/  STG.E desc[UR14][R2.64], R7 ;  /* 0x0000000702007986 */ /* 0x000fe2000c10190e */
[----:B------:R-:W-:Y:S05]  /*96b80*/  EXIT ;  /* 0x000000000000794d */ /* 0x000fea0003800000 */
.L_x_2:
[----:B------:R-:W-:-:S00]  /*96b90*/  BRA `(.L_x_2) ;  /* 0xfffffffc00fc7947 */ /* 0x000fc0000383ffff */
[----:B------:R-:W-:-:S00]  /*96ba0*/  NOP ;  /* 0x0000000000007918 */ /* 0x000fc00000000000 */
        /* <DEDUP_REMOVED lines=13> */
.L_x_3:


//--------------------- .nv.shared.matmul_kernel  --------------------------
	.section	.nv.shared.matmul_kernel,"aw",@nobits
	.sectionflags	@""
	.align	16
	.zero		1024


//--------------------- .nv.shared.reserved.0     --------------------------
	.section	.nv.shared.reserved.0,"aw",@nobits
	.weak		__nv_reservedSMEM_offset_0_alias
	.size		__nv_reservedSMEM_offset_0_alias, 0, 64
	.other		__nv_reservedSMEM_offset_0_alias,@"STO_CUDA_RESERVED_SHARED STV_DEFAULT"
__nv_reservedSMEM_offset_0_alias:
	.zero		0
	.zero		64


//--------------------- .nv.constant0.matmul_kernel --------------------------
	.section	.nv.constant0.matmul_kernel,"a",@progbits
	.sectionflags	@""
	.align	4
.nv.constant0.matmul_kernel:
	.zero		976


//--------------------- SYMBOLS --------------------------

	.type		.nv.reservedSmem.offset0,@object
	.size		.nv.reservedSmem.offset0,0x4
	.type		.nv.reservedSmem.cap,@object
	.size		.nv.reservedSmem.cap,0x4
